//
// Generated by NVIDIA NVVM Compiler
//
// Compiler Build ID: CL-36424714
// Cuda compilation tools, release 13.0, V13.0.88
// Based on NVVM 20.0.0
//

.version 9.0
.target sm_100
.address_size 64

	// .globl	_Z18flash_attention_v1PK6__halfS1_S1_PS_iii
// _ZZ18flash_attention_v1PK6__halfS1_S1_PS_iiiE6Q_tile has been demoted
// _ZZ18flash_attention_v1PK6__halfS1_S1_PS_iiiE6K_tile has been demoted
// _ZZ18flash_attention_v1PK6__halfS1_S1_PS_iiiE6V_tile has been demoted
// _ZZ18flash_attention_v1PK6__halfS1_S1_PS_iiiE6S_tile has been demoted

.visible .entry _Z18flash_attention_v1PK6__halfS1_S1_PS_iii(
	.param .u64 .ptr .align 1 _Z18flash_attention_v1PK6__halfS1_S1_PS_iii_param_0,
	.param .u64 .ptr .align 1 _Z18flash_attention_v1PK6__halfS1_S1_PS_iii_param_1,
	.param .u64 .ptr .align 1 _Z18flash_attention_v1PK6__halfS1_S1_PS_iii_param_2,
	.param .u64 .ptr .align 1 _Z18flash_attention_v1PK6__halfS1_S1_PS_iii_param_3,
	.param .u32 _Z18flash_attention_v1PK6__halfS1_S1_PS_iii_param_4,
	.param .u32 _Z18flash_attention_v1PK6__halfS1_S1_PS_iii_param_5,
	.param .u32 _Z18flash_attention_v1PK6__halfS1_S1_PS_iii_param_6
)
.maxntid 256
.minnctapersm 4
{
	.local .align 16 .b8 	__local_depot0[4224];
	.reg .b64 	%SP;
	.reg .b64 	%SPL;
	.reg .pred 	%p<1073>;
	.reg .b16 	%rs<1232>;
	.reg .b32 	%r<118>;
	.reg .b32 	%f<5950>;
	.reg .b64 	%rd<46>;
	// demoted variable
	.shared .align 2 .b8 _ZZ18flash_attention_v1PK6__halfS1_S1_PS_iiiE6Q_tile[2048];
	// demoted variable
	.shared .align 2 .b8 _ZZ18flash_attention_v1PK6__halfS1_S1_PS_iiiE6K_tile[2048];
	// demoted variable
	.shared .align 2 .b8 _ZZ18flash_attention_v1PK6__halfS1_S1_PS_iiiE6V_tile[2048];
	// demoted variable
	.shared .align 4 .b8 _ZZ18flash_attention_v1PK6__halfS1_S1_PS_iiiE6S_tile[1024];
	mov.u64 	%SPL, __local_depot0;
	ld.param.u64 	%rd14, [_Z18flash_attention_v1PK6__halfS1_S1_PS_iii_param_0];
	ld.param.u64 	%rd11, [_Z18flash_attention_v1PK6__halfS1_S1_PS_iii_param_1];
	ld.param.u64 	%rd12, [_Z18flash_attention_v1PK6__halfS1_S1_PS_iii_param_2];
	ld.param.u64 	%rd13, [_Z18flash_attention_v1PK6__halfS1_S1_PS_iii_param_3];
	ld.param.u32 	%r73, [_Z18flash_attention_v1PK6__halfS1_S1_PS_iii_param_5];
	ld.param.u32 	%r74, [_Z18flash_attention_v1PK6__halfS1_S1_PS_iii_param_6];
	cvta.to.global.u64 	%rd1, %rd14;
	add.u64 	%rd2, %SPL, 0;
	add.u64 	%rd3, %SPL, 64;
	add.u64 	%rd4, %SPL, 128;
	mov.u32 	%r75, %ctaid.y;
	mov.u32 	%r76, %ctaid.x;
	mov.u32 	%r1, %tid.x;
	mul.lo.s32 	%r77, %r73, %r75;
	mul.lo.s32 	%r78, %r77, %r74;
	cvt.s64.s32 	%rd5, %r78;
	shl.b32 	%r2, %r76, 4;
	and.b32  	%r3, %r1, 63;
	shr.u32 	%r4, %r1, 6;
	shl.b32 	%r79, %r4, 7;
	shl.b32 	%r80, %r1, 1;
	and.b32  	%r81, %r80, 126;
	or.b32  	%r5, %r79, %r81;
	mov.u32 	%r82, _ZZ18flash_attention_v1PK6__halfS1_S1_PS_iiiE6Q_tile;
	add.s32 	%r109, %r82, %r5;
	or.b32  	%r107, %r4, %r2;
	mad.lo.s32 	%r108, %r74, %r107, %r3;
	shl.b32 	%r9, %r74, 2;
	mov.u32 	%r110, %r1;
$L__BB0_1:
	setp.ge.s32 	%p2, %r107, %r73;
	@%p2 bra 	$L__BB0_3;
	cvt.s64.s32 	%rd18, %r108;
	add.s64 	%rd19, %rd18, %rd5;
	shl.b64 	%rd20, %rd19, 1;
	add.s64 	%rd21, %rd1, %rd20;
	ld.global.nc.u16 	%rs1229, [%rd21];
	bra.uni 	$L__BB0_4;
$L__BB0_3:
	mov.f32 	%f2114, 0f00000000;
	// begin inline asm
	{  cvt.rn.f16.f32 %rs1229, %f2114;}

	// end inline asm
$L__BB0_4:
	st.shared.u16 	[%r109], %rs1229;
	add.s32 	%r14, %r110, 256;
	add.s32 	%r109, %r109, 512;
	add.s32 	%r108, %r108, %r9;
	add.s32 	%r107, %r107, 4;
	setp.lt.u32 	%p3, %r110, 768;
	mov.u32 	%r110, %r14;
	@%p3 bra 	$L__BB0_1;
	bar.sync 	0;
	mov.b32 	%r111, 0;
$L__BB0_6:
	.pragma "nounroll";
	mul.wide.u32 	%rd22, %r111, 4;
	add.s64 	%rd23, %rd2, %rd22;
	mov.b32 	%r84, -971227136;
	st.local.u32 	[%rd23], %r84;
	add.s64 	%rd24, %rd3, %rd22;
	mov.b32 	%r85, 0;
	st.local.u32 	[%rd24], %r85;
	mul.wide.u32 	%rd25, %r111, 256;
	add.s64 	%rd26, %rd4, %rd25;
	mov.f32 	%f2115, 0f00000000;
	st.local.v4.f32 	[%rd26], {%f2115, %f2115, %f2115, %f2115};
	st.local.v4.f32 	[%rd26+16], {%f2115, %f2115, %f2115, %f2115};
	st.local.v4.f32 	[%rd26+32], {%f2115, %f2115, %f2115, %f2115};
	st.local.v4.f32 	[%rd26+48], {%f2115, %f2115, %f2115, %f2115};
	st.local.v4.f32 	[%rd26+64], {%f2115, %f2115, %f2115, %f2115};
	st.local.v4.f32 	[%rd26+80], {%f2115, %f2115, %f2115, %f2115};
	st.local.v4.f32 	[%rd26+96], {%f2115, %f2115, %f2115, %f2115};
	st.local.v4.f32 	[%rd26+112], {%f2115, %f2115, %f2115, %f2115};
	st.local.v4.f32 	[%rd26+128], {%f2115, %f2115, %f2115, %f2115};
	st.local.v4.f32 	[%rd26+144], {%f2115, %f2115, %f2115, %f2115};
	st.local.v4.f32 	[%rd26+160], {%f2115, %f2115, %f2115, %f2115};
	st.local.v4.f32 	[%rd26+176], {%f2115, %f2115, %f2115, %f2115};
	st.local.v4.f32 	[%rd26+192], {%f2115, %f2115, %f2115, %f2115};
	st.local.v4.f32 	[%rd26+208], {%f2115, %f2115, %f2115, %f2115};
	st.local.v4.f32 	[%rd26+224], {%f2115, %f2115, %f2115, %f2115};
	st.local.v4.f32 	[%rd26+240], {%f2115, %f2115, %f2115, %f2115};
	add.s32 	%r111, %r111, 1;
	setp.eq.s32 	%p4, %r111, 16;
	@%p4 bra 	$L__BB0_7;
	bra.uni 	$L__BB0_6;
$L__BB0_7:
	setp.lt.s32 	%p5, %r73, 1;
	@%p5 bra 	$L__BB0_2135;
	shr.u32 	%r87, %r1, 4;
	shl.b32 	%r88, %r87, 7;
	add.s32 	%r18, %r82, %r88;
	shl.b32 	%r90, %r1, 7;
	and.b32  	%r91, %r90, 1920;
	mov.u32 	%r92, _ZZ18flash_attention_v1PK6__halfS1_S1_PS_iiiE6K_tile;
	add.s32 	%r19, %r92, %r91;
	shl.b32 	%r93, %r87, 6;
	mov.u32 	%r94, _ZZ18flash_attention_v1PK6__halfS1_S1_PS_iiiE6S_tile;
	add.s32 	%r95, %r94, %r93;
	shl.b32 	%r96, %r1, 2;
	and.b32  	%r97, %r96, 60;
	add.s32 	%r20, %r95, %r97;
	setp.lt.u32 	%p6, %r1, 16;
	add.s32 	%r98, %r2, %r1;
	setp.lt.s32 	%p7, %r98, %r73;
	and.pred  	%p1, %p6, %p7;
	mul.wide.u32 	%rd27, %r1, 4;
	add.s64 	%rd6, %rd2, %rd27;
	shl.b32 	%r100, %r1, 6;
	add.s32 	%r21, %r94, %r100;
	add.s64 	%rd7, %rd3, %rd27;
	mul.wide.u32 	%rd28, %r1, 256;
	add.s64 	%rd8, %rd4, %rd28;
	shl.b32 	%r101, %r3, 1;
	mov.u32 	%r102, _ZZ18flash_attention_v1PK6__halfS1_S1_PS_iiiE6V_tile;
	add.s32 	%r22, %r102, %r101;
	add.s32 	%r23, %r92, %r5;
	mov.f32 	%f2116, 0f42800000;
	rsqrt.approx.f32 	%f1, %f2116;
	cvta.to.global.u64 	%rd9, %rd12;
	cvta.to.global.u64 	%rd10, %rd11;
	mov.b32 	%r112, 0;
	not.pred 	%p10, %p1;
$L__BB0_9:
	add.s32 	%r113, %r4, %r112;
	mad.lo.s32 	%r114, %r74, %r113, %r3;
	mov.u32 	%r115, %r23;
	mov.u32 	%r116, %r1;
$L__BB0_10:
	setp.ge.s32 	%p8, %r113, %r73;
	@%p8 bra 	$L__BB0_12;
	cvt.s64.s32 	%rd29, %r114;
	add.s64 	%rd30, %rd29, %rd5;
	shl.b64 	%rd31, %rd30, 1;
	add.s64 	%rd32, %rd10, %rd31;
	ld.global.nc.u16 	%rs1230, [%rd32];
	bra.uni 	$L__BB0_13;
$L__BB0_12:
	mov.f32 	%f2117, 0f00000000;
	// begin inline asm
	{  cvt.rn.f16.f32 %rs1230, %f2117;}

	// end inline asm
$L__BB0_13:
	st.shared.u16 	[%r115], %rs1230;
	add.s32 	%r33, %r116, 256;
	add.s32 	%r115, %r115, 512;
	add.s32 	%r114, %r114, %r9;
	add.s32 	%r113, %r113, 4;
	setp.lt.u32 	%p9, %r116, 768;
	mov.u32 	%r116, %r33;
	@%p9 bra 	$L__BB0_10;
	bar.sync 	0;
	ld.shared.u16 	%rs12, [%r18];
	// begin inline asm
	{  cvt.f32.f16 %f2118, %rs12;}

	// end inline asm
	ld.shared.u16 	%rs13, [%r19];
	// begin inline asm
	{  cvt.f32.f16 %f2119, %rs13;}

	// end inline asm
	fma.rn.f32 	%f2246, %f2118, %f2119, 0f00000000;
	ld.shared.u16 	%rs14, [%r18+2];
	// begin inline asm
	{  cvt.f32.f16 %f2120, %rs14;}

	// end inline asm
	ld.shared.u16 	%rs15, [%r19+2];
	// begin inline asm
	{  cvt.f32.f16 %f2121, %rs15;}

	// end inline asm
	fma.rn.f32 	%f2247, %f2120, %f2121, %f2246;
	ld.shared.u16 	%rs16, [%r18+4];
	// begin inline asm
	{  cvt.f32.f16 %f2122, %rs16;}

	// end inline asm
	ld.shared.u16 	%rs17, [%r19+4];
	// begin inline asm
	{  cvt.f32.f16 %f2123, %rs17;}

	// end inline asm
	fma.rn.f32 	%f2248, %f2122, %f2123, %f2247;
	ld.shared.u16 	%rs18, [%r18+6];
	// begin inline asm
	{  cvt.f32.f16 %f2124, %rs18;}

	// end inline asm
	ld.shared.u16 	%rs19, [%r19+6];
	// begin inline asm
	{  cvt.f32.f16 %f2125, %rs19;}

	// end inline asm
	fma.rn.f32 	%f2249, %f2124, %f2125, %f2248;
	ld.shared.u16 	%rs20, [%r18+8];
	// begin inline asm
	{  cvt.f32.f16 %f2126, %rs20;}

	// end inline asm
	ld.shared.u16 	%rs21, [%r19+8];
	// begin inline asm
	{  cvt.f32.f16 %f2127, %rs21;}

	// end inline asm
	fma.rn.f32 	%f2250, %f2126, %f2127, %f2249;
	ld.shared.u16 	%rs22, [%r18+10];
	// begin inline asm
	{  cvt.f32.f16 %f2128, %rs22;}

	// end inline asm
	ld.shared.u16 	%rs23, [%r19+10];
	// begin inline asm
	{  cvt.f32.f16 %f2129, %rs23;}

	// end inline asm
	fma.rn.f32 	%f2251, %f2128, %f2129, %f2250;
	ld.shared.u16 	%rs24, [%r18+12];
	// begin inline asm
	{  cvt.f32.f16 %f2130, %rs24;}

	// end inline asm
	ld.shared.u16 	%rs25, [%r19+12];
	// begin inline asm
	{  cvt.f32.f16 %f2131, %rs25;}

	// end inline asm
	fma.rn.f32 	%f2252, %f2130, %f2131, %f2251;
	ld.shared.u16 	%rs26, [%r18+14];
	// begin inline asm
	{  cvt.f32.f16 %f2132, %rs26;}

	// end inline asm
	ld.shared.u16 	%rs27, [%r19+14];
	// begin inline asm
	{  cvt.f32.f16 %f2133, %rs27;}

	// end inline asm
	fma.rn.f32 	%f2253, %f2132, %f2133, %f2252;
	ld.shared.u16 	%rs28, [%r18+16];
	// begin inline asm
	{  cvt.f32.f16 %f2134, %rs28;}

	// end inline asm
	ld.shared.u16 	%rs29, [%r19+16];
	// begin inline asm
	{  cvt.f32.f16 %f2135, %rs29;}

	// end inline asm
	fma.rn.f32 	%f2254, %f2134, %f2135, %f2253;
	ld.shared.u16 	%rs30, [%r18+18];
	// begin inline asm
	{  cvt.f32.f16 %f2136, %rs30;}

	// end inline asm
	ld.shared.u16 	%rs31, [%r19+18];
	// begin inline asm
	{  cvt.f32.f16 %f2137, %rs31;}

	// end inline asm
	fma.rn.f32 	%f2255, %f2136, %f2137, %f2254;
	ld.shared.u16 	%rs32, [%r18+20];
	// begin inline asm
	{  cvt.f32.f16 %f2138, %rs32;}

	// end inline asm
	ld.shared.u16 	%rs33, [%r19+20];
	// begin inline asm
	{  cvt.f32.f16 %f2139, %rs33;}

	// end inline asm
	fma.rn.f32 	%f2256, %f2138, %f2139, %f2255;
	ld.shared.u16 	%rs34, [%r18+22];
	// begin inline asm
	{  cvt.f32.f16 %f2140, %rs34;}

	// end inline asm
	ld.shared.u16 	%rs35, [%r19+22];
	// begin inline asm
	{  cvt.f32.f16 %f2141, %rs35;}

	// end inline asm
	fma.rn.f32 	%f2257, %f2140, %f2141, %f2256;
	ld.shared.u16 	%rs36, [%r18+24];
	// begin inline asm
	{  cvt.f32.f16 %f2142, %rs36;}

	// end inline asm
	ld.shared.u16 	%rs37, [%r19+24];
	// begin inline asm
	{  cvt.f32.f16 %f2143, %rs37;}

	// end inline asm
	fma.rn.f32 	%f2258, %f2142, %f2143, %f2257;
	ld.shared.u16 	%rs38, [%r18+26];
	// begin inline asm
	{  cvt.f32.f16 %f2144, %rs38;}

	// end inline asm
	ld.shared.u16 	%rs39, [%r19+26];
	// begin inline asm
	{  cvt.f32.f16 %f2145, %rs39;}

	// end inline asm
	fma.rn.f32 	%f2259, %f2144, %f2145, %f2258;
	ld.shared.u16 	%rs40, [%r18+28];
	// begin inline asm
	{  cvt.f32.f16 %f2146, %rs40;}

	// end inline asm
	ld.shared.u16 	%rs41, [%r19+28];
	// begin inline asm
	{  cvt.f32.f16 %f2147, %rs41;}

	// end inline asm
	fma.rn.f32 	%f2260, %f2146, %f2147, %f2259;
	ld.shared.u16 	%rs42, [%r18+30];
	// begin inline asm
	{  cvt.f32.f16 %f2148, %rs42;}

	// end inline asm
	ld.shared.u16 	%rs43, [%r19+30];
	// begin inline asm
	{  cvt.f32.f16 %f2149, %rs43;}

	// end inline asm
	fma.rn.f32 	%f2261, %f2148, %f2149, %f2260;
	ld.shared.u16 	%rs44, [%r18+32];
	// begin inline asm
	{  cvt.f32.f16 %f2150, %rs44;}

	// end inline asm
	ld.shared.u16 	%rs45, [%r19+32];
	// begin inline asm
	{  cvt.f32.f16 %f2151, %rs45;}

	// end inline asm
	fma.rn.f32 	%f2262, %f2150, %f2151, %f2261;
	ld.shared.u16 	%rs46, [%r18+34];
	// begin inline asm
	{  cvt.f32.f16 %f2152, %rs46;}

	// end inline asm
	ld.shared.u16 	%rs47, [%r19+34];
	// begin inline asm
	{  cvt.f32.f16 %f2153, %rs47;}

	// end inline asm
	fma.rn.f32 	%f2263, %f2152, %f2153, %f2262;
	ld.shared.u16 	%rs48, [%r18+36];
	// begin inline asm
	{  cvt.f32.f16 %f2154, %rs48;}

	// end inline asm
	ld.shared.u16 	%rs49, [%r19+36];
	// begin inline asm
	{  cvt.f32.f16 %f2155, %rs49;}

	// end inline asm
	fma.rn.f32 	%f2264, %f2154, %f2155, %f2263;
	ld.shared.u16 	%rs50, [%r18+38];
	// begin inline asm
	{  cvt.f32.f16 %f2156, %rs50;}

	// end inline asm
	ld.shared.u16 	%rs51, [%r19+38];
	// begin inline asm
	{  cvt.f32.f16 %f2157, %rs51;}

	// end inline asm
	fma.rn.f32 	%f2265, %f2156, %f2157, %f2264;
	ld.shared.u16 	%rs52, [%r18+40];
	// begin inline asm
	{  cvt.f32.f16 %f2158, %rs52;}

	// end inline asm
	ld.shared.u16 	%rs53, [%r19+40];
	// begin inline asm
	{  cvt.f32.f16 %f2159, %rs53;}

	// end inline asm
	fma.rn.f32 	%f2266, %f2158, %f2159, %f2265;
	ld.shared.u16 	%rs54, [%r18+42];
	// begin inline asm
	{  cvt.f32.f16 %f2160, %rs54;}

	// end inline asm
	ld.shared.u16 	%rs55, [%r19+42];
	// begin inline asm
	{  cvt.f32.f16 %f2161, %rs55;}

	// end inline asm
	fma.rn.f32 	%f2267, %f2160, %f2161, %f2266;
	ld.shared.u16 	%rs56, [%r18+44];
	// begin inline asm
	{  cvt.f32.f16 %f2162, %rs56;}

	// end inline asm
	ld.shared.u16 	%rs57, [%r19+44];
	// begin inline asm
	{  cvt.f32.f16 %f2163, %rs57;}

	// end inline asm
	fma.rn.f32 	%f2268, %f2162, %f2163, %f2267;
	ld.shared.u16 	%rs58, [%r18+46];
	// begin inline asm
	{  cvt.f32.f16 %f2164, %rs58;}

	// end inline asm
	ld.shared.u16 	%rs59, [%r19+46];
	// begin inline asm
	{  cvt.f32.f16 %f2165, %rs59;}

	// end inline asm
	fma.rn.f32 	%f2269, %f2164, %f2165, %f2268;
	ld.shared.u16 	%rs60, [%r18+48];
	// begin inline asm
	{  cvt.f32.f16 %f2166, %rs60;}

	// end inline asm
	ld.shared.u16 	%rs61, [%r19+48];
	// begin inline asm
	{  cvt.f32.f16 %f2167, %rs61;}

	// end inline asm
	fma.rn.f32 	%f2270, %f2166, %f2167, %f2269;
	ld.shared.u16 	%rs62, [%r18+50];
	// begin inline asm
	{  cvt.f32.f16 %f2168, %rs62;}

	// end inline asm
	ld.shared.u16 	%rs63, [%r19+50];
	// begin inline asm
	{  cvt.f32.f16 %f2169, %rs63;}

	// end inline asm
	fma.rn.f32 	%f2271, %f2168, %f2169, %f2270;
	ld.shared.u16 	%rs64, [%r18+52];
	// begin inline asm
	{  cvt.f32.f16 %f2170, %rs64;}

	// end inline asm
	ld.shared.u16 	%rs65, [%r19+52];
	// begin inline asm
	{  cvt.f32.f16 %f2171, %rs65;}

	// end inline asm
	fma.rn.f32 	%f2272, %f2170, %f2171, %f2271;
	ld.shared.u16 	%rs66, [%r18+54];
	// begin inline asm
	{  cvt.f32.f16 %f2172, %rs66;}

	// end inline asm
	ld.shared.u16 	%rs67, [%r19+54];
	// begin inline asm
	{  cvt.f32.f16 %f2173, %rs67;}

	// end inline asm
	fma.rn.f32 	%f2273, %f2172, %f2173, %f2272;
	ld.shared.u16 	%rs68, [%r18+56];
	// begin inline asm
	{  cvt.f32.f16 %f2174, %rs68;}

	// end inline asm
	ld.shared.u16 	%rs69, [%r19+56];
	// begin inline asm
	{  cvt.f32.f16 %f2175, %rs69;}

	// end inline asm
	fma.rn.f32 	%f2274, %f2174, %f2175, %f2273;
	ld.shared.u16 	%rs70, [%r18+58];
	// begin inline asm
	{  cvt.f32.f16 %f2176, %rs70;}

	// end inline asm
	ld.shared.u16 	%rs71, [%r19+58];
	// begin inline asm
	{  cvt.f32.f16 %f2177, %rs71;}

	// end inline asm
	fma.rn.f32 	%f2275, %f2176, %f2177, %f2274;
	ld.shared.u16 	%rs72, [%r18+60];
	// begin inline asm
	{  cvt.f32.f16 %f2178, %rs72;}

	// end inline asm
	ld.shared.u16 	%rs73, [%r19+60];
	// begin inline asm
	{  cvt.f32.f16 %f2179, %rs73;}

	// end inline asm
	fma.rn.f32 	%f2276, %f2178, %f2179, %f2275;
	ld.shared.u16 	%rs74, [%r18+62];
	// begin inline asm
	{  cvt.f32.f16 %f2180, %rs74;}

	// end inline asm
	ld.shared.u16 	%rs75, [%r19+62];
	// begin inline asm
	{  cvt.f32.f16 %f2181, %rs75;}

	// end inline asm
	fma.rn.f32 	%f2277, %f2180, %f2181, %f2276;
	ld.shared.u16 	%rs76, [%r18+64];
	// begin inline asm
	{  cvt.f32.f16 %f2182, %rs76;}

	// end inline asm
	ld.shared.u16 	%rs77, [%r19+64];
	// begin inline asm
	{  cvt.f32.f16 %f2183, %rs77;}

	// end inline asm
	fma.rn.f32 	%f2278, %f2182, %f2183, %f2277;
	ld.shared.u16 	%rs78, [%r18+66];
	// begin inline asm
	{  cvt.f32.f16 %f2184, %rs78;}

	// end inline asm
	ld.shared.u16 	%rs79, [%r19+66];
	// begin inline asm
	{  cvt.f32.f16 %f2185, %rs79;}

	// end inline asm
	fma.rn.f32 	%f2279, %f2184, %f2185, %f2278;
	ld.shared.u16 	%rs80, [%r18+68];
	// begin inline asm
	{  cvt.f32.f16 %f2186, %rs80;}

	// end inline asm
	ld.shared.u16 	%rs81, [%r19+68];
	// begin inline asm
	{  cvt.f32.f16 %f2187, %rs81;}

	// end inline asm
	fma.rn.f32 	%f2280, %f2186, %f2187, %f2279;
	ld.shared.u16 	%rs82, [%r18+70];
	// begin inline asm
	{  cvt.f32.f16 %f2188, %rs82;}

	// end inline asm
	ld.shared.u16 	%rs83, [%r19+70];
	// begin inline asm
	{  cvt.f32.f16 %f2189, %rs83;}

	// end inline asm
	fma.rn.f32 	%f2281, %f2188, %f2189, %f2280;
	ld.shared.u16 	%rs84, [%r18+72];
	// begin inline asm
	{  cvt.f32.f16 %f2190, %rs84;}

	// end inline asm
	ld.shared.u16 	%rs85, [%r19+72];
	// begin inline asm
	{  cvt.f32.f16 %f2191, %rs85;}

	// end inline asm
	fma.rn.f32 	%f2282, %f2190, %f2191, %f2281;
	ld.shared.u16 	%rs86, [%r18+74];
	// begin inline asm
	{  cvt.f32.f16 %f2192, %rs86;}

	// end inline asm
	ld.shared.u16 	%rs87, [%r19+74];
	// begin inline asm
	{  cvt.f32.f16 %f2193, %rs87;}

	// end inline asm
	fma.rn.f32 	%f2283, %f2192, %f2193, %f2282;
	ld.shared.u16 	%rs88, [%r18+76];
	// begin inline asm
	{  cvt.f32.f16 %f2194, %rs88;}

	// end inline asm
	ld.shared.u16 	%rs89, [%r19+76];
	// begin inline asm
	{  cvt.f32.f16 %f2195, %rs89;}

	// end inline asm
	fma.rn.f32 	%f2284, %f2194, %f2195, %f2283;
	ld.shared.u16 	%rs90, [%r18+78];
	// begin inline asm
	{  cvt.f32.f16 %f2196, %rs90;}

	// end inline asm
	ld.shared.u16 	%rs91, [%r19+78];
	// begin inline asm
	{  cvt.f32.f16 %f2197, %rs91;}

	// end inline asm
	fma.rn.f32 	%f2285, %f2196, %f2197, %f2284;
	ld.shared.u16 	%rs92, [%r18+80];
	// begin inline asm
	{  cvt.f32.f16 %f2198, %rs92;}

	// end inline asm
	ld.shared.u16 	%rs93, [%r19+80];
	// begin inline asm
	{  cvt.f32.f16 %f2199, %rs93;}

	// end inline asm
	fma.rn.f32 	%f2286, %f2198, %f2199, %f2285;
	ld.shared.u16 	%rs94, [%r18+82];
	// begin inline asm
	{  cvt.f32.f16 %f2200, %rs94;}

	// end inline asm
	ld.shared.u16 	%rs95, [%r19+82];
	// begin inline asm
	{  cvt.f32.f16 %f2201, %rs95;}

	// end inline asm
	fma.rn.f32 	%f2287, %f2200, %f2201, %f2286;
	ld.shared.u16 	%rs96, [%r18+84];
	// begin inline asm
	{  cvt.f32.f16 %f2202, %rs96;}

	// end inline asm
	ld.shared.u16 	%rs97, [%r19+84];
	// begin inline asm
	{  cvt.f32.f16 %f2203, %rs97;}

	// end inline asm
	fma.rn.f32 	%f2288, %f2202, %f2203, %f2287;
	ld.shared.u16 	%rs98, [%r18+86];
	// begin inline asm
	{  cvt.f32.f16 %f2204, %rs98;}

	// end inline asm
	ld.shared.u16 	%rs99, [%r19+86];
	// begin inline asm
	{  cvt.f32.f16 %f2205, %rs99;}

	// end inline asm
	fma.rn.f32 	%f2289, %f2204, %f2205, %f2288;
	ld.shared.u16 	%rs100, [%r18+88];
	// begin inline asm
	{  cvt.f32.f16 %f2206, %rs100;}

	// end inline asm
	ld.shared.u16 	%rs101, [%r19+88];
	// begin inline asm
	{  cvt.f32.f16 %f2207, %rs101;}

	// end inline asm
	fma.rn.f32 	%f2290, %f2206, %f2207, %f2289;
	ld.shared.u16 	%rs102, [%r18+90];
	// begin inline asm
	{  cvt.f32.f16 %f2208, %rs102;}

	// end inline asm
	ld.shared.u16 	%rs103, [%r19+90];
	// begin inline asm
	{  cvt.f32.f16 %f2209, %rs103;}

	// end inline asm
	fma.rn.f32 	%f2291, %f2208, %f2209, %f2290;
	ld.shared.u16 	%rs104, [%r18+92];
	// begin inline asm
	{  cvt.f32.f16 %f2210, %rs104;}

	// end inline asm
	ld.shared.u16 	%rs105, [%r19+92];
	// begin inline asm
	{  cvt.f32.f16 %f2211, %rs105;}

	// end inline asm
	fma.rn.f32 	%f2292, %f2210, %f2211, %f2291;
	ld.shared.u16 	%rs106, [%r18+94];
	// begin inline asm
	{  cvt.f32.f16 %f2212, %rs106;}

	// end inline asm
	ld.shared.u16 	%rs107, [%r19+94];
	// begin inline asm
	{  cvt.f32.f16 %f2213, %rs107;}

	// end inline asm
	fma.rn.f32 	%f2293, %f2212, %f2213, %f2292;
	ld.shared.u16 	%rs108, [%r18+96];
	// begin inline asm
	{  cvt.f32.f16 %f2214, %rs108;}

	// end inline asm
	ld.shared.u16 	%rs109, [%r19+96];
	// begin inline asm
	{  cvt.f32.f16 %f2215, %rs109;}

	// end inline asm
	fma.rn.f32 	%f2294, %f2214, %f2215, %f2293;
	ld.shared.u16 	%rs110, [%r18+98];
	// begin inline asm
	{  cvt.f32.f16 %f2216, %rs110;}

	// end inline asm
	ld.shared.u16 	%rs111, [%r19+98];
	// begin inline asm
	{  cvt.f32.f16 %f2217, %rs111;}

	// end inline asm
	fma.rn.f32 	%f2295, %f2216, %f2217, %f2294;
	ld.shared.u16 	%rs112, [%r18+100];
	// begin inline asm
	{  cvt.f32.f16 %f2218, %rs112;}

	// end inline asm
	ld.shared.u16 	%rs113, [%r19+100];
	// begin inline asm
	{  cvt.f32.f16 %f2219, %rs113;}

	// end inline asm
	fma.rn.f32 	%f2296, %f2218, %f2219, %f2295;
	ld.shared.u16 	%rs114, [%r18+102];
	// begin inline asm
	{  cvt.f32.f16 %f2220, %rs114;}

	// end inline asm
	ld.shared.u16 	%rs115, [%r19+102];
	// begin inline asm
	{  cvt.f32.f16 %f2221, %rs115;}

	// end inline asm
	fma.rn.f32 	%f2297, %f2220, %f2221, %f2296;
	ld.shared.u16 	%rs116, [%r18+104];
	// begin inline asm
	{  cvt.f32.f16 %f2222, %rs116;}

	// end inline asm
	ld.shared.u16 	%rs117, [%r19+104];
	// begin inline asm
	{  cvt.f32.f16 %f2223, %rs117;}

	// end inline asm
	fma.rn.f32 	%f2298, %f2222, %f2223, %f2297;
	ld.shared.u16 	%rs118, [%r18+106];
	// begin inline asm
	{  cvt.f32.f16 %f2224, %rs118;}

	// end inline asm
	ld.shared.u16 	%rs119, [%r19+106];
	// begin inline asm
	{  cvt.f32.f16 %f2225, %rs119;}

	// end inline asm
	fma.rn.f32 	%f2299, %f2224, %f2225, %f2298;
	ld.shared.u16 	%rs120, [%r18+108];
	// begin inline asm
	{  cvt.f32.f16 %f2226, %rs120;}

	// end inline asm
	ld.shared.u16 	%rs121, [%r19+108];
	// begin inline asm
	{  cvt.f32.f16 %f2227, %rs121;}

	// end inline asm
	fma.rn.f32 	%f2300, %f2226, %f2227, %f2299;
	ld.shared.u16 	%rs122, [%r18+110];
	// begin inline asm
	{  cvt.f32.f16 %f2228, %rs122;}

	// end inline asm
	ld.shared.u16 	%rs123, [%r19+110];
	// begin inline asm
	{  cvt.f32.f16 %f2229, %rs123;}

	// end inline asm
	fma.rn.f32 	%f2301, %f2228, %f2229, %f2300;
	ld.shared.u16 	%rs124, [%r18+112];
	// begin inline asm
	{  cvt.f32.f16 %f2230, %rs124;}

	// end inline asm
	ld.shared.u16 	%rs125, [%r19+112];
	// begin inline asm
	{  cvt.f32.f16 %f2231, %rs125;}

	// end inline asm
	fma.rn.f32 	%f2302, %f2230, %f2231, %f2301;
	ld.shared.u16 	%rs126, [%r18+114];
	// begin inline asm
	{  cvt.f32.f16 %f2232, %rs126;}

	// end inline asm
	ld.shared.u16 	%rs127, [%r19+114];
	// begin inline asm
	{  cvt.f32.f16 %f2233, %rs127;}

	// end inline asm
	fma.rn.f32 	%f2303, %f2232, %f2233, %f2302;
	ld.shared.u16 	%rs128, [%r18+116];
	// begin inline asm
	{  cvt.f32.f16 %f2234, %rs128;}

	// end inline asm
	ld.shared.u16 	%rs129, [%r19+116];
	// begin inline asm
	{  cvt.f32.f16 %f2235, %rs129;}

	// end inline asm
	fma.rn.f32 	%f2304, %f2234, %f2235, %f2303;
	ld.shared.u16 	%rs130, [%r18+118];
	// begin inline asm
	{  cvt.f32.f16 %f2236, %rs130;}

	// end inline asm
	ld.shared.u16 	%rs131, [%r19+118];
	// begin inline asm
	{  cvt.f32.f16 %f2237, %rs131;}

	// end inline asm
	fma.rn.f32 	%f2305, %f2236, %f2237, %f2304;
	ld.shared.u16 	%rs132, [%r18+120];
	// begin inline asm
	{  cvt.f32.f16 %f2238, %rs132;}

	// end inline asm
	ld.shared.u16 	%rs133, [%r19+120];
	// begin inline asm
	{  cvt.f32.f16 %f2239, %rs133;}

	// end inline asm
	fma.rn.f32 	%f2306, %f2238, %f2239, %f2305;
	ld.shared.u16 	%rs134, [%r18+122];
	// begin inline asm
	{  cvt.f32.f16 %f2240, %rs134;}

	// end inline asm
	ld.shared.u16 	%rs135, [%r19+122];
	// begin inline asm
	{  cvt.f32.f16 %f2241, %rs135;}

	// end inline asm
	fma.rn.f32 	%f2307, %f2240, %f2241, %f2306;
	ld.shared.u16 	%rs136, [%r18+124];
	// begin inline asm
	{  cvt.f32.f16 %f2242, %rs136;}

	// end inline asm
	ld.shared.u16 	%rs137, [%r19+124];
	// begin inline asm
	{  cvt.f32.f16 %f2243, %rs137;}

	// end inline asm
	fma.rn.f32 	%f2308, %f2242, %f2243, %f2307;
	ld.shared.u16 	%rs138, [%r18+126];
	// begin inline asm
	{  cvt.f32.f16 %f2244, %rs138;}

	// end inline asm
	ld.shared.u16 	%rs139, [%r19+126];
	// begin inline asm
	{  cvt.f32.f16 %f2245, %rs139;}

	// end inline asm
	fma.rn.f32 	%f2309, %f2244, %f2245, %f2308;
	mul.f32 	%f2310, %f1, %f2309;
	st.shared.f32 	[%r20], %f2310;
	bar.sync 	0;
	@%p10 bra 	$L__BB0_79;
	ld.local.f32 	%f2, [%rd6];
	setp.ge.s32 	%p11, %r112, %r73;
	mov.f32 	%f4896, %f2;
	@%p11 bra 	$L__BB0_17;
	ld.shared.f32 	%f2311, [%r21];
	max.f32 	%f4896, %f2, %f2311;
$L__BB0_17:
	add.s32 	%r37, %r112, 1;
	setp.ge.s32 	%p12, %r37, %r73;
	@%p12 bra 	$L__BB0_19;
	ld.shared.f32 	%f2312, [%r21+4];
	max.f32 	%f4896, %f4896, %f2312;
$L__BB0_19:
	add.s32 	%r38, %r112, 2;
	setp.ge.s32 	%p13, %r38, %r73;
	@%p13 bra 	$L__BB0_21;
	ld.shared.f32 	%f2313, [%r21+8];
	max.f32 	%f4896, %f4896, %f2313;
$L__BB0_21:
	add.s32 	%r39, %r112, 3;
	setp.ge.s32 	%p14, %r39, %r73;
	@%p14 bra 	$L__BB0_23;
	ld.shared.f32 	%f2314, [%r21+12];
	max.f32 	%f4896, %f4896, %f2314;
$L__BB0_23:
	add.s32 	%r40, %r112, 4;
	setp.ge.s32 	%p15, %r40, %r73;
	@%p15 bra 	$L__BB0_25;
	ld.shared.f32 	%f2315, [%r21+16];
	max.f32 	%f4896, %f4896, %f2315;
$L__BB0_25:
	add.s32 	%r41, %r112, 5;
	setp.ge.s32 	%p16, %r41, %r73;
	@%p16 bra 	$L__BB0_27;
	ld.shared.f32 	%f2316, [%r21+20];
	max.f32 	%f4896, %f4896, %f2316;
$L__BB0_27:
	add.s32 	%r42, %r112, 6;
	setp.ge.s32 	%p17, %r42, %r73;
	@%p17 bra 	$L__BB0_29;
	ld.shared.f32 	%f2317, [%r21+24];
	max.f32 	%f4896, %f4896, %f2317;
$L__BB0_29:
	add.s32 	%r43, %r112, 7;
	setp.ge.s32 	%p18, %r43, %r73;
	@%p18 bra 	$L__BB0_31;
	ld.shared.f32 	%f2318, [%r21+28];
	max.f32 	%f4896, %f4896, %f2318;
$L__BB0_31:
	add.s32 	%r44, %r112, 8;
	setp.ge.s32 	%p19, %r44, %r73;
	@%p19 bra 	$L__BB0_33;
	ld.shared.f32 	%f2319, [%r21+32];
	max.f32 	%f4896, %f4896, %f2319;
$L__BB0_33:
	add.s32 	%r45, %r112, 9;
	setp.ge.s32 	%p20, %r45, %r73;
	@%p20 bra 	$L__BB0_35;
	ld.shared.f32 	%f2320, [%r21+36];
	max.f32 	%f4896, %f4896, %f2320;
$L__BB0_35:
	add.s32 	%r46, %r112, 10;
	setp.ge.s32 	%p21, %r46, %r73;
	@%p21 bra 	$L__BB0_37;
	ld.shared.f32 	%f2321, [%r21+40];
	max.f32 	%f4896, %f4896, %f2321;
$L__BB0_37:
	add.s32 	%r47, %r112, 11;
	setp.ge.s32 	%p22, %r47, %r73;
	@%p22 bra 	$L__BB0_39;
	ld.shared.f32 	%f2322, [%r21+44];
	max.f32 	%f4896, %f4896, %f2322;
$L__BB0_39:
	add.s32 	%r48, %r112, 12;
	setp.ge.s32 	%p23, %r48, %r73;
	@%p23 bra 	$L__BB0_41;
	ld.shared.f32 	%f2323, [%r21+48];
	max.f32 	%f4896, %f4896, %f2323;
$L__BB0_41:
	add.s32 	%r49, %r112, 13;
	setp.ge.s32 	%p24, %r49, %r73;
	@%p24 bra 	$L__BB0_43;
	ld.shared.f32 	%f2324, [%r21+52];
	max.f32 	%f4896, %f4896, %f2324;
$L__BB0_43:
	add.s32 	%r50, %r112, 14;
	setp.ge.s32 	%p25, %r50, %r73;
	@%p25 bra 	$L__BB0_45;
	ld.shared.f32 	%f2325, [%r21+56];
	max.f32 	%f4896, %f4896, %f2325;
$L__BB0_45:
	add.s32 	%r51, %r112, 15;
	setp.ge.s32 	%p26, %r51, %r73;
	@%p26 bra 	$L__BB0_47;
	ld.shared.f32 	%f2326, [%r21+60];
	max.f32 	%f4896, %f4896, %f2326;
$L__BB0_47:
	setp.ge.s32 	%p27, %r112, %r73;
	sub.f32 	%f2327, %f2, %f4896;
	mul.f32 	%f2328, %f2327, 0f3FB8AA3B;
	ex2.approx.f32 	%f2329, %f2328;
	ld.local.f32 	%f2330, [%rd7];
	mul.f32 	%f4912, %f2329, %f2330;
	st.local.f32 	[%rd7], %f4912;
	ld.local.v4.f32 	{%f2331, %f2332, %f2333, %f2334}, [%rd8];
	mul.f32 	%f2335, %f2329, %f2331;
	mul.f32 	%f2336, %f2329, %f2332;
	mul.f32 	%f2337, %f2329, %f2333;
	mul.f32 	%f2338, %f2329, %f2334;
	st.local.v4.f32 	[%rd8], {%f2335, %f2336, %f2337, %f2338};
	ld.local.v4.f32 	{%f2339, %f2340, %f2341, %f2342}, [%rd8+16];
	mul.f32 	%f2343, %f2329, %f2339;
	mul.f32 	%f2344, %f2329, %f2340;
	mul.f32 	%f2345, %f2329, %f2341;
	mul.f32 	%f2346, %f2329, %f2342;
	st.local.v4.f32 	[%rd8+16], {%f2343, %f2344, %f2345, %f2346};
	ld.local.v4.f32 	{%f2347, %f2348, %f2349, %f2350}, [%rd8+32];
	mul.f32 	%f2351, %f2329, %f2347;
	mul.f32 	%f2352, %f2329, %f2348;
	mul.f32 	%f2353, %f2329, %f2349;
	mul.f32 	%f2354, %f2329, %f2350;
	st.local.v4.f32 	[%rd8+32], {%f2351, %f2352, %f2353, %f2354};
	ld.local.v4.f32 	{%f2355, %f2356, %f2357, %f2358}, [%rd8+48];
	mul.f32 	%f2359, %f2329, %f2355;
	mul.f32 	%f2360, %f2329, %f2356;
	mul.f32 	%f2361, %f2329, %f2357;
	mul.f32 	%f2362, %f2329, %f2358;
	st.local.v4.f32 	[%rd8+48], {%f2359, %f2360, %f2361, %f2362};
	ld.local.v4.f32 	{%f2363, %f2364, %f2365, %f2366}, [%rd8+64];
	mul.f32 	%f2367, %f2329, %f2363;
	mul.f32 	%f2368, %f2329, %f2364;
	mul.f32 	%f2369, %f2329, %f2365;
	mul.f32 	%f2370, %f2329, %f2366;
	st.local.v4.f32 	[%rd8+64], {%f2367, %f2368, %f2369, %f2370};
	ld.local.v4.f32 	{%f2371, %f2372, %f2373, %f2374}, [%rd8+80];
	mul.f32 	%f2375, %f2329, %f2371;
	mul.f32 	%f2376, %f2329, %f2372;
	mul.f32 	%f2377, %f2329, %f2373;
	mul.f32 	%f2378, %f2329, %f2374;
	st.local.v4.f32 	[%rd8+80], {%f2375, %f2376, %f2377, %f2378};
	ld.local.v4.f32 	{%f2379, %f2380, %f2381, %f2382}, [%rd8+96];
	mul.f32 	%f2383, %f2329, %f2379;
	mul.f32 	%f2384, %f2329, %f2380;
	mul.f32 	%f2385, %f2329, %f2381;
	mul.f32 	%f2386, %f2329, %f2382;
	st.local.v4.f32 	[%rd8+96], {%f2383, %f2384, %f2385, %f2386};
	ld.local.v4.f32 	{%f2387, %f2388, %f2389, %f2390}, [%rd8+112];
	mul.f32 	%f2391, %f2329, %f2387;
	mul.f32 	%f2392, %f2329, %f2388;
	mul.f32 	%f2393, %f2329, %f2389;
	mul.f32 	%f2394, %f2329, %f2390;
	st.local.v4.f32 	[%rd8+112], {%f2391, %f2392, %f2393, %f2394};
	ld.local.v4.f32 	{%f2395, %f2396, %f2397, %f2398}, [%rd8+128];
	mul.f32 	%f2399, %f2329, %f2395;
	mul.f32 	%f2400, %f2329, %f2396;
	mul.f32 	%f2401, %f2329, %f2397;
	mul.f32 	%f2402, %f2329, %f2398;
	st.local.v4.f32 	[%rd8+128], {%f2399, %f2400, %f2401, %f2402};
	ld.local.v4.f32 	{%f2403, %f2404, %f2405, %f2406}, [%rd8+144];
	mul.f32 	%f2407, %f2329, %f2403;
	mul.f32 	%f2408, %f2329, %f2404;
	mul.f32 	%f2409, %f2329, %f2405;
	mul.f32 	%f2410, %f2329, %f2406;
	st.local.v4.f32 	[%rd8+144], {%f2407, %f2408, %f2409, %f2410};
	ld.local.v4.f32 	{%f2411, %f2412, %f2413, %f2414}, [%rd8+160];
	mul.f32 	%f2415, %f2329, %f2411;
	mul.f32 	%f2416, %f2329, %f2412;
	mul.f32 	%f2417, %f2329, %f2413;
	mul.f32 	%f2418, %f2329, %f2414;
	st.local.v4.f32 	[%rd8+160], {%f2415, %f2416, %f2417, %f2418};
	ld.local.v4.f32 	{%f2419, %f2420, %f2421, %f2422}, [%rd8+176];
	mul.f32 	%f2423, %f2329, %f2419;
	mul.f32 	%f2424, %f2329, %f2420;
	mul.f32 	%f2425, %f2329, %f2421;
	mul.f32 	%f2426, %f2329, %f2422;
	st.local.v4.f32 	[%rd8+176], {%f2423, %f2424, %f2425, %f2426};
	ld.local.v4.f32 	{%f2427, %f2428, %f2429, %f2430}, [%rd8+192];
	mul.f32 	%f2431, %f2329, %f2427;
	mul.f32 	%f2432, %f2329, %f2428;
	mul.f32 	%f2433, %f2329, %f2429;
	mul.f32 	%f2434, %f2329, %f2430;
	st.local.v4.f32 	[%rd8+192], {%f2431, %f2432, %f2433, %f2434};
	ld.local.v4.f32 	{%f2435, %f2436, %f2437, %f2438}, [%rd8+208];
	mul.f32 	%f2439, %f2329, %f2435;
	mul.f32 	%f2440, %f2329, %f2436;
	mul.f32 	%f2441, %f2329, %f2437;
	mul.f32 	%f2442, %f2329, %f2438;
	st.local.v4.f32 	[%rd8+208], {%f2439, %f2440, %f2441, %f2442};
	ld.local.v4.f32 	{%f2443, %f2444, %f2445, %f2446}, [%rd8+224];
	mul.f32 	%f2447, %f2329, %f2443;
	mul.f32 	%f2448, %f2329, %f2444;
	mul.f32 	%f2449, %f2329, %f2445;
	mul.f32 	%f2450, %f2329, %f2446;
	st.local.v4.f32 	[%rd8+224], {%f2447, %f2448, %f2449, %f2450};
	ld.local.v4.f32 	{%f2451, %f2452, %f2453, %f2454}, [%rd8+240];
	mul.f32 	%f2455, %f2329, %f2451;
	mul.f32 	%f2456, %f2329, %f2452;
	mul.f32 	%f2457, %f2329, %f2453;
	mul.f32 	%f2458, %f2329, %f2454;
	st.local.v4.f32 	[%rd8+240], {%f2455, %f2456, %f2457, %f2458};
	st.local.f32 	[%rd6], %f4896;
	@%p27 bra 	$L__BB0_49;
	ld.shared.f32 	%f2459, [%r21];
	sub.f32 	%f2460, %f2459, %f4896;
	mul.f32 	%f2461, %f2460, 0f3FB8AA3B;
	ex2.approx.f32 	%f2462, %f2461;
	st.shared.f32 	[%r21], %f2462;
	add.f32 	%f4912, %f2462, %f4912;
	st.local.f32 	[%rd7], %f4912;
$L__BB0_49:
	setp.ge.s32 	%p28, %r37, %r73;
	@%p28 bra 	$L__BB0_51;
	ld.shared.f32 	%f2463, [%r21+4];
	sub.f32 	%f2464, %f2463, %f4896;
	mul.f32 	%f2465, %f2464, 0f3FB8AA3B;
	ex2.approx.f32 	%f2466, %f2465;
	st.shared.f32 	[%r21+4], %f2466;
	add.f32 	%f4912, %f2466, %f4912;
	st.local.f32 	[%rd7], %f4912;
$L__BB0_51:
	setp.ge.s32 	%p29, %r38, %r73;
	@%p29 bra 	$L__BB0_53;
	ld.shared.f32 	%f2467, [%r21+8];
	sub.f32 	%f2468, %f2467, %f4896;
	mul.f32 	%f2469, %f2468, 0f3FB8AA3B;
	ex2.approx.f32 	%f2470, %f2469;
	st.shared.f32 	[%r21+8], %f2470;
	add.f32 	%f4912, %f2470, %f4912;
	st.local.f32 	[%rd7], %f4912;
$L__BB0_53:
	setp.ge.s32 	%p30, %r39, %r73;
	@%p30 bra 	$L__BB0_55;
	ld.shared.f32 	%f2471, [%r21+12];
	sub.f32 	%f2472, %f2471, %f4896;
	mul.f32 	%f2473, %f2472, 0f3FB8AA3B;
	ex2.approx.f32 	%f2474, %f2473;
	st.shared.f32 	[%r21+12], %f2474;
	add.f32 	%f4912, %f2474, %f4912;
	st.local.f32 	[%rd7], %f4912;
$L__BB0_55:
	setp.ge.s32 	%p31, %r40, %r73;
	@%p31 bra 	$L__BB0_57;
	ld.shared.f32 	%f2475, [%r21+16];
	sub.f32 	%f2476, %f2475, %f4896;
	mul.f32 	%f2477, %f2476, 0f3FB8AA3B;
	ex2.approx.f32 	%f2478, %f2477;
	st.shared.f32 	[%r21+16], %f2478;
	add.f32 	%f4912, %f2478, %f4912;
	st.local.f32 	[%rd7], %f4912;
$L__BB0_57:
	setp.ge.s32 	%p32, %r41, %r73;
	@%p32 bra 	$L__BB0_59;
	ld.shared.f32 	%f2479, [%r21+20];
	sub.f32 	%f2480, %f2479, %f4896;
	mul.f32 	%f2481, %f2480, 0f3FB8AA3B;
	ex2.approx.f32 	%f2482, %f2481;
	st.shared.f32 	[%r21+20], %f2482;
	add.f32 	%f4912, %f2482, %f4912;
	st.local.f32 	[%rd7], %f4912;
$L__BB0_59:
	setp.ge.s32 	%p33, %r42, %r73;
	@%p33 bra 	$L__BB0_61;
	ld.shared.f32 	%f2483, [%r21+24];
	sub.f32 	%f2484, %f2483, %f4896;
	mul.f32 	%f2485, %f2484, 0f3FB8AA3B;
	ex2.approx.f32 	%f2486, %f2485;
	st.shared.f32 	[%r21+24], %f2486;
	add.f32 	%f4912, %f2486, %f4912;
	st.local.f32 	[%rd7], %f4912;
$L__BB0_61:
	setp.ge.s32 	%p34, %r43, %r73;
	@%p34 bra 	$L__BB0_63;
	ld.shared.f32 	%f2487, [%r21+28];
	sub.f32 	%f2488, %f2487, %f4896;
	mul.f32 	%f2489, %f2488, 0f3FB8AA3B;
	ex2.approx.f32 	%f2490, %f2489;
	st.shared.f32 	[%r21+28], %f2490;
	add.f32 	%f4912, %f2490, %f4912;
	st.local.f32 	[%rd7], %f4912;
$L__BB0_63:
	setp.ge.s32 	%p35, %r44, %r73;
	@%p35 bra 	$L__BB0_65;
	ld.shared.f32 	%f2491, [%r21+32];
	sub.f32 	%f2492, %f2491, %f4896;
	mul.f32 	%f2493, %f2492, 0f3FB8AA3B;
	ex2.approx.f32 	%f2494, %f2493;
	st.shared.f32 	[%r21+32], %f2494;
	add.f32 	%f4912, %f2494, %f4912;
	st.local.f32 	[%rd7], %f4912;
$L__BB0_65:
	setp.ge.s32 	%p36, %r45, %r73;
	@%p36 bra 	$L__BB0_67;
	ld.shared.f32 	%f2495, [%r21+36];
	sub.f32 	%f2496, %f2495, %f4896;
	mul.f32 	%f2497, %f2496, 0f3FB8AA3B;
	ex2.approx.f32 	%f2498, %f2497;
	st.shared.f32 	[%r21+36], %f2498;
	add.f32 	%f4912, %f2498, %f4912;
	st.local.f32 	[%rd7], %f4912;
$L__BB0_67:
	setp.ge.s32 	%p37, %r46, %r73;
	@%p37 bra 	$L__BB0_69;
	ld.shared.f32 	%f2499, [%r21+40];
	sub.f32 	%f2500, %f2499, %f4896;
	mul.f32 	%f2501, %f2500, 0f3FB8AA3B;
	ex2.approx.f32 	%f2502, %f2501;
	st.shared.f32 	[%r21+40], %f2502;
	add.f32 	%f4912, %f2502, %f4912;
	st.local.f32 	[%rd7], %f4912;
$L__BB0_69:
	setp.ge.s32 	%p38, %r47, %r73;
	@%p38 bra 	$L__BB0_71;
	ld.shared.f32 	%f2503, [%r21+44];
	sub.f32 	%f2504, %f2503, %f4896;
	mul.f32 	%f2505, %f2504, 0f3FB8AA3B;
	ex2.approx.f32 	%f2506, %f2505;
	st.shared.f32 	[%r21+44], %f2506;
	add.f32 	%f4912, %f2506, %f4912;
	st.local.f32 	[%rd7], %f4912;
$L__BB0_71:
	setp.ge.s32 	%p39, %r48, %r73;
	@%p39 bra 	$L__BB0_73;
	ld.shared.f32 	%f2507, [%r21+48];
	sub.f32 	%f2508, %f2507, %f4896;
	mul.f32 	%f2509, %f2508, 0f3FB8AA3B;
	ex2.approx.f32 	%f2510, %f2509;
	st.shared.f32 	[%r21+48], %f2510;
	add.f32 	%f4912, %f2510, %f4912;
	st.local.f32 	[%rd7], %f4912;
$L__BB0_73:
	setp.ge.s32 	%p40, %r49, %r73;
	@%p40 bra 	$L__BB0_75;
	ld.shared.f32 	%f2511, [%r21+52];
	sub.f32 	%f2512, %f2511, %f4896;
	mul.f32 	%f2513, %f2512, 0f3FB8AA3B;
	ex2.approx.f32 	%f2514, %f2513;
	st.shared.f32 	[%r21+52], %f2514;
	add.f32 	%f4912, %f2514, %f4912;
	st.local.f32 	[%rd7], %f4912;
$L__BB0_75:
	setp.ge.s32 	%p41, %r50, %r73;
	@%p41 bra 	$L__BB0_77;
	ld.shared.f32 	%f2515, [%r21+56];
	sub.f32 	%f2516, %f2515, %f4896;
	mul.f32 	%f2517, %f2516, 0f3FB8AA3B;
	ex2.approx.f32 	%f2518, %f2517;
	st.shared.f32 	[%r21+56], %f2518;
	add.f32 	%f4912, %f2518, %f4912;
	st.local.f32 	[%rd7], %f4912;
$L__BB0_77:
	setp.ge.s32 	%p42, %r51, %r73;
	@%p42 bra 	$L__BB0_79;
	ld.shared.f32 	%f2519, [%r21+60];
	sub.f32 	%f2520, %f2519, %f4896;
	mul.f32 	%f2521, %f2520, 0f3FB8AA3B;
	ex2.approx.f32 	%f2522, %f2521;
	st.shared.f32 	[%r21+60], %f2522;
	add.f32 	%f2523, %f2522, %f4912;
	st.local.f32 	[%rd7], %f2523;
$L__BB0_79:
	bar.sync 	0;
	mov.u32 	%r117, %r1;
$L__BB0_80:
	shr.u32 	%r53, %r117, 6;
	add.s32 	%r54, %r53, %r112;
	setp.ge.s32 	%p43, %r54, %r73;
	@%p43 bra 	$L__BB0_82;
	mad.lo.s32 	%r103, %r54, %r74, %r3;
	cvt.s64.s32 	%rd33, %r103;
	add.s64 	%rd34, %rd33, %rd5;
	shl.b64 	%rd35, %rd34, 1;
	add.s64 	%rd36, %rd9, %rd35;
	ld.global.nc.u16 	%rs1231, [%rd36];
	bra.uni 	$L__BB0_83;
$L__BB0_82:
	mov.f32 	%f2524, 0f00000000;
	// begin inline asm
	{  cvt.rn.f16.f32 %rs1231, %f2524;}

	// end inline asm
$L__BB0_83:
	shl.b32 	%r104, %r53, 7;
	add.s32 	%r105, %r22, %r104;
	st.shared.u16 	[%r105], %rs1231;
	add.s32 	%r55, %r117, 256;
	setp.lt.u32 	%p44, %r117, 768;
	mov.u32 	%r117, %r55;
	@%p44 bra 	$L__BB0_80;
	setp.gt.u32 	%p45, %r1, 15;
	bar.sync 	0;
	@%p45 bra 	$L__BB0_2134;
	setp.ge.s32 	%p46, %r112, %r73;
	mov.f32 	%f4927, 0f00000000;
	@%p46 bra 	$L__BB0_87;
	ld.shared.f32 	%f2527, [%r21];
	ld.shared.u16 	%rs141, [_ZZ18flash_attention_v1PK6__halfS1_S1_PS_iiiE6V_tile];
	// begin inline asm
	{  cvt.f32.f16 %f2526, %rs141;}

	// end inline asm
	fma.rn.f32 	%f4927, %f2527, %f2526, 0f00000000;
$L__BB0_87:
	add.s32 	%r56, %r112, 1;
	setp.ge.s32 	%p47, %r56, %r73;
	@%p47 bra 	$L__BB0_89;
	ld.shared.f32 	%f2529, [%r21+4];
	ld.shared.u16 	%rs142, [_ZZ18flash_attention_v1PK6__halfS1_S1_PS_iiiE6V_tile+128];
	// begin inline asm
	{  cvt.f32.f16 %f2528, %rs142;}

	// end inline asm
	fma.rn.f32 	%f4927, %f2529, %f2528, %f4927;
$L__BB0_89:
	add.s32 	%r57, %r112, 2;
	setp.ge.s32 	%p48, %r57, %r73;
	@%p48 bra 	$L__BB0_91;
	ld.shared.f32 	%f2531, [%r21+8];
	ld.shared.u16 	%rs143, [_ZZ18flash_attention_v1PK6__halfS1_S1_PS_iiiE6V_tile+256];
	// begin inline asm
	{  cvt.f32.f16 %f2530, %rs143;}

	// end inline asm
	fma.rn.f32 	%f4927, %f2531, %f2530, %f4927;
$L__BB0_91:
	add.s32 	%r58, %r112, 3;
	setp.ge.s32 	%p49, %r58, %r73;
	@%p49 bra 	$L__BB0_93;
	ld.shared.f32 	%f2533, [%r21+12];
	ld.shared.u16 	%rs144, [_ZZ18flash_attention_v1PK6__halfS1_S1_PS_iiiE6V_tile+384];
	// begin inline asm
	{  cvt.f32.f16 %f2532, %rs144;}

	// end inline asm
	fma.rn.f32 	%f4927, %f2533, %f2532, %f4927;
$L__BB0_93:
	add.s32 	%r59, %r112, 4;
	setp.ge.s32 	%p50, %r59, %r73;
	@%p50 bra 	$L__BB0_95;
	ld.shared.f32 	%f2535, [%r21+16];
	ld.shared.u16 	%rs145, [_ZZ18flash_attention_v1PK6__halfS1_S1_PS_iiiE6V_tile+512];
	// begin inline asm
	{  cvt.f32.f16 %f2534, %rs145;}

	// end inline asm
	fma.rn.f32 	%f4927, %f2535, %f2534, %f4927;
$L__BB0_95:
	add.s32 	%r60, %r112, 5;
	setp.ge.s32 	%p51, %r60, %r73;
	@%p51 bra 	$L__BB0_97;
	ld.shared.f32 	%f2537, [%r21+20];
	ld.shared.u16 	%rs146, [_ZZ18flash_attention_v1PK6__halfS1_S1_PS_iiiE6V_tile+640];
	// begin inline asm
	{  cvt.f32.f16 %f2536, %rs146;}

	// end inline asm
	fma.rn.f32 	%f4927, %f2537, %f2536, %f4927;
$L__BB0_97:
	add.s32 	%r61, %r112, 6;
	setp.ge.s32 	%p52, %r61, %r73;
	@%p52 bra 	$L__BB0_99;
	ld.shared.f32 	%f2539, [%r21+24];
	ld.shared.u16 	%rs147, [_ZZ18flash_attention_v1PK6__halfS1_S1_PS_iiiE6V_tile+768];
	// begin inline asm
	{  cvt.f32.f16 %f2538, %rs147;}

	// end inline asm
	fma.rn.f32 	%f4927, %f2539, %f2538, %f4927;
$L__BB0_99:
	add.s32 	%r62, %r112, 7;
	setp.ge.s32 	%p53, %r62, %r73;
	@%p53 bra 	$L__BB0_101;
	ld.shared.f32 	%f2541, [%r21+28];
	ld.shared.u16 	%rs148, [_ZZ18flash_attention_v1PK6__halfS1_S1_PS_iiiE6V_tile+896];
	// begin inline asm
	{  cvt.f32.f16 %f2540, %rs148;}

	// end inline asm
	fma.rn.f32 	%f4927, %f2541, %f2540, %f4927;
$L__BB0_101:
	add.s32 	%r63, %r112, 8;
	setp.ge.s32 	%p54, %r63, %r73;
	@%p54 bra 	$L__BB0_103;
	ld.shared.f32 	%f2543, [%r21+32];
	ld.shared.u16 	%rs149, [_ZZ18flash_attention_v1PK6__halfS1_S1_PS_iiiE6V_tile+1024];
	// begin inline asm
	{  cvt.f32.f16 %f2542, %rs149;}

	// end inline asm
	fma.rn.f32 	%f4927, %f2543, %f2542, %f4927;
$L__BB0_103:
	add.s32 	%r64, %r112, 9;
	setp.ge.s32 	%p55, %r64, %r73;
	@%p55 bra 	$L__BB0_105;
	ld.shared.f32 	%f2545, [%r21+36];
	ld.shared.u16 	%rs150, [_ZZ18flash_attention_v1PK6__halfS1_S1_PS_iiiE6V_tile+1152];
	// begin inline asm
	{  cvt.f32.f16 %f2544, %rs150;}

	// end inline asm
	fma.rn.f32 	%f4927, %f2545, %f2544, %f4927;
$L__BB0_105:
	add.s32 	%r65, %r112, 10;
	setp.ge.s32 	%p56, %r65, %r73;
	@%p56 bra 	$L__BB0_107;
	ld.shared.f32 	%f2547, [%r21+40];
	ld.shared.u16 	%rs151, [_ZZ18flash_attention_v1PK6__halfS1_S1_PS_iiiE6V_tile+1280];
	// begin inline asm
	{  cvt.f32.f16 %f2546, %rs151;}

	// end inline asm
	fma.rn.f32 	%f4927, %f2547, %f2546, %f4927;
$L__BB0_107:
	add.s32 	%r66, %r112, 11;
	setp.ge.s32 	%p57, %r66, %r73;
	@%p57 bra 	$L__BB0_109;
	ld.shared.f32 	%f2549, [%r21+44];
	ld.shared.u16 	%rs152, [_ZZ18flash_attention_v1PK6__halfS1_S1_PS_iiiE6V_tile+1408];
	// begin inline asm
	{  cvt.f32.f16 %f2548, %rs152;}

	// end inline asm
	fma.rn.f32 	%f4927, %f2549, %f2548, %f4927;
$L__BB0_109:
	add.s32 	%r67, %r112, 12;
	setp.ge.s32 	%p58, %r67, %r73;
	@%p58 bra 	$L__BB0_111;
	ld.shared.f32 	%f2551, [%r21+48];
	ld.shared.u16 	%rs153, [_ZZ18flash_attention_v1PK6__halfS1_S1_PS_iiiE6V_tile+1536];
	// begin inline asm
	{  cvt.f32.f16 %f2550, %rs153;}

	// end inline asm
	fma.rn.f32 	%f4927, %f2551, %f2550, %f4927;
$L__BB0_111:
	add.s32 	%r68, %r112, 13;
	setp.ge.s32 	%p59, %r68, %r73;
	@%p59 bra 	$L__BB0_113;
	ld.shared.f32 	%f2553, [%r21+52];
	ld.shared.u16 	%rs154, [_ZZ18flash_attention_v1PK6__halfS1_S1_PS_iiiE6V_tile+1664];
	// begin inline asm
	{  cvt.f32.f16 %f2552, %rs154;}

	// end inline asm
	fma.rn.f32 	%f4927, %f2553, %f2552, %f4927;
$L__BB0_113:
	add.s32 	%r69, %r112, 14;
	setp.ge.s32 	%p60, %r69, %r73;
	@%p60 bra 	$L__BB0_115;
	ld.shared.f32 	%f2555, [%r21+56];
	ld.shared.u16 	%rs155, [_ZZ18flash_attention_v1PK6__halfS1_S1_PS_iiiE6V_tile+1792];
	// begin inline asm
	{  cvt.f32.f16 %f2554, %rs155;}

	// end inline asm
	fma.rn.f32 	%f4927, %f2555, %f2554, %f4927;
$L__BB0_115:
	add.s32 	%r70, %r112, 15;
	setp.ge.s32 	%p61, %r70, %r73;
	@%p61 bra 	$L__BB0_117;
	ld.shared.f32 	%f2557, [%r21+60];
	ld.shared.u16 	%rs156, [_ZZ18flash_attention_v1PK6__halfS1_S1_PS_iiiE6V_tile+1920];
	// begin inline asm
	{  cvt.f32.f16 %f2556, %rs156;}

	// end inline asm
	fma.rn.f32 	%f4927, %f2557, %f2556, %f4927;
$L__BB0_117:
	setp.ge.s32 	%p62, %r112, %r73;
	ld.local.f32 	%f2559, [%rd8];
	add.f32 	%f2560, %f4927, %f2559;
	st.local.f32 	[%rd8], %f2560;
	mov.f32 	%f4943, 0f00000000;
	@%p62 bra 	$L__BB0_119;
	ld.shared.f32 	%f2562, [%r21];
	ld.shared.u16 	%rs157, [_ZZ18flash_attention_v1PK6__halfS1_S1_PS_iiiE6V_tile+2];
	// begin inline asm
	{  cvt.f32.f16 %f2561, %rs157;}

	// end inline asm
	fma.rn.f32 	%f4943, %f2562, %f2561, 0f00000000;
$L__BB0_119:
	setp.ge.s32 	%p63, %r56, %r73;
	@%p63 bra 	$L__BB0_121;
	ld.shared.f32 	%f2564, [%r21+4];
	ld.shared.u16 	%rs158, [_ZZ18flash_attention_v1PK6__halfS1_S1_PS_iiiE6V_tile+130];
	// begin inline asm
	{  cvt.f32.f16 %f2563, %rs158;}

	// end inline asm
	fma.rn.f32 	%f4943, %f2564, %f2563, %f4943;
$L__BB0_121:
	setp.ge.s32 	%p64, %r57, %r73;
	@%p64 bra 	$L__BB0_123;
	ld.shared.f32 	%f2566, [%r21+8];
	ld.shared.u16 	%rs159, [_ZZ18flash_attention_v1PK6__halfS1_S1_PS_iiiE6V_tile+258];
	// begin inline asm
	{  cvt.f32.f16 %f2565, %rs159;}

	// end inline asm
	fma.rn.f32 	%f4943, %f2566, %f2565, %f4943;
$L__BB0_123:
	setp.ge.s32 	%p65, %r58, %r73;
	@%p65 bra 	$L__BB0_125;
	ld.shared.f32 	%f2568, [%r21+12];
	ld.shared.u16 	%rs160, [_ZZ18flash_attention_v1PK6__halfS1_S1_PS_iiiE6V_tile+386];
	// begin inline asm
	{  cvt.f32.f16 %f2567, %rs160;}

	// end inline asm
	fma.rn.f32 	%f4943, %f2568, %f2567, %f4943;
$L__BB0_125:
	setp.ge.s32 	%p66, %r59, %r73;
	@%p66 bra 	$L__BB0_127;
	ld.shared.f32 	%f2570, [%r21+16];
	ld.shared.u16 	%rs161, [_ZZ18flash_attention_v1PK6__halfS1_S1_PS_iiiE6V_tile+514];
	// begin inline asm
	{  cvt.f32.f16 %f2569, %rs161;}

	// end inline asm
	fma.rn.f32 	%f4943, %f2570, %f2569, %f4943;
$L__BB0_127:
	setp.ge.s32 	%p67, %r60, %r73;
	@%p67 bra 	$L__BB0_129;
	ld.shared.f32 	%f2572, [%r21+20];
	ld.shared.u16 	%rs162, [_ZZ18flash_attention_v1PK6__halfS1_S1_PS_iiiE6V_tile+642];
	// begin inline asm
	{  cvt.f32.f16 %f2571, %rs162;}

	// end inline asm
	fma.rn.f32 	%f4943, %f2572, %f2571, %f4943;
$L__BB0_129:
	setp.ge.s32 	%p68, %r61, %r73;
	@%p68 bra 	$L__BB0_131;
	ld.shared.f32 	%f2574, [%r21+24];
	ld.shared.u16 	%rs163, [_ZZ18flash_attention_v1PK6__halfS1_S1_PS_iiiE6V_tile+770];
	// begin inline asm
	{  cvt.f32.f16 %f2573, %rs163;}

	// end inline asm
	fma.rn.f32 	%f4943, %f2574, %f2573, %f4943;
$L__BB0_131:
	setp.ge.s32 	%p69, %r62, %r73;
	@%p69 bra 	$L__BB0_133;
	ld.shared.f32 	%f2576, [%r21+28];
	ld.shared.u16 	%rs164, [_ZZ18flash_attention_v1PK6__halfS1_S1_PS_iiiE6V_tile+898];
	// begin inline asm
	{  cvt.f32.f16 %f2575, %rs164;}

	// end inline asm
	fma.rn.f32 	%f4943, %f2576, %f2575, %f4943;
$L__BB0_133:
	setp.ge.s32 	%p70, %r63, %r73;
	@%p70 bra 	$L__BB0_135;
	ld.shared.f32 	%f2578, [%r21+32];
	ld.shared.u16 	%rs165, [_ZZ18flash_attention_v1PK6__halfS1_S1_PS_iiiE6V_tile+1026];
	// begin inline asm
	{  cvt.f32.f16 %f2577, %rs165;}

	// end inline asm
	fma.rn.f32 	%f4943, %f2578, %f2577, %f4943;
$L__BB0_135:
	setp.ge.s32 	%p71, %r64, %r73;
	@%p71 bra 	$L__BB0_137;
	ld.shared.f32 	%f2580, [%r21+36];
	ld.shared.u16 	%rs166, [_ZZ18flash_attention_v1PK6__halfS1_S1_PS_iiiE6V_tile+1154];
	// begin inline asm
	{  cvt.f32.f16 %f2579, %rs166;}

	// end inline asm
	fma.rn.f32 	%f4943, %f2580, %f2579, %f4943;
$L__BB0_137:
	setp.ge.s32 	%p72, %r65, %r73;
	@%p72 bra 	$L__BB0_139;
	ld.shared.f32 	%f2582, [%r21+40];
	ld.shared.u16 	%rs167, [_ZZ18flash_attention_v1PK6__halfS1_S1_PS_iiiE6V_tile+1282];
	// begin inline asm
	{  cvt.f32.f16 %f2581, %rs167;}

	// end inline asm
	fma.rn.f32 	%f4943, %f2582, %f2581, %f4943;
$L__BB0_139:
	setp.ge.s32 	%p73, %r66, %r73;
	@%p73 bra 	$L__BB0_141;
	ld.shared.f32 	%f2584, [%r21+44];
	ld.shared.u16 	%rs168, [_ZZ18flash_attention_v1PK6__halfS1_S1_PS_iiiE6V_tile+1410];
	// begin inline asm
	{  cvt.f32.f16 %f2583, %rs168;}

	// end inline asm
	fma.rn.f32 	%f4943, %f2584, %f2583, %f4943;
$L__BB0_141:
	setp.ge.s32 	%p74, %r67, %r73;
	@%p74 bra 	$L__BB0_143;
	ld.shared.f32 	%f2586, [%r21+48];
	ld.shared.u16 	%rs169, [_ZZ18flash_attention_v1PK6__halfS1_S1_PS_iiiE6V_tile+1538];
	// begin inline asm
	{  cvt.f32.f16 %f2585, %rs169;}

	// end inline asm
	fma.rn.f32 	%f4943, %f2586, %f2585, %f4943;
$L__BB0_143:
	setp.ge.s32 	%p75, %r68, %r73;
	@%p75 bra 	$L__BB0_145;
	ld.shared.f32 	%f2588, [%r21+52];
	ld.shared.u16 	%rs170, [_ZZ18flash_attention_v1PK6__halfS1_S1_PS_iiiE6V_tile+1666];
	// begin inline asm
	{  cvt.f32.f16 %f2587, %rs170;}

	// end inline asm
	fma.rn.f32 	%f4943, %f2588, %f2587, %f4943;
$L__BB0_145:
	setp.ge.s32 	%p76, %r69, %r73;
	@%p76 bra 	$L__BB0_147;
	ld.shared.f32 	%f2590, [%r21+56];
	ld.shared.u16 	%rs171, [_ZZ18flash_attention_v1PK6__halfS1_S1_PS_iiiE6V_tile+1794];
	// begin inline asm
	{  cvt.f32.f16 %f2589, %rs171;}

	// end inline asm
	fma.rn.f32 	%f4943, %f2590, %f2589, %f4943;
$L__BB0_147:
	setp.ge.s32 	%p77, %r70, %r73;
	@%p77 bra 	$L__BB0_149;
	ld.shared.f32 	%f2592, [%r21+60];
	ld.shared.u16 	%rs172, [_ZZ18flash_attention_v1PK6__halfS1_S1_PS_iiiE6V_tile+1922];
	// begin inline asm
	{  cvt.f32.f16 %f2591, %rs172;}

	// end inline asm
	fma.rn.f32 	%f4943, %f2592, %f2591, %f4943;
$L__BB0_149:
	setp.ge.s32 	%p78, %r112, %r73;
	ld.local.f32 	%f2594, [%rd8+4];
	add.f32 	%f2595, %f4943, %f2594;
	st.local.f32 	[%rd8+4], %f2595;
	mov.f32 	%f4959, 0f00000000;
	@%p78 bra 	$L__BB0_151;
	ld.shared.f32 	%f2597, [%r21];
	ld.shared.u16 	%rs173, [_ZZ18flash_attention_v1PK6__halfS1_S1_PS_iiiE6V_tile+4];
	// begin inline asm
	{  cvt.f32.f16 %f2596, %rs173;}

	// end inline asm
	fma.rn.f32 	%f4959, %f2597, %f2596, 0f00000000;
$L__BB0_151:
	setp.ge.s32 	%p79, %r56, %r73;
	@%p79 bra 	$L__BB0_153;
	ld.shared.f32 	%f2599, [%r21+4];
	ld.shared.u16 	%rs174, [_ZZ18flash_attention_v1PK6__halfS1_S1_PS_iiiE6V_tile+132];
	// begin inline asm
	{  cvt.f32.f16 %f2598, %rs174;}

	// end inline asm
	fma.rn.f32 	%f4959, %f2599, %f2598, %f4959;
$L__BB0_153:
	setp.ge.s32 	%p80, %r57, %r73;
	@%p80 bra 	$L__BB0_155;
	ld.shared.f32 	%f2601, [%r21+8];
	ld.shared.u16 	%rs175, [_ZZ18flash_attention_v1PK6__halfS1_S1_PS_iiiE6V_tile+260];
	// begin inline asm
	{  cvt.f32.f16 %f2600, %rs175;}

	// end inline asm
	fma.rn.f32 	%f4959, %f2601, %f2600, %f4959;
$L__BB0_155:
	setp.ge.s32 	%p81, %r58, %r73;
	@%p81 bra 	$L__BB0_157;
	ld.shared.f32 	%f2603, [%r21+12];
	ld.shared.u16 	%rs176, [_ZZ18flash_attention_v1PK6__halfS1_S1_PS_iiiE6V_tile+388];
	// begin inline asm
	{  cvt.f32.f16 %f2602, %rs176;}

	// end inline asm
	fma.rn.f32 	%f4959, %f2603, %f2602, %f4959;
$L__BB0_157:
	setp.ge.s32 	%p82, %r59, %r73;
	@%p82 bra 	$L__BB0_159;
	ld.shared.f32 	%f2605, [%r21+16];
	ld.shared.u16 	%rs177, [_ZZ18flash_attention_v1PK6__halfS1_S1_PS_iiiE6V_tile+516];
	// begin inline asm
	{  cvt.f32.f16 %f2604, %rs177;}

	// end inline asm
	fma.rn.f32 	%f4959, %f2605, %f2604, %f4959;
$L__BB0_159:
	setp.ge.s32 	%p83, %r60, %r73;
	@%p83 bra 	$L__BB0_161;
	ld.shared.f32 	%f2607, [%r21+20];
	ld.shared.u16 	%rs178, [_ZZ18flash_attention_v1PK6__halfS1_S1_PS_iiiE6V_tile+644];
	// begin inline asm
	{  cvt.f32.f16 %f2606, %rs178;}

	// end inline asm
	fma.rn.f32 	%f4959, %f2607, %f2606, %f4959;
$L__BB0_161:
	setp.ge.s32 	%p84, %r61, %r73;
	@%p84 bra 	$L__BB0_163;
	ld.shared.f32 	%f2609, [%r21+24];
	ld.shared.u16 	%rs179, [_ZZ18flash_attention_v1PK6__halfS1_S1_PS_iiiE6V_tile+772];
	// begin inline asm
	{  cvt.f32.f16 %f2608, %rs179;}

	// end inline asm
	fma.rn.f32 	%f4959, %f2609, %f2608, %f4959;
$L__BB0_163:
	setp.ge.s32 	%p85, %r62, %r73;
	@%p85 bra 	$L__BB0_165;
	ld.shared.f32 	%f2611, [%r21+28];
	ld.shared.u16 	%rs180, [_ZZ18flash_attention_v1PK6__halfS1_S1_PS_iiiE6V_tile+900];
	// begin inline asm
	{  cvt.f32.f16 %f2610, %rs180;}

	// end inline asm
	fma.rn.f32 	%f4959, %f2611, %f2610, %f4959;
$L__BB0_165:
	setp.ge.s32 	%p86, %r63, %r73;
	@%p86 bra 	$L__BB0_167;
	ld.shared.f32 	%f2613, [%r21+32];
	ld.shared.u16 	%rs181, [_ZZ18flash_attention_v1PK6__halfS1_S1_PS_iiiE6V_tile+1028];
	// begin inline asm
	{  cvt.f32.f16 %f2612, %rs181;}

	// end inline asm
	fma.rn.f32 	%f4959, %f2613, %f2612, %f4959;
$L__BB0_167:
	setp.ge.s32 	%p87, %r64, %r73;
	@%p87 bra 	$L__BB0_169;
	ld.shared.f32 	%f2615, [%r21+36];
	ld.shared.u16 	%rs182, [_ZZ18flash_attention_v1PK6__halfS1_S1_PS_iiiE6V_tile+1156];
	// begin inline asm
	{  cvt.f32.f16 %f2614, %rs182;}

	// end inline asm
	fma.rn.f32 	%f4959, %f2615, %f2614, %f4959;
$L__BB0_169:
	setp.ge.s32 	%p88, %r65, %r73;
	@%p88 bra 	$L__BB0_171;
	ld.shared.f32 	%f2617, [%r21+40];
	ld.shared.u16 	%rs183, [_ZZ18flash_attention_v1PK6__halfS1_S1_PS_iiiE6V_tile+1284];
	// begin inline asm
	{  cvt.f32.f16 %f2616, %rs183;}

	// end inline asm
	fma.rn.f32 	%f4959, %f2617, %f2616, %f4959;
$L__BB0_171:
	setp.ge.s32 	%p89, %r66, %r73;
	@%p89 bra 	$L__BB0_173;
	ld.shared.f32 	%f2619, [%r21+44];
	ld.shared.u16 	%rs184, [_ZZ18flash_attention_v1PK6__halfS1_S1_PS_iiiE6V_tile+1412];
	// begin inline asm
	{  cvt.f32.f16 %f2618, %rs184;}

	// end inline asm
	fma.rn.f32 	%f4959, %f2619, %f2618, %f4959;
$L__BB0_173:
	setp.ge.s32 	%p90, %r67, %r73;
	@%p90 bra 	$L__BB0_175;
	ld.shared.f32 	%f2621, [%r21+48];
	ld.shared.u16 	%rs185, [_ZZ18flash_attention_v1PK6__halfS1_S1_PS_iiiE6V_tile+1540];
	// begin inline asm
	{  cvt.f32.f16 %f2620, %rs185;}

	// end inline asm
	fma.rn.f32 	%f4959, %f2621, %f2620, %f4959;
$L__BB0_175:
	setp.ge.s32 	%p91, %r68, %r73;
	@%p91 bra 	$L__BB0_177;
	ld.shared.f32 	%f2623, [%r21+52];
	ld.shared.u16 	%rs186, [_ZZ18flash_attention_v1PK6__halfS1_S1_PS_iiiE6V_tile+1668];
	// begin inline asm
	{  cvt.f32.f16 %f2622, %rs186;}

	// end inline asm
	fma.rn.f32 	%f4959, %f2623, %f2622, %f4959;
$L__BB0_177:
	setp.ge.s32 	%p92, %r69, %r73;
	@%p92 bra 	$L__BB0_179;
	ld.shared.f32 	%f2625, [%r21+56];
	ld.shared.u16 	%rs187, [_ZZ18flash_attention_v1PK6__halfS1_S1_PS_iiiE6V_tile+1796];
	// begin inline asm
	{  cvt.f32.f16 %f2624, %rs187;}

	// end inline asm
	fma.rn.f32 	%f4959, %f2625, %f2624, %f4959;
$L__BB0_179:
	setp.ge.s32 	%p93, %r70, %r73;
	@%p93 bra 	$L__BB0_181;
	ld.shared.f32 	%f2627, [%r21+60];
	ld.shared.u16 	%rs188, [_ZZ18flash_attention_v1PK6__halfS1_S1_PS_iiiE6V_tile+1924];
	// begin inline asm
	{  cvt.f32.f16 %f2626, %rs188;}

	// end inline asm
	fma.rn.f32 	%f4959, %f2627, %f2626, %f4959;
$L__BB0_181:
	setp.ge.s32 	%p94, %r112, %r73;
	ld.local.f32 	%f2629, [%rd8+8];
	add.f32 	%f2630, %f4959, %f2629;
	st.local.f32 	[%rd8+8], %f2630;
	mov.f32 	%f4975, 0f00000000;
	@%p94 bra 	$L__BB0_183;
	ld.shared.f32 	%f2632, [%r21];
	ld.shared.u16 	%rs189, [_ZZ18flash_attention_v1PK6__halfS1_S1_PS_iiiE6V_tile+6];
	// begin inline asm
	{  cvt.f32.f16 %f2631, %rs189;}

	// end inline asm
	fma.rn.f32 	%f4975, %f2632, %f2631, 0f00000000;
$L__BB0_183:
	setp.ge.s32 	%p95, %r56, %r73;
	@%p95 bra 	$L__BB0_185;
	ld.shared.f32 	%f2634, [%r21+4];
	ld.shared.u16 	%rs190, [_ZZ18flash_attention_v1PK6__halfS1_S1_PS_iiiE6V_tile+134];
	// begin inline asm
	{  cvt.f32.f16 %f2633, %rs190;}

	// end inline asm
	fma.rn.f32 	%f4975, %f2634, %f2633, %f4975;
$L__BB0_185:
	setp.ge.s32 	%p96, %r57, %r73;
	@%p96 bra 	$L__BB0_187;
	ld.shared.f32 	%f2636, [%r21+8];
	ld.shared.u16 	%rs191, [_ZZ18flash_attention_v1PK6__halfS1_S1_PS_iiiE6V_tile+262];
	// begin inline asm
	{  cvt.f32.f16 %f2635, %rs191;}

	// end inline asm
	fma.rn.f32 	%f4975, %f2636, %f2635, %f4975;
$L__BB0_187:
	setp.ge.s32 	%p97, %r58, %r73;
	@%p97 bra 	$L__BB0_189;
	ld.shared.f32 	%f2638, [%r21+12];
	ld.shared.u16 	%rs192, [_ZZ18flash_attention_v1PK6__halfS1_S1_PS_iiiE6V_tile+390];
	// begin inline asm
	{  cvt.f32.f16 %f2637, %rs192;}

	// end inline asm
	fma.rn.f32 	%f4975, %f2638, %f2637, %f4975;
$L__BB0_189:
	setp.ge.s32 	%p98, %r59, %r73;
	@%p98 bra 	$L__BB0_191;
	ld.shared.f32 	%f2640, [%r21+16];
	ld.shared.u16 	%rs193, [_ZZ18flash_attention_v1PK6__halfS1_S1_PS_iiiE6V_tile+518];
	// begin inline asm
	{  cvt.f32.f16 %f2639, %rs193;}

	// end inline asm
	fma.rn.f32 	%f4975, %f2640, %f2639, %f4975;
$L__BB0_191:
	setp.ge.s32 	%p99, %r60, %r73;
	@%p99 bra 	$L__BB0_193;
	ld.shared.f32 	%f2642, [%r21+20];
	ld.shared.u16 	%rs194, [_ZZ18flash_attention_v1PK6__halfS1_S1_PS_iiiE6V_tile+646];
	// begin inline asm
	{  cvt.f32.f16 %f2641, %rs194;}

	// end inline asm
	fma.rn.f32 	%f4975, %f2642, %f2641, %f4975;
$L__BB0_193:
	setp.ge.s32 	%p100, %r61, %r73;
	@%p100 bra 	$L__BB0_195;
	ld.shared.f32 	%f2644, [%r21+24];
	ld.shared.u16 	%rs195, [_ZZ18flash_attention_v1PK6__halfS1_S1_PS_iiiE6V_tile+774];
	// begin inline asm
	{  cvt.f32.f16 %f2643, %rs195;}

	// end inline asm
	fma.rn.f32 	%f4975, %f2644, %f2643, %f4975;
$L__BB0_195:
	setp.ge.s32 	%p101, %r62, %r73;
	@%p101 bra 	$L__BB0_197;
	ld.shared.f32 	%f2646, [%r21+28];
	ld.shared.u16 	%rs196, [_ZZ18flash_attention_v1PK6__halfS1_S1_PS_iiiE6V_tile+902];
	// begin inline asm
	{  cvt.f32.f16 %f2645, %rs196;}

	// end inline asm
	fma.rn.f32 	%f4975, %f2646, %f2645, %f4975;
$L__BB0_197:
	setp.ge.s32 	%p102, %r63, %r73;
	@%p102 bra 	$L__BB0_199;
	ld.shared.f32 	%f2648, [%r21+32];
	ld.shared.u16 	%rs197, [_ZZ18flash_attention_v1PK6__halfS1_S1_PS_iiiE6V_tile+1030];
	// begin inline asm
	{  cvt.f32.f16 %f2647, %rs197;}

	// end inline asm
	fma.rn.f32 	%f4975, %f2648, %f2647, %f4975;
$L__BB0_199:
	setp.ge.s32 	%p103, %r64, %r73;
	@%p103 bra 	$L__BB0_201;
	ld.shared.f32 	%f2650, [%r21+36];
	ld.shared.u16 	%rs198, [_ZZ18flash_attention_v1PK6__halfS1_S1_PS_iiiE6V_tile+1158];
	// begin inline asm
	{  cvt.f32.f16 %f2649, %rs198;}

	// end inline asm
	fma.rn.f32 	%f4975, %f2650, %f2649, %f4975;
$L__BB0_201:
	setp.ge.s32 	%p104, %r65, %r73;
	@%p104 bra 	$L__BB0_203;
	ld.shared.f32 	%f2652, [%r21+40];
	ld.shared.u16 	%rs199, [_ZZ18flash_attention_v1PK6__halfS1_S1_PS_iiiE6V_tile+1286];
	// begin inline asm
	{  cvt.f32.f16 %f2651, %rs199;}

	// end inline asm
	fma.rn.f32 	%f4975, %f2652, %f2651, %f4975;
$L__BB0_203:
	setp.ge.s32 	%p105, %r66, %r73;
	@%p105 bra 	$L__BB0_205;
	ld.shared.f32 	%f2654, [%r21+44];
	ld.shared.u16 	%rs200, [_ZZ18flash_attention_v1PK6__halfS1_S1_PS_iiiE6V_tile+1414];
	// begin inline asm
	{  cvt.f32.f16 %f2653, %rs200;}

	// end inline asm
	fma.rn.f32 	%f4975, %f2654, %f2653, %f4975;
$L__BB0_205:
	setp.ge.s32 	%p106, %r67, %r73;
	@%p106 bra 	$L__BB0_207;
	ld.shared.f32 	%f2656, [%r21+48];
	ld.shared.u16 	%rs201, [_ZZ18flash_attention_v1PK6__halfS1_S1_PS_iiiE6V_tile+1542];
	// begin inline asm
	{  cvt.f32.f16 %f2655, %rs201;}

	// end inline asm
	fma.rn.f32 	%f4975, %f2656, %f2655, %f4975;
$L__BB0_207:
	setp.ge.s32 	%p107, %r68, %r73;
	@%p107 bra 	$L__BB0_209;
	ld.shared.f32 	%f2658, [%r21+52];
	ld.shared.u16 	%rs202, [_ZZ18flash_attention_v1PK6__halfS1_S1_PS_iiiE6V_tile+1670];
	// begin inline asm
	{  cvt.f32.f16 %f2657, %rs202;}

	// end inline asm
	fma.rn.f32 	%f4975, %f2658, %f2657, %f4975;
$L__BB0_209:
	setp.ge.s32 	%p108, %r69, %r73;
	@%p108 bra 	$L__BB0_211;
	ld.shared.f32 	%f2660, [%r21+56];
	ld.shared.u16 	%rs203, [_ZZ18flash_attention_v1PK6__halfS1_S1_PS_iiiE6V_tile+1798];
	// begin inline asm
	{  cvt.f32.f16 %f2659, %rs203;}

	// end inline asm
	fma.rn.f32 	%f4975, %f2660, %f2659, %f4975;
$L__BB0_211:
	setp.ge.s32 	%p109, %r70, %r73;
	@%p109 bra 	$L__BB0_213;
	ld.shared.f32 	%f2662, [%r21+60];
	ld.shared.u16 	%rs204, [_ZZ18flash_attention_v1PK6__halfS1_S1_PS_iiiE6V_tile+1926];
	// begin inline asm
	{  cvt.f32.f16 %f2661, %rs204;}

	// end inline asm
	fma.rn.f32 	%f4975, %f2662, %f2661, %f4975;
$L__BB0_213:
	setp.ge.s32 	%p110, %r112, %r73;
	ld.local.f32 	%f2664, [%rd8+12];
	add.f32 	%f2665, %f4975, %f2664;
	st.local.f32 	[%rd8+12], %f2665;
	mov.f32 	%f4991, 0f00000000;
	@%p110 bra 	$L__BB0_215;
	ld.shared.f32 	%f2667, [%r21];
	ld.shared.u16 	%rs205, [_ZZ18flash_attention_v1PK6__halfS1_S1_PS_iiiE6V_tile+8];
	// begin inline asm
	{  cvt.f32.f16 %f2666, %rs205;}

	// end inline asm
	fma.rn.f32 	%f4991, %f2667, %f2666, 0f00000000;
$L__BB0_215:
	setp.ge.s32 	%p111, %r56, %r73;
	@%p111 bra 	$L__BB0_217;
	ld.shared.f32 	%f2669, [%r21+4];
	ld.shared.u16 	%rs206, [_ZZ18flash_attention_v1PK6__halfS1_S1_PS_iiiE6V_tile+136];
	// begin inline asm
	{  cvt.f32.f16 %f2668, %rs206;}

	// end inline asm
	fma.rn.f32 	%f4991, %f2669, %f2668, %f4991;
$L__BB0_217:
	setp.ge.s32 	%p112, %r57, %r73;
	@%p112 bra 	$L__BB0_219;
	ld.shared.f32 	%f2671, [%r21+8];
	ld.shared.u16 	%rs207, [_ZZ18flash_attention_v1PK6__halfS1_S1_PS_iiiE6V_tile+264];
	// begin inline asm
	{  cvt.f32.f16 %f2670, %rs207;}

	// end inline asm
	fma.rn.f32 	%f4991, %f2671, %f2670, %f4991;
$L__BB0_219:
	setp.ge.s32 	%p113, %r58, %r73;
	@%p113 bra 	$L__BB0_221;
	ld.shared.f32 	%f2673, [%r21+12];
	ld.shared.u16 	%rs208, [_ZZ18flash_attention_v1PK6__halfS1_S1_PS_iiiE6V_tile+392];
	// begin inline asm
	{  cvt.f32.f16 %f2672, %rs208;}

	// end inline asm
	fma.rn.f32 	%f4991, %f2673, %f2672, %f4991;
$L__BB0_221:
	setp.ge.s32 	%p114, %r59, %r73;
	@%p114 bra 	$L__BB0_223;
	ld.shared.f32 	%f2675, [%r21+16];
	ld.shared.u16 	%rs209, [_ZZ18flash_attention_v1PK6__halfS1_S1_PS_iiiE6V_tile+520];
	// begin inline asm
	{  cvt.f32.f16 %f2674, %rs209;}

	// end inline asm
	fma.rn.f32 	%f4991, %f2675, %f2674, %f4991;
$L__BB0_223:
	setp.ge.s32 	%p115, %r60, %r73;
	@%p115 bra 	$L__BB0_225;
	ld.shared.f32 	%f2677, [%r21+20];
	ld.shared.u16 	%rs210, [_ZZ18flash_attention_v1PK6__halfS1_S1_PS_iiiE6V_tile+648];
	// begin inline asm
	{  cvt.f32.f16 %f2676, %rs210;}

	// end inline asm
	fma.rn.f32 	%f4991, %f2677, %f2676, %f4991;
$L__BB0_225:
	setp.ge.s32 	%p116, %r61, %r73;
	@%p116 bra 	$L__BB0_227;
	ld.shared.f32 	%f2679, [%r21+24];
	ld.shared.u16 	%rs211, [_ZZ18flash_attention_v1PK6__halfS1_S1_PS_iiiE6V_tile+776];
	// begin inline asm
	{  cvt.f32.f16 %f2678, %rs211;}

	// end inline asm
	fma.rn.f32 	%f4991, %f2679, %f2678, %f4991;
$L__BB0_227:
	setp.ge.s32 	%p117, %r62, %r73;
	@%p117 bra 	$L__BB0_229;
	ld.shared.f32 	%f2681, [%r21+28];
	ld.shared.u16 	%rs212, [_ZZ18flash_attention_v1PK6__halfS1_S1_PS_iiiE6V_tile+904];
	// begin inline asm
	{  cvt.f32.f16 %f2680, %rs212;}

	// end inline asm
	fma.rn.f32 	%f4991, %f2681, %f2680, %f4991;
$L__BB0_229:
	setp.ge.s32 	%p118, %r63, %r73;
	@%p118 bra 	$L__BB0_231;
	ld.shared.f32 	%f2683, [%r21+32];
	ld.shared.u16 	%rs213, [_ZZ18flash_attention_v1PK6__halfS1_S1_PS_iiiE6V_tile+1032];
	// begin inline asm
	{  cvt.f32.f16 %f2682, %rs213;}

	// end inline asm
	fma.rn.f32 	%f4991, %f2683, %f2682, %f4991;
$L__BB0_231:
	setp.ge.s32 	%p119, %r64, %r73;
	@%p119 bra 	$L__BB0_233;
	ld.shared.f32 	%f2685, [%r21+36];
	ld.shared.u16 	%rs214, [_ZZ18flash_attention_v1PK6__halfS1_S1_PS_iiiE6V_tile+1160];
	// begin inline asm
	{  cvt.f32.f16 %f2684, %rs214;}

	// end inline asm
	fma.rn.f32 	%f4991, %f2685, %f2684, %f4991;
$L__BB0_233:
	setp.ge.s32 	%p120, %r65, %r73;
	@%p120 bra 	$L__BB0_235;
	ld.shared.f32 	%f2687, [%r21+40];
	ld.shared.u16 	%rs215, [_ZZ18flash_attention_v1PK6__halfS1_S1_PS_iiiE6V_tile+1288];
	// begin inline asm
	{  cvt.f32.f16 %f2686, %rs215;}

	// end inline asm
	fma.rn.f32 	%f4991, %f2687, %f2686, %f4991;
$L__BB0_235:
	setp.ge.s32 	%p121, %r66, %r73;
	@%p121 bra 	$L__BB0_237;
	ld.shared.f32 	%f2689, [%r21+44];
	ld.shared.u16 	%rs216, [_ZZ18flash_attention_v1PK6__halfS1_S1_PS_iiiE6V_tile+1416];
	// begin inline asm
	{  cvt.f32.f16 %f2688, %rs216;}

	// end inline asm
	fma.rn.f32 	%f4991, %f2689, %f2688, %f4991;
$L__BB0_237:
	setp.ge.s32 	%p122, %r67, %r73;
	@%p122 bra 	$L__BB0_239;
	ld.shared.f32 	%f2691, [%r21+48];
	ld.shared.u16 	%rs217, [_ZZ18flash_attention_v1PK6__halfS1_S1_PS_iiiE6V_tile+1544];
	// begin inline asm
	{  cvt.f32.f16 %f2690, %rs217;}

	// end inline asm
	fma.rn.f32 	%f4991, %f2691, %f2690, %f4991;
$L__BB0_239:
	setp.ge.s32 	%p123, %r68, %r73;
	@%p123 bra 	$L__BB0_241;
	ld.shared.f32 	%f2693, [%r21+52];
	ld.shared.u16 	%rs218, [_ZZ18flash_attention_v1PK6__halfS1_S1_PS_iiiE6V_tile+1672];
	// begin inline asm
	{  cvt.f32.f16 %f2692, %rs218;}

	// end inline asm
	fma.rn.f32 	%f4991, %f2693, %f2692, %f4991;
$L__BB0_241:
	setp.ge.s32 	%p124, %r69, %r73;
	@%p124 bra 	$L__BB0_243;
	ld.shared.f32 	%f2695, [%r21+56];
	ld.shared.u16 	%rs219, [_ZZ18flash_attention_v1PK6__halfS1_S1_PS_iiiE6V_tile+1800];
	// begin inline asm
	{  cvt.f32.f16 %f2694, %rs219;}

	// end inline asm
	fma.rn.f32 	%f4991, %f2695, %f2694, %f4991;
$L__BB0_243:
	setp.ge.s32 	%p125, %r70, %r73;
	@%p125 bra 	$L__BB0_245;
	ld.shared.f32 	%f2697, [%r21+60];
	ld.shared.u16 	%rs220, [_ZZ18flash_attention_v1PK6__halfS1_S1_PS_iiiE6V_tile+1928];
	// begin inline asm
	{  cvt.f32.f16 %f2696, %rs220;}

	// end inline asm
	fma.rn.f32 	%f4991, %f2697, %f2696, %f4991;
$L__BB0_245:
	setp.ge.s32 	%p126, %r112, %r73;
	ld.local.f32 	%f2699, [%rd8+16];
	add.f32 	%f2700, %f4991, %f2699;
	st.local.f32 	[%rd8+16], %f2700;
	mov.f32 	%f5007, 0f00000000;
	@%p126 bra 	$L__BB0_247;
	ld.shared.f32 	%f2702, [%r21];
	ld.shared.u16 	%rs221, [_ZZ18flash_attention_v1PK6__halfS1_S1_PS_iiiE6V_tile+10];
	// begin inline asm
	{  cvt.f32.f16 %f2701, %rs221;}

	// end inline asm
	fma.rn.f32 	%f5007, %f2702, %f2701, 0f00000000;
$L__BB0_247:
	setp.ge.s32 	%p127, %r56, %r73;
	@%p127 bra 	$L__BB0_249;
	ld.shared.f32 	%f2704, [%r21+4];
	ld.shared.u16 	%rs222, [_ZZ18flash_attention_v1PK6__halfS1_S1_PS_iiiE6V_tile+138];
	// begin inline asm
	{  cvt.f32.f16 %f2703, %rs222;}

	// end inline asm
	fma.rn.f32 	%f5007, %f2704, %f2703, %f5007;
$L__BB0_249:
	setp.ge.s32 	%p128, %r57, %r73;
	@%p128 bra 	$L__BB0_251;
	ld.shared.f32 	%f2706, [%r21+8];
	ld.shared.u16 	%rs223, [_ZZ18flash_attention_v1PK6__halfS1_S1_PS_iiiE6V_tile+266];
	// begin inline asm
	{  cvt.f32.f16 %f2705, %rs223;}

	// end inline asm
	fma.rn.f32 	%f5007, %f2706, %f2705, %f5007;
$L__BB0_251:
	setp.ge.s32 	%p129, %r58, %r73;
	@%p129 bra 	$L__BB0_253;
	ld.shared.f32 	%f2708, [%r21+12];
	ld.shared.u16 	%rs224, [_ZZ18flash_attention_v1PK6__halfS1_S1_PS_iiiE6V_tile+394];
	// begin inline asm
	{  cvt.f32.f16 %f2707, %rs224;}

	// end inline asm
	fma.rn.f32 	%f5007, %f2708, %f2707, %f5007;
$L__BB0_253:
	setp.ge.s32 	%p130, %r59, %r73;
	@%p130 bra 	$L__BB0_255;
	ld.shared.f32 	%f2710, [%r21+16];
	ld.shared.u16 	%rs225, [_ZZ18flash_attention_v1PK6__halfS1_S1_PS_iiiE6V_tile+522];
	// begin inline asm
	{  cvt.f32.f16 %f2709, %rs225;}

	// end inline asm
	fma.rn.f32 	%f5007, %f2710, %f2709, %f5007;
$L__BB0_255:
	setp.ge.s32 	%p131, %r60, %r73;
	@%p131 bra 	$L__BB0_257;
	ld.shared.f32 	%f2712, [%r21+20];
	ld.shared.u16 	%rs226, [_ZZ18flash_attention_v1PK6__halfS1_S1_PS_iiiE6V_tile+650];
	// begin inline asm
	{  cvt.f32.f16 %f2711, %rs226;}

	// end inline asm
	fma.rn.f32 	%f5007, %f2712, %f2711, %f5007;
$L__BB0_257:
	setp.ge.s32 	%p132, %r61, %r73;
	@%p132 bra 	$L__BB0_259;
	ld.shared.f32 	%f2714, [%r21+24];
	ld.shared.u16 	%rs227, [_ZZ18flash_attention_v1PK6__halfS1_S1_PS_iiiE6V_tile+778];
	// begin inline asm
	{  cvt.f32.f16 %f2713, %rs227;}

	// end inline asm
	fma.rn.f32 	%f5007, %f2714, %f2713, %f5007;
$L__BB0_259:
	setp.ge.s32 	%p133, %r62, %r73;
	@%p133 bra 	$L__BB0_261;
	ld.shared.f32 	%f2716, [%r21+28];
	ld.shared.u16 	%rs228, [_ZZ18flash_attention_v1PK6__halfS1_S1_PS_iiiE6V_tile+906];
	// begin inline asm
	{  cvt.f32.f16 %f2715, %rs228;}

	// end inline asm
	fma.rn.f32 	%f5007, %f2716, %f2715, %f5007;
$L__BB0_261:
	setp.ge.s32 	%p134, %r63, %r73;
	@%p134 bra 	$L__BB0_263;
	ld.shared.f32 	%f2718, [%r21+32];
	ld.shared.u16 	%rs229, [_ZZ18flash_attention_v1PK6__halfS1_S1_PS_iiiE6V_tile+1034];
	// begin inline asm
	{  cvt.f32.f16 %f2717, %rs229;}

	// end inline asm
	fma.rn.f32 	%f5007, %f2718, %f2717, %f5007;
$L__BB0_263:
	setp.ge.s32 	%p135, %r64, %r73;
	@%p135 bra 	$L__BB0_265;
	ld.shared.f32 	%f2720, [%r21+36];
	ld.shared.u16 	%rs230, [_ZZ18flash_attention_v1PK6__halfS1_S1_PS_iiiE6V_tile+1162];
	// begin inline asm
	{  cvt.f32.f16 %f2719, %rs230;}

	// end inline asm
	fma.rn.f32 	%f5007, %f2720, %f2719, %f5007;
$L__BB0_265:
	setp.ge.s32 	%p136, %r65, %r73;
	@%p136 bra 	$L__BB0_267;
	ld.shared.f32 	%f2722, [%r21+40];
	ld.shared.u16 	%rs231, [_ZZ18flash_attention_v1PK6__halfS1_S1_PS_iiiE6V_tile+1290];
	// begin inline asm
	{  cvt.f32.f16 %f2721, %rs231;}

	// end inline asm
	fma.rn.f32 	%f5007, %f2722, %f2721, %f5007;
$L__BB0_267:
	setp.ge.s32 	%p137, %r66, %r73;
	@%p137 bra 	$L__BB0_269;
	ld.shared.f32 	%f2724, [%r21+44];
	ld.shared.u16 	%rs232, [_ZZ18flash_attention_v1PK6__halfS1_S1_PS_iiiE6V_tile+1418];
	// begin inline asm
	{  cvt.f32.f16 %f2723, %rs232;}

	// end inline asm
	fma.rn.f32 	%f5007, %f2724, %f2723, %f5007;
$L__BB0_269:
	setp.ge.s32 	%p138, %r67, %r73;
	@%p138 bra 	$L__BB0_271;
	ld.shared.f32 	%f2726, [%r21+48];
	ld.shared.u16 	%rs233, [_ZZ18flash_attention_v1PK6__halfS1_S1_PS_iiiE6V_tile+1546];
	// begin inline asm
	{  cvt.f32.f16 %f2725, %rs233;}

	// end inline asm
	fma.rn.f32 	%f5007, %f2726, %f2725, %f5007;
$L__BB0_271:
	setp.ge.s32 	%p139, %r68, %r73;
	@%p139 bra 	$L__BB0_273;
	ld.shared.f32 	%f2728, [%r21+52];
	ld.shared.u16 	%rs234, [_ZZ18flash_attention_v1PK6__halfS1_S1_PS_iiiE6V_tile+1674];
	// begin inline asm
	{  cvt.f32.f16 %f2727, %rs234;}

	// end inline asm
	fma.rn.f32 	%f5007, %f2728, %f2727, %f5007;
$L__BB0_273:
	setp.ge.s32 	%p140, %r69, %r73;
	@%p140 bra 	$L__BB0_275;
	ld.shared.f32 	%f2730, [%r21+56];
	ld.shared.u16 	%rs235, [_ZZ18flash_attention_v1PK6__halfS1_S1_PS_iiiE6V_tile+1802];
	// begin inline asm
	{  cvt.f32.f16 %f2729, %rs235;}

	// end inline asm
	fma.rn.f32 	%f5007, %f2730, %f2729, %f5007;
$L__BB0_275:
	setp.ge.s32 	%p141, %r70, %r73;
	@%p141 bra 	$L__BB0_277;
	ld.shared.f32 	%f2732, [%r21+60];
	ld.shared.u16 	%rs236, [_ZZ18flash_attention_v1PK6__halfS1_S1_PS_iiiE6V_tile+1930];
	// begin inline asm
	{  cvt.f32.f16 %f2731, %rs236;}

	// end inline asm
	fma.rn.f32 	%f5007, %f2732, %f2731, %f5007;
$L__BB0_277:
	setp.ge.s32 	%p142, %r112, %r73;
	ld.local.f32 	%f2734, [%rd8+20];
	add.f32 	%f2735, %f5007, %f2734;
	st.local.f32 	[%rd8+20], %f2735;
	mov.f32 	%f5023, 0f00000000;
	@%p142 bra 	$L__BB0_279;
	ld.shared.f32 	%f2737, [%r21];
	ld.shared.u16 	%rs237, [_ZZ18flash_attention_v1PK6__halfS1_S1_PS_iiiE6V_tile+12];
	// begin inline asm
	{  cvt.f32.f16 %f2736, %rs237;}

	// end inline asm
	fma.rn.f32 	%f5023, %f2737, %f2736, 0f00000000;
$L__BB0_279:
	setp.ge.s32 	%p143, %r56, %r73;
	@%p143 bra 	$L__BB0_281;
	ld.shared.f32 	%f2739, [%r21+4];
	ld.shared.u16 	%rs238, [_ZZ18flash_attention_v1PK6__halfS1_S1_PS_iiiE6V_tile+140];
	// begin inline asm
	{  cvt.f32.f16 %f2738, %rs238;}

	// end inline asm
	fma.rn.f32 	%f5023, %f2739, %f2738, %f5023;
$L__BB0_281:
	setp.ge.s32 	%p144, %r57, %r73;
	@%p144 bra 	$L__BB0_283;
	ld.shared.f32 	%f2741, [%r21+8];
	ld.shared.u16 	%rs239, [_ZZ18flash_attention_v1PK6__halfS1_S1_PS_iiiE6V_tile+268];
	// begin inline asm
	{  cvt.f32.f16 %f2740, %rs239;}

	// end inline asm
	fma.rn.f32 	%f5023, %f2741, %f2740, %f5023;
$L__BB0_283:
	setp.ge.s32 	%p145, %r58, %r73;
	@%p145 bra 	$L__BB0_285;
	ld.shared.f32 	%f2743, [%r21+12];
	ld.shared.u16 	%rs240, [_ZZ18flash_attention_v1PK6__halfS1_S1_PS_iiiE6V_tile+396];
	// begin inline asm
	{  cvt.f32.f16 %f2742, %rs240;}

	// end inline asm
	fma.rn.f32 	%f5023, %f2743, %f2742, %f5023;
$L__BB0_285:
	setp.ge.s32 	%p146, %r59, %r73;
	@%p146 bra 	$L__BB0_287;
	ld.shared.f32 	%f2745, [%r21+16];
	ld.shared.u16 	%rs241, [_ZZ18flash_attention_v1PK6__halfS1_S1_PS_iiiE6V_tile+524];
	// begin inline asm
	{  cvt.f32.f16 %f2744, %rs241;}

	// end inline asm
	fma.rn.f32 	%f5023, %f2745, %f2744, %f5023;
$L__BB0_287:
	setp.ge.s32 	%p147, %r60, %r73;
	@%p147 bra 	$L__BB0_289;
	ld.shared.f32 	%f2747, [%r21+20];
	ld.shared.u16 	%rs242, [_ZZ18flash_attention_v1PK6__halfS1_S1_PS_iiiE6V_tile+652];
	// begin inline asm
	{  cvt.f32.f16 %f2746, %rs242;}

	// end inline asm
	fma.rn.f32 	%f5023, %f2747, %f2746, %f5023;
$L__BB0_289:
	setp.ge.s32 	%p148, %r61, %r73;
	@%p148 bra 	$L__BB0_291;
	ld.shared.f32 	%f2749, [%r21+24];
	ld.shared.u16 	%rs243, [_ZZ18flash_attention_v1PK6__halfS1_S1_PS_iiiE6V_tile+780];
	// begin inline asm
	{  cvt.f32.f16 %f2748, %rs243;}

	// end inline asm
	fma.rn.f32 	%f5023, %f2749, %f2748, %f5023;
$L__BB0_291:
	setp.ge.s32 	%p149, %r62, %r73;
	@%p149 bra 	$L__BB0_293;
	ld.shared.f32 	%f2751, [%r21+28];
	ld.shared.u16 	%rs244, [_ZZ18flash_attention_v1PK6__halfS1_S1_PS_iiiE6V_tile+908];
	// begin inline asm
	{  cvt.f32.f16 %f2750, %rs244;}

	// end inline asm
	fma.rn.f32 	%f5023, %f2751, %f2750, %f5023;
$L__BB0_293:
	setp.ge.s32 	%p150, %r63, %r73;
	@%p150 bra 	$L__BB0_295;
	ld.shared.f32 	%f2753, [%r21+32];
	ld.shared.u16 	%rs245, [_ZZ18flash_attention_v1PK6__halfS1_S1_PS_iiiE6V_tile+1036];
	// begin inline asm
	{  cvt.f32.f16 %f2752, %rs245;}

	// end inline asm
	fma.rn.f32 	%f5023, %f2753, %f2752, %f5023;
$L__BB0_295:
	setp.ge.s32 	%p151, %r64, %r73;
	@%p151 bra 	$L__BB0_297;
	ld.shared.f32 	%f2755, [%r21+36];
	ld.shared.u16 	%rs246, [_ZZ18flash_attention_v1PK6__halfS1_S1_PS_iiiE6V_tile+1164];
	// begin inline asm
	{  cvt.f32.f16 %f2754, %rs246;}

	// end inline asm
	fma.rn.f32 	%f5023, %f2755, %f2754, %f5023;
$L__BB0_297:
	setp.ge.s32 	%p152, %r65, %r73;
	@%p152 bra 	$L__BB0_299;
	ld.shared.f32 	%f2757, [%r21+40];
	ld.shared.u16 	%rs247, [_ZZ18flash_attention_v1PK6__halfS1_S1_PS_iiiE6V_tile+1292];
	// begin inline asm
	{  cvt.f32.f16 %f2756, %rs247;}

	// end inline asm
	fma.rn.f32 	%f5023, %f2757, %f2756, %f5023;
$L__BB0_299:
	setp.ge.s32 	%p153, %r66, %r73;
	@%p153 bra 	$L__BB0_301;
	ld.shared.f32 	%f2759, [%r21+44];
	ld.shared.u16 	%rs248, [_ZZ18flash_attention_v1PK6__halfS1_S1_PS_iiiE6V_tile+1420];
	// begin inline asm
	{  cvt.f32.f16 %f2758, %rs248;}

	// end inline asm
	fma.rn.f32 	%f5023, %f2759, %f2758, %f5023;
$L__BB0_301:
	setp.ge.s32 	%p154, %r67, %r73;
	@%p154 bra 	$L__BB0_303;
	ld.shared.f32 	%f2761, [%r21+48];
	ld.shared.u16 	%rs249, [_ZZ18flash_attention_v1PK6__halfS1_S1_PS_iiiE6V_tile+1548];
	// begin inline asm
	{  cvt.f32.f16 %f2760, %rs249;}

	// end inline asm
	fma.rn.f32 	%f5023, %f2761, %f2760, %f5023;
$L__BB0_303:
	setp.ge.s32 	%p155, %r68, %r73;
	@%p155 bra 	$L__BB0_305;
	ld.shared.f32 	%f2763, [%r21+52];
	ld.shared.u16 	%rs250, [_ZZ18flash_attention_v1PK6__halfS1_S1_PS_iiiE6V_tile+1676];
	// begin inline asm
	{  cvt.f32.f16 %f2762, %rs250;}

	// end inline asm
	fma.rn.f32 	%f5023, %f2763, %f2762, %f5023;
$L__BB0_305:
	setp.ge.s32 	%p156, %r69, %r73;
	@%p156 bra 	$L__BB0_307;
	ld.shared.f32 	%f2765, [%r21+56];
	ld.shared.u16 	%rs251, [_ZZ18flash_attention_v1PK6__halfS1_S1_PS_iiiE6V_tile+1804];
	// begin inline asm
	{  cvt.f32.f16 %f2764, %rs251;}

	// end inline asm
	fma.rn.f32 	%f5023, %f2765, %f2764, %f5023;
$L__BB0_307:
	setp.ge.s32 	%p157, %r70, %r73;
	@%p157 bra 	$L__BB0_309;
	ld.shared.f32 	%f2767, [%r21+60];
	ld.shared.u16 	%rs252, [_ZZ18flash_attention_v1PK6__halfS1_S1_PS_iiiE6V_tile+1932];
	// begin inline asm
	{  cvt.f32.f16 %f2766, %rs252;}

	// end inline asm
	fma.rn.f32 	%f5023, %f2767, %f2766, %f5023;
$L__BB0_309:
	setp.ge.s32 	%p158, %r112, %r73;
	ld.local.f32 	%f2769, [%rd8+24];
	add.f32 	%f2770, %f5023, %f2769;
	st.local.f32 	[%rd8+24], %f2770;
	mov.f32 	%f5039, 0f00000000;
	@%p158 bra 	$L__BB0_311;
	ld.shared.f32 	%f2772, [%r21];
	ld.shared.u16 	%rs253, [_ZZ18flash_attention_v1PK6__halfS1_S1_PS_iiiE6V_tile+14];
	// begin inline asm
	{  cvt.f32.f16 %f2771, %rs253;}

	// end inline asm
	fma.rn.f32 	%f5039, %f2772, %f2771, 0f00000000;
$L__BB0_311:
	setp.ge.s32 	%p159, %r56, %r73;
	@%p159 bra 	$L__BB0_313;
	ld.shared.f32 	%f2774, [%r21+4];
	ld.shared.u16 	%rs254, [_ZZ18flash_attention_v1PK6__halfS1_S1_PS_iiiE6V_tile+142];
	// begin inline asm
	{  cvt.f32.f16 %f2773, %rs254;}

	// end inline asm
	fma.rn.f32 	%f5039, %f2774, %f2773, %f5039;
$L__BB0_313:
	setp.ge.s32 	%p160, %r57, %r73;
	@%p160 bra 	$L__BB0_315;
	ld.shared.f32 	%f2776, [%r21+8];
	ld.shared.u16 	%rs255, [_ZZ18flash_attention_v1PK6__halfS1_S1_PS_iiiE6V_tile+270];
	// begin inline asm
	{  cvt.f32.f16 %f2775, %rs255;}

	// end inline asm
	fma.rn.f32 	%f5039, %f2776, %f2775, %f5039;
$L__BB0_315:
	setp.ge.s32 	%p161, %r58, %r73;
	@%p161 bra 	$L__BB0_317;
	ld.shared.f32 	%f2778, [%r21+12];
	ld.shared.u16 	%rs256, [_ZZ18flash_attention_v1PK6__halfS1_S1_PS_iiiE6V_tile+398];
	// begin inline asm
	{  cvt.f32.f16 %f2777, %rs256;}

	// end inline asm
	fma.rn.f32 	%f5039, %f2778, %f2777, %f5039;
$L__BB0_317:
	setp.ge.s32 	%p162, %r59, %r73;
	@%p162 bra 	$L__BB0_319;
	ld.shared.f32 	%f2780, [%r21+16];
	ld.shared.u16 	%rs257, [_ZZ18flash_attention_v1PK6__halfS1_S1_PS_iiiE6V_tile+526];
	// begin inline asm
	{  cvt.f32.f16 %f2779, %rs257;}

	// end inline asm
	fma.rn.f32 	%f5039, %f2780, %f2779, %f5039;
$L__BB0_319:
	setp.ge.s32 	%p163, %r60, %r73;
	@%p163 bra 	$L__BB0_321;
	ld.shared.f32 	%f2782, [%r21+20];
	ld.shared.u16 	%rs258, [_ZZ18flash_attention_v1PK6__halfS1_S1_PS_iiiE6V_tile+654];
	// begin inline asm
	{  cvt.f32.f16 %f2781, %rs258;}

	// end inline asm
	fma.rn.f32 	%f5039, %f2782, %f2781, %f5039;
$L__BB0_321:
	setp.ge.s32 	%p164, %r61, %r73;
	@%p164 bra 	$L__BB0_323;
	ld.shared.f32 	%f2784, [%r21+24];
	ld.shared.u16 	%rs259, [_ZZ18flash_attention_v1PK6__halfS1_S1_PS_iiiE6V_tile+782];
	// begin inline asm
	{  cvt.f32.f16 %f2783, %rs259;}

	// end inline asm
	fma.rn.f32 	%f5039, %f2784, %f2783, %f5039;
$L__BB0_323:
	setp.ge.s32 	%p165, %r62, %r73;
	@%p165 bra 	$L__BB0_325;
	ld.shared.f32 	%f2786, [%r21+28];
	ld.shared.u16 	%rs260, [_ZZ18flash_attention_v1PK6__halfS1_S1_PS_iiiE6V_tile+910];
	// begin inline asm
	{  cvt.f32.f16 %f2785, %rs260;}

	// end inline asm
	fma.rn.f32 	%f5039, %f2786, %f2785, %f5039;
$L__BB0_325:
	setp.ge.s32 	%p166, %r63, %r73;
	@%p166 bra 	$L__BB0_327;
	ld.shared.f32 	%f2788, [%r21+32];
	ld.shared.u16 	%rs261, [_ZZ18flash_attention_v1PK6__halfS1_S1_PS_iiiE6V_tile+1038];
	// begin inline asm
	{  cvt.f32.f16 %f2787, %rs261;}

	// end inline asm
	fma.rn.f32 	%f5039, %f2788, %f2787, %f5039;
$L__BB0_327:
	setp.ge.s32 	%p167, %r64, %r73;
	@%p167 bra 	$L__BB0_329;
	ld.shared.f32 	%f2790, [%r21+36];
	ld.shared.u16 	%rs262, [_ZZ18flash_attention_v1PK6__halfS1_S1_PS_iiiE6V_tile+1166];
	// begin inline asm
	{  cvt.f32.f16 %f2789, %rs262;}

	// end inline asm
	fma.rn.f32 	%f5039, %f2790, %f2789, %f5039;
$L__BB0_329:
	setp.ge.s32 	%p168, %r65, %r73;
	@%p168 bra 	$L__BB0_331;
	ld.shared.f32 	%f2792, [%r21+40];
	ld.shared.u16 	%rs263, [_ZZ18flash_attention_v1PK6__halfS1_S1_PS_iiiE6V_tile+1294];
	// begin inline asm
	{  cvt.f32.f16 %f2791, %rs263;}

	// end inline asm
	fma.rn.f32 	%f5039, %f2792, %f2791, %f5039;
$L__BB0_331:
	setp.ge.s32 	%p169, %r66, %r73;
	@%p169 bra 	$L__BB0_333;
	ld.shared.f32 	%f2794, [%r21+44];
	ld.shared.u16 	%rs264, [_ZZ18flash_attention_v1PK6__halfS1_S1_PS_iiiE6V_tile+1422];
	// begin inline asm
	{  cvt.f32.f16 %f2793, %rs264;}

	// end inline asm
	fma.rn.f32 	%f5039, %f2794, %f2793, %f5039;
$L__BB0_333:
	setp.ge.s32 	%p170, %r67, %r73;
	@%p170 bra 	$L__BB0_335;
	ld.shared.f32 	%f2796, [%r21+48];
	ld.shared.u16 	%rs265, [_ZZ18flash_attention_v1PK6__halfS1_S1_PS_iiiE6V_tile+1550];
	// begin inline asm
	{  cvt.f32.f16 %f2795, %rs265;}

	// end inline asm
	fma.rn.f32 	%f5039, %f2796, %f2795, %f5039;
$L__BB0_335:
	setp.ge.s32 	%p171, %r68, %r73;
	@%p171 bra 	$L__BB0_337;
	ld.shared.f32 	%f2798, [%r21+52];
	ld.shared.u16 	%rs266, [_ZZ18flash_attention_v1PK6__halfS1_S1_PS_iiiE6V_tile+1678];
	// begin inline asm
	{  cvt.f32.f16 %f2797, %rs266;}

	// end inline asm
	fma.rn.f32 	%f5039, %f2798, %f2797, %f5039;
$L__BB0_337:
	setp.ge.s32 	%p172, %r69, %r73;
	@%p172 bra 	$L__BB0_339;
	ld.shared.f32 	%f2800, [%r21+56];
	ld.shared.u16 	%rs267, [_ZZ18flash_attention_v1PK6__halfS1_S1_PS_iiiE6V_tile+1806];
	// begin inline asm
	{  cvt.f32.f16 %f2799, %rs267;}

	// end inline asm
	fma.rn.f32 	%f5039, %f2800, %f2799, %f5039;
$L__BB0_339:
	setp.ge.s32 	%p173, %r70, %r73;
	@%p173 bra 	$L__BB0_341;
	ld.shared.f32 	%f2802, [%r21+60];
	ld.shared.u16 	%rs268, [_ZZ18flash_attention_v1PK6__halfS1_S1_PS_iiiE6V_tile+1934];
	// begin inline asm
	{  cvt.f32.f16 %f2801, %rs268;}

	// end inline asm
	fma.rn.f32 	%f5039, %f2802, %f2801, %f5039;
$L__BB0_341:
	setp.ge.s32 	%p174, %r112, %r73;
	ld.local.f32 	%f2804, [%rd8+28];
	add.f32 	%f2805, %f5039, %f2804;
	st.local.f32 	[%rd8+28], %f2805;
	mov.f32 	%f5055, 0f00000000;
	@%p174 bra 	$L__BB0_343;
	ld.shared.f32 	%f2807, [%r21];
	ld.shared.u16 	%rs269, [_ZZ18flash_attention_v1PK6__halfS1_S1_PS_iiiE6V_tile+16];
	// begin inline asm
	{  cvt.f32.f16 %f2806, %rs269;}

	// end inline asm
	fma.rn.f32 	%f5055, %f2807, %f2806, 0f00000000;
$L__BB0_343:
	setp.ge.s32 	%p175, %r56, %r73;
	@%p175 bra 	$L__BB0_345;
	ld.shared.f32 	%f2809, [%r21+4];
	ld.shared.u16 	%rs270, [_ZZ18flash_attention_v1PK6__halfS1_S1_PS_iiiE6V_tile+144];
	// begin inline asm
	{  cvt.f32.f16 %f2808, %rs270;}

	// end inline asm
	fma.rn.f32 	%f5055, %f2809, %f2808, %f5055;
$L__BB0_345:
	setp.ge.s32 	%p176, %r57, %r73;
	@%p176 bra 	$L__BB0_347;
	ld.shared.f32 	%f2811, [%r21+8];
	ld.shared.u16 	%rs271, [_ZZ18flash_attention_v1PK6__halfS1_S1_PS_iiiE6V_tile+272];
	// begin inline asm
	{  cvt.f32.f16 %f2810, %rs271;}

	// end inline asm
	fma.rn.f32 	%f5055, %f2811, %f2810, %f5055;
$L__BB0_347:
	setp.ge.s32 	%p177, %r58, %r73;
	@%p177 bra 	$L__BB0_349;
	ld.shared.f32 	%f2813, [%r21+12];
	ld.shared.u16 	%rs272, [_ZZ18flash_attention_v1PK6__halfS1_S1_PS_iiiE6V_tile+400];
	// begin inline asm
	{  cvt.f32.f16 %f2812, %rs272;}

	// end inline asm
	fma.rn.f32 	%f5055, %f2813, %f2812, %f5055;
$L__BB0_349:
	setp.ge.s32 	%p178, %r59, %r73;
	@%p178 bra 	$L__BB0_351;
	ld.shared.f32 	%f2815, [%r21+16];
	ld.shared.u16 	%rs273, [_ZZ18flash_attention_v1PK6__halfS1_S1_PS_iiiE6V_tile+528];
	// begin inline asm
	{  cvt.f32.f16 %f2814, %rs273;}

	// end inline asm
	fma.rn.f32 	%f5055, %f2815, %f2814, %f5055;
$L__BB0_351:
	setp.ge.s32 	%p179, %r60, %r73;
	@%p179 bra 	$L__BB0_353;
	ld.shared.f32 	%f2817, [%r21+20];
	ld.shared.u16 	%rs274, [_ZZ18flash_attention_v1PK6__halfS1_S1_PS_iiiE6V_tile+656];
	// begin inline asm
	{  cvt.f32.f16 %f2816, %rs274;}

	// end inline asm
	fma.rn.f32 	%f5055, %f2817, %f2816, %f5055;
$L__BB0_353:
	setp.ge.s32 	%p180, %r61, %r73;
	@%p180 bra 	$L__BB0_355;
	ld.shared.f32 	%f2819, [%r21+24];
	ld.shared.u16 	%rs275, [_ZZ18flash_attention_v1PK6__halfS1_S1_PS_iiiE6V_tile+784];
	// begin inline asm
	{  cvt.f32.f16 %f2818, %rs275;}

	// end inline asm
	fma.rn.f32 	%f5055, %f2819, %f2818, %f5055;
$L__BB0_355:
	setp.ge.s32 	%p181, %r62, %r73;
	@%p181 bra 	$L__BB0_357;
	ld.shared.f32 	%f2821, [%r21+28];
	ld.shared.u16 	%rs276, [_ZZ18flash_attention_v1PK6__halfS1_S1_PS_iiiE6V_tile+912];
	// begin inline asm
	{  cvt.f32.f16 %f2820, %rs276;}

	// end inline asm
	fma.rn.f32 	%f5055, %f2821, %f2820, %f5055;
$L__BB0_357:
	setp.ge.s32 	%p182, %r63, %r73;
	@%p182 bra 	$L__BB0_359;
	ld.shared.f32 	%f2823, [%r21+32];
	ld.shared.u16 	%rs277, [_ZZ18flash_attention_v1PK6__halfS1_S1_PS_iiiE6V_tile+1040];
	// begin inline asm
	{  cvt.f32.f16 %f2822, %rs277;}

	// end inline asm
	fma.rn.f32 	%f5055, %f2823, %f2822, %f5055;
$L__BB0_359:
	setp.ge.s32 	%p183, %r64, %r73;
	@%p183 bra 	$L__BB0_361;
	ld.shared.f32 	%f2825, [%r21+36];
	ld.shared.u16 	%rs278, [_ZZ18flash_attention_v1PK6__halfS1_S1_PS_iiiE6V_tile+1168];
	// begin inline asm
	{  cvt.f32.f16 %f2824, %rs278;}

	// end inline asm
	fma.rn.f32 	%f5055, %f2825, %f2824, %f5055;
$L__BB0_361:
	setp.ge.s32 	%p184, %r65, %r73;
	@%p184 bra 	$L__BB0_363;
	ld.shared.f32 	%f2827, [%r21+40];
	ld.shared.u16 	%rs279, [_ZZ18flash_attention_v1PK6__halfS1_S1_PS_iiiE6V_tile+1296];
	// begin inline asm
	{  cvt.f32.f16 %f2826, %rs279;}

	// end inline asm
	fma.rn.f32 	%f5055, %f2827, %f2826, %f5055;
$L__BB0_363:
	setp.ge.s32 	%p185, %r66, %r73;
	@%p185 bra 	$L__BB0_365;
	ld.shared.f32 	%f2829, [%r21+44];
	ld.shared.u16 	%rs280, [_ZZ18flash_attention_v1PK6__halfS1_S1_PS_iiiE6V_tile+1424];
	// begin inline asm
	{  cvt.f32.f16 %f2828, %rs280;}

	// end inline asm
	fma.rn.f32 	%f5055, %f2829, %f2828, %f5055;
$L__BB0_365:
	setp.ge.s32 	%p186, %r67, %r73;
	@%p186 bra 	$L__BB0_367;
	ld.shared.f32 	%f2831, [%r21+48];
	ld.shared.u16 	%rs281, [_ZZ18flash_attention_v1PK6__halfS1_S1_PS_iiiE6V_tile+1552];
	// begin inline asm
	{  cvt.f32.f16 %f2830, %rs281;}

	// end inline asm
	fma.rn.f32 	%f5055, %f2831, %f2830, %f5055;
$L__BB0_367:
	setp.ge.s32 	%p187, %r68, %r73;
	@%p187 bra 	$L__BB0_369;
	ld.shared.f32 	%f2833, [%r21+52];
	ld.shared.u16 	%rs282, [_ZZ18flash_attention_v1PK6__halfS1_S1_PS_iiiE6V_tile+1680];
	// begin inline asm
	{  cvt.f32.f16 %f2832, %rs282;}

	// end inline asm
	fma.rn.f32 	%f5055, %f2833, %f2832, %f5055;
$L__BB0_369:
	setp.ge.s32 	%p188, %r69, %r73;
	@%p188 bra 	$L__BB0_371;
	ld.shared.f32 	%f2835, [%r21+56];
	ld.shared.u16 	%rs283, [_ZZ18flash_attention_v1PK6__halfS1_S1_PS_iiiE6V_tile+1808];
	// begin inline asm
	{  cvt.f32.f16 %f2834, %rs283;}

	// end inline asm
	fma.rn.f32 	%f5055, %f2835, %f2834, %f5055;
$L__BB0_371:
	setp.ge.s32 	%p189, %r70, %r73;
	@%p189 bra 	$L__BB0_373;
	ld.shared.f32 	%f2837, [%r21+60];
	ld.shared.u16 	%rs284, [_ZZ18flash_attention_v1PK6__halfS1_S1_PS_iiiE6V_tile+1936];
	// begin inline asm
	{  cvt.f32.f16 %f2836, %rs284;}

	// end inline asm
	fma.rn.f32 	%f5055, %f2837, %f2836, %f5055;
$L__BB0_373:
	setp.ge.s32 	%p190, %r112, %r73;
	ld.local.f32 	%f2839, [%rd8+32];
	add.f32 	%f2840, %f5055, %f2839;
	st.local.f32 	[%rd8+32], %f2840;
	mov.f32 	%f5071, 0f00000000;
	@%p190 bra 	$L__BB0_375;
	ld.shared.f32 	%f2842, [%r21];
	ld.shared.u16 	%rs285, [_ZZ18flash_attention_v1PK6__halfS1_S1_PS_iiiE6V_tile+18];
	// begin inline asm
	{  cvt.f32.f16 %f2841, %rs285;}

	// end inline asm
	fma.rn.f32 	%f5071, %f2842, %f2841, 0f00000000;
$L__BB0_375:
	setp.ge.s32 	%p191, %r56, %r73;
	@%p191 bra 	$L__BB0_377;
	ld.shared.f32 	%f2844, [%r21+4];
	ld.shared.u16 	%rs286, [_ZZ18flash_attention_v1PK6__halfS1_S1_PS_iiiE6V_tile+146];
	// begin inline asm
	{  cvt.f32.f16 %f2843, %rs286;}

	// end inline asm
	fma.rn.f32 	%f5071, %f2844, %f2843, %f5071;
$L__BB0_377:
	setp.ge.s32 	%p192, %r57, %r73;
	@%p192 bra 	$L__BB0_379;
	ld.shared.f32 	%f2846, [%r21+8];
	ld.shared.u16 	%rs287, [_ZZ18flash_attention_v1PK6__halfS1_S1_PS_iiiE6V_tile+274];
	// begin inline asm
	{  cvt.f32.f16 %f2845, %rs287;}

	// end inline asm
	fma.rn.f32 	%f5071, %f2846, %f2845, %f5071;
$L__BB0_379:
	setp.ge.s32 	%p193, %r58, %r73;
	@%p193 bra 	$L__BB0_381;
	ld.shared.f32 	%f2848, [%r21+12];
	ld.shared.u16 	%rs288, [_ZZ18flash_attention_v1PK6__halfS1_S1_PS_iiiE6V_tile+402];
	// begin inline asm
	{  cvt.f32.f16 %f2847, %rs288;}

	// end inline asm
	fma.rn.f32 	%f5071, %f2848, %f2847, %f5071;
$L__BB0_381:
	setp.ge.s32 	%p194, %r59, %r73;
	@%p194 bra 	$L__BB0_383;
	ld.shared.f32 	%f2850, [%r21+16];
	ld.shared.u16 	%rs289, [_ZZ18flash_attention_v1PK6__halfS1_S1_PS_iiiE6V_tile+530];
	// begin inline asm
	{  cvt.f32.f16 %f2849, %rs289;}

	// end inline asm
	fma.rn.f32 	%f5071, %f2850, %f2849, %f5071;
$L__BB0_383:
	setp.ge.s32 	%p195, %r60, %r73;
	@%p195 bra 	$L__BB0_385;
	ld.shared.f32 	%f2852, [%r21+20];
	ld.shared.u16 	%rs290, [_ZZ18flash_attention_v1PK6__halfS1_S1_PS_iiiE6V_tile+658];
	// begin inline asm
	{  cvt.f32.f16 %f2851, %rs290;}

	// end inline asm
	fma.rn.f32 	%f5071, %f2852, %f2851, %f5071;
$L__BB0_385:
	setp.ge.s32 	%p196, %r61, %r73;
	@%p196 bra 	$L__BB0_387;
	ld.shared.f32 	%f2854, [%r21+24];
	ld.shared.u16 	%rs291, [_ZZ18flash_attention_v1PK6__halfS1_S1_PS_iiiE6V_tile+786];
	// begin inline asm
	{  cvt.f32.f16 %f2853, %rs291;}

	// end inline asm
	fma.rn.f32 	%f5071, %f2854, %f2853, %f5071;
$L__BB0_387:
	setp.ge.s32 	%p197, %r62, %r73;
	@%p197 bra 	$L__BB0_389;
	ld.shared.f32 	%f2856, [%r21+28];
	ld.shared.u16 	%rs292, [_ZZ18flash_attention_v1PK6__halfS1_S1_PS_iiiE6V_tile+914];
	// begin inline asm
	{  cvt.f32.f16 %f2855, %rs292;}

	// end inline asm
	fma.rn.f32 	%f5071, %f2856, %f2855, %f5071;
$L__BB0_389:
	setp.ge.s32 	%p198, %r63, %r73;
	@%p198 bra 	$L__BB0_391;
	ld.shared.f32 	%f2858, [%r21+32];
	ld.shared.u16 	%rs293, [_ZZ18flash_attention_v1PK6__halfS1_S1_PS_iiiE6V_tile+1042];
	// begin inline asm
	{  cvt.f32.f16 %f2857, %rs293;}

	// end inline asm
	fma.rn.f32 	%f5071, %f2858, %f2857, %f5071;
$L__BB0_391:
	setp.ge.s32 	%p199, %r64, %r73;
	@%p199 bra 	$L__BB0_393;
	ld.shared.f32 	%f2860, [%r21+36];
	ld.shared.u16 	%rs294, [_ZZ18flash_attention_v1PK6__halfS1_S1_PS_iiiE6V_tile+1170];
	// begin inline asm
	{  cvt.f32.f16 %f2859, %rs294;}

	// end inline asm
	fma.rn.f32 	%f5071, %f2860, %f2859, %f5071;
$L__BB0_393:
	setp.ge.s32 	%p200, %r65, %r73;
	@%p200 bra 	$L__BB0_395;
	ld.shared.f32 	%f2862, [%r21+40];
	ld.shared.u16 	%rs295, [_ZZ18flash_attention_v1PK6__halfS1_S1_PS_iiiE6V_tile+1298];
	// begin inline asm
	{  cvt.f32.f16 %f2861, %rs295;}

	// end inline asm
	fma.rn.f32 	%f5071, %f2862, %f2861, %f5071;
$L__BB0_395:
	setp.ge.s32 	%p201, %r66, %r73;
	@%p201 bra 	$L__BB0_397;
	ld.shared.f32 	%f2864, [%r21+44];
	ld.shared.u16 	%rs296, [_ZZ18flash_attention_v1PK6__halfS1_S1_PS_iiiE6V_tile+1426];
	// begin inline asm
	{  cvt.f32.f16 %f2863, %rs296;}

	// end inline asm
	fma.rn.f32 	%f5071, %f2864, %f2863, %f5071;
$L__BB0_397:
	setp.ge.s32 	%p202, %r67, %r73;
	@%p202 bra 	$L__BB0_399;
	ld.shared.f32 	%f2866, [%r21+48];
	ld.shared.u16 	%rs297, [_ZZ18flash_attention_v1PK6__halfS1_S1_PS_iiiE6V_tile+1554];
	// begin inline asm
	{  cvt.f32.f16 %f2865, %rs297;}

	// end inline asm
	fma.rn.f32 	%f5071, %f2866, %f2865, %f5071;
$L__BB0_399:
	setp.ge.s32 	%p203, %r68, %r73;
	@%p203 bra 	$L__BB0_401;
	ld.shared.f32 	%f2868, [%r21+52];
	ld.shared.u16 	%rs298, [_ZZ18flash_attention_v1PK6__halfS1_S1_PS_iiiE6V_tile+1682];
	// begin inline asm
	{  cvt.f32.f16 %f2867, %rs298;}

	// end inline asm
	fma.rn.f32 	%f5071, %f2868, %f2867, %f5071;
$L__BB0_401:
	setp.ge.s32 	%p204, %r69, %r73;
	@%p204 bra 	$L__BB0_403;
	ld.shared.f32 	%f2870, [%r21+56];
	ld.shared.u16 	%rs299, [_ZZ18flash_attention_v1PK6__halfS1_S1_PS_iiiE6V_tile+1810];
	// begin inline asm
	{  cvt.f32.f16 %f2869, %rs299;}

	// end inline asm
	fma.rn.f32 	%f5071, %f2870, %f2869, %f5071;
$L__BB0_403:
	setp.ge.s32 	%p205, %r70, %r73;
	@%p205 bra 	$L__BB0_405;
	ld.shared.f32 	%f2872, [%r21+60];
	ld.shared.u16 	%rs300, [_ZZ18flash_attention_v1PK6__halfS1_S1_PS_iiiE6V_tile+1938];
	// begin inline asm
	{  cvt.f32.f16 %f2871, %rs300;}

	// end inline asm
	fma.rn.f32 	%f5071, %f2872, %f2871, %f5071;
$L__BB0_405:
	setp.ge.s32 	%p206, %r112, %r73;
	ld.local.f32 	%f2874, [%rd8+36];
	add.f32 	%f2875, %f5071, %f2874;
	st.local.f32 	[%rd8+36], %f2875;
	mov.f32 	%f5087, 0f00000000;
	@%p206 bra 	$L__BB0_407;
	ld.shared.f32 	%f2877, [%r21];
	ld.shared.u16 	%rs301, [_ZZ18flash_attention_v1PK6__halfS1_S1_PS_iiiE6V_tile+20];
	// begin inline asm
	{  cvt.f32.f16 %f2876, %rs301;}

	// end inline asm
	fma.rn.f32 	%f5087, %f2877, %f2876, 0f00000000;
$L__BB0_407:
	setp.ge.s32 	%p207, %r56, %r73;
	@%p207 bra 	$L__BB0_409;
	ld.shared.f32 	%f2879, [%r21+4];
	ld.shared.u16 	%rs302, [_ZZ18flash_attention_v1PK6__halfS1_S1_PS_iiiE6V_tile+148];
	// begin inline asm
	{  cvt.f32.f16 %f2878, %rs302;}

	// end inline asm
	fma.rn.f32 	%f5087, %f2879, %f2878, %f5087;
$L__BB0_409:
	setp.ge.s32 	%p208, %r57, %r73;
	@%p208 bra 	$L__BB0_411;
	ld.shared.f32 	%f2881, [%r21+8];
	ld.shared.u16 	%rs303, [_ZZ18flash_attention_v1PK6__halfS1_S1_PS_iiiE6V_tile+276];
	// begin inline asm
	{  cvt.f32.f16 %f2880, %rs303;}

	// end inline asm
	fma.rn.f32 	%f5087, %f2881, %f2880, %f5087;
$L__BB0_411:
	setp.ge.s32 	%p209, %r58, %r73;
	@%p209 bra 	$L__BB0_413;
	ld.shared.f32 	%f2883, [%r21+12];
	ld.shared.u16 	%rs304, [_ZZ18flash_attention_v1PK6__halfS1_S1_PS_iiiE6V_tile+404];
	// begin inline asm
	{  cvt.f32.f16 %f2882, %rs304;}

	// end inline asm
	fma.rn.f32 	%f5087, %f2883, %f2882, %f5087;
$L__BB0_413:
	setp.ge.s32 	%p210, %r59, %r73;
	@%p210 bra 	$L__BB0_415;
	ld.shared.f32 	%f2885, [%r21+16];
	ld.shared.u16 	%rs305, [_ZZ18flash_attention_v1PK6__halfS1_S1_PS_iiiE6V_tile+532];
	// begin inline asm
	{  cvt.f32.f16 %f2884, %rs305;}

	// end inline asm
	fma.rn.f32 	%f5087, %f2885, %f2884, %f5087;
$L__BB0_415:
	setp.ge.s32 	%p211, %r60, %r73;
	@%p211 bra 	$L__BB0_417;
	ld.shared.f32 	%f2887, [%r21+20];
	ld.shared.u16 	%rs306, [_ZZ18flash_attention_v1PK6__halfS1_S1_PS_iiiE6V_tile+660];
	// begin inline asm
	{  cvt.f32.f16 %f2886, %rs306;}

	// end inline asm
	fma.rn.f32 	%f5087, %f2887, %f2886, %f5087;
$L__BB0_417:
	setp.ge.s32 	%p212, %r61, %r73;
	@%p212 bra 	$L__BB0_419;
	ld.shared.f32 	%f2889, [%r21+24];
	ld.shared.u16 	%rs307, [_ZZ18flash_attention_v1PK6__halfS1_S1_PS_iiiE6V_tile+788];
	// begin inline asm
	{  cvt.f32.f16 %f2888, %rs307;}

	// end inline asm
	fma.rn.f32 	%f5087, %f2889, %f2888, %f5087;
$L__BB0_419:
	setp.ge.s32 	%p213, %r62, %r73;
	@%p213 bra 	$L__BB0_421;
	ld.shared.f32 	%f2891, [%r21+28];
	ld.shared.u16 	%rs308, [_ZZ18flash_attention_v1PK6__halfS1_S1_PS_iiiE6V_tile+916];
	// begin inline asm
	{  cvt.f32.f16 %f2890, %rs308;}

	// end inline asm
	fma.rn.f32 	%f5087, %f2891, %f2890, %f5087;
$L__BB0_421:
	setp.ge.s32 	%p214, %r63, %r73;
	@%p214 bra 	$L__BB0_423;
	ld.shared.f32 	%f2893, [%r21+32];
	ld.shared.u16 	%rs309, [_ZZ18flash_attention_v1PK6__halfS1_S1_PS_iiiE6V_tile+1044];
	// begin inline asm
	{  cvt.f32.f16 %f2892, %rs309;}

	// end inline asm
	fma.rn.f32 	%f5087, %f2893, %f2892, %f5087;
$L__BB0_423:
	setp.ge.s32 	%p215, %r64, %r73;
	@%p215 bra 	$L__BB0_425;
	ld.shared.f32 	%f2895, [%r21+36];
	ld.shared.u16 	%rs310, [_ZZ18flash_attention_v1PK6__halfS1_S1_PS_iiiE6V_tile+1172];
	// begin inline asm
	{  cvt.f32.f16 %f2894, %rs310;}

	// end inline asm
	fma.rn.f32 	%f5087, %f2895, %f2894, %f5087;
$L__BB0_425:
	setp.ge.s32 	%p216, %r65, %r73;
	@%p216 bra 	$L__BB0_427;
	ld.shared.f32 	%f2897, [%r21+40];
	ld.shared.u16 	%rs311, [_ZZ18flash_attention_v1PK6__halfS1_S1_PS_iiiE6V_tile+1300];
	// begin inline asm
	{  cvt.f32.f16 %f2896, %rs311;}

	// end inline asm
	fma.rn.f32 	%f5087, %f2897, %f2896, %f5087;
$L__BB0_427:
	setp.ge.s32 	%p217, %r66, %r73;
	@%p217 bra 	$L__BB0_429;
	ld.shared.f32 	%f2899, [%r21+44];
	ld.shared.u16 	%rs312, [_ZZ18flash_attention_v1PK6__halfS1_S1_PS_iiiE6V_tile+1428];
	// begin inline asm
	{  cvt.f32.f16 %f2898, %rs312;}

	// end inline asm
	fma.rn.f32 	%f5087, %f2899, %f2898, %f5087;
$L__BB0_429:
	setp.ge.s32 	%p218, %r67, %r73;
	@%p218 bra 	$L__BB0_431;
	ld.shared.f32 	%f2901, [%r21+48];
	ld.shared.u16 	%rs313, [_ZZ18flash_attention_v1PK6__halfS1_S1_PS_iiiE6V_tile+1556];
	// begin inline asm
	{  cvt.f32.f16 %f2900, %rs313;}

	// end inline asm
	fma.rn.f32 	%f5087, %f2901, %f2900, %f5087;
$L__BB0_431:
	setp.ge.s32 	%p219, %r68, %r73;
	@%p219 bra 	$L__BB0_433;
	ld.shared.f32 	%f2903, [%r21+52];
	ld.shared.u16 	%rs314, [_ZZ18flash_attention_v1PK6__halfS1_S1_PS_iiiE6V_tile+1684];
	// begin inline asm
	{  cvt.f32.f16 %f2902, %rs314;}

	// end inline asm
	fma.rn.f32 	%f5087, %f2903, %f2902, %f5087;
$L__BB0_433:
	setp.ge.s32 	%p220, %r69, %r73;
	@%p220 bra 	$L__BB0_435;
	ld.shared.f32 	%f2905, [%r21+56];
	ld.shared.u16 	%rs315, [_ZZ18flash_attention_v1PK6__halfS1_S1_PS_iiiE6V_tile+1812];
	// begin inline asm
	{  cvt.f32.f16 %f2904, %rs315;}

	// end inline asm
	fma.rn.f32 	%f5087, %f2905, %f2904, %f5087;
$L__BB0_435:
	setp.ge.s32 	%p221, %r70, %r73;
	@%p221 bra 	$L__BB0_437;
	ld.shared.f32 	%f2907, [%r21+60];
	ld.shared.u16 	%rs316, [_ZZ18flash_attention_v1PK6__halfS1_S1_PS_iiiE6V_tile+1940];
	// begin inline asm
	{  cvt.f32.f16 %f2906, %rs316;}

	// end inline asm
	fma.rn.f32 	%f5087, %f2907, %f2906, %f5087;
$L__BB0_437:
	setp.ge.s32 	%p222, %r112, %r73;
	ld.local.f32 	%f2909, [%rd8+40];
	add.f32 	%f2910, %f5087, %f2909;
	st.local.f32 	[%rd8+40], %f2910;
	mov.f32 	%f5103, 0f00000000;
	@%p222 bra 	$L__BB0_439;
	ld.shared.f32 	%f2912, [%r21];
	ld.shared.u16 	%rs317, [_ZZ18flash_attention_v1PK6__halfS1_S1_PS_iiiE6V_tile+22];
	// begin inline asm
	{  cvt.f32.f16 %f2911, %rs317;}

	// end inline asm
	fma.rn.f32 	%f5103, %f2912, %f2911, 0f00000000;
$L__BB0_439:
	setp.ge.s32 	%p223, %r56, %r73;
	@%p223 bra 	$L__BB0_441;
	ld.shared.f32 	%f2914, [%r21+4];
	ld.shared.u16 	%rs318, [_ZZ18flash_attention_v1PK6__halfS1_S1_PS_iiiE6V_tile+150];
	// begin inline asm
	{  cvt.f32.f16 %f2913, %rs318;}

	// end inline asm
	fma.rn.f32 	%f5103, %f2914, %f2913, %f5103;
$L__BB0_441:
	setp.ge.s32 	%p224, %r57, %r73;
	@%p224 bra 	$L__BB0_443;
	ld.shared.f32 	%f2916, [%r21+8];
	ld.shared.u16 	%rs319, [_ZZ18flash_attention_v1PK6__halfS1_S1_PS_iiiE6V_tile+278];
	// begin inline asm
	{  cvt.f32.f16 %f2915, %rs319;}

	// end inline asm
	fma.rn.f32 	%f5103, %f2916, %f2915, %f5103;
$L__BB0_443:
	setp.ge.s32 	%p225, %r58, %r73;
	@%p225 bra 	$L__BB0_445;
	ld.shared.f32 	%f2918, [%r21+12];
	ld.shared.u16 	%rs320, [_ZZ18flash_attention_v1PK6__halfS1_S1_PS_iiiE6V_tile+406];
	// begin inline asm
	{  cvt.f32.f16 %f2917, %rs320;}

	// end inline asm
	fma.rn.f32 	%f5103, %f2918, %f2917, %f5103;
$L__BB0_445:
	setp.ge.s32 	%p226, %r59, %r73;
	@%p226 bra 	$L__BB0_447;
	ld.shared.f32 	%f2920, [%r21+16];
	ld.shared.u16 	%rs321, [_ZZ18flash_attention_v1PK6__halfS1_S1_PS_iiiE6V_tile+534];
	// begin inline asm
	{  cvt.f32.f16 %f2919, %rs321;}

	// end inline asm
	fma.rn.f32 	%f5103, %f2920, %f2919, %f5103;
$L__BB0_447:
	setp.ge.s32 	%p227, %r60, %r73;
	@%p227 bra 	$L__BB0_449;
	ld.shared.f32 	%f2922, [%r21+20];
	ld.shared.u16 	%rs322, [_ZZ18flash_attention_v1PK6__halfS1_S1_PS_iiiE6V_tile+662];
	// begin inline asm
	{  cvt.f32.f16 %f2921, %rs322;}

	// end inline asm
	fma.rn.f32 	%f5103, %f2922, %f2921, %f5103;
$L__BB0_449:
	setp.ge.s32 	%p228, %r61, %r73;
	@%p228 bra 	$L__BB0_451;
	ld.shared.f32 	%f2924, [%r21+24];
	ld.shared.u16 	%rs323, [_ZZ18flash_attention_v1PK6__halfS1_S1_PS_iiiE6V_tile+790];
	// begin inline asm
	{  cvt.f32.f16 %f2923, %rs323;}

	// end inline asm
	fma.rn.f32 	%f5103, %f2924, %f2923, %f5103;
$L__BB0_451:
	setp.ge.s32 	%p229, %r62, %r73;
	@%p229 bra 	$L__BB0_453;
	ld.shared.f32 	%f2926, [%r21+28];
	ld.shared.u16 	%rs324, [_ZZ18flash_attention_v1PK6__halfS1_S1_PS_iiiE6V_tile+918];
	// begin inline asm
	{  cvt.f32.f16 %f2925, %rs324;}

	// end inline asm
	fma.rn.f32 	%f5103, %f2926, %f2925, %f5103;
$L__BB0_453:
	setp.ge.s32 	%p230, %r63, %r73;
	@%p230 bra 	$L__BB0_455;
	ld.shared.f32 	%f2928, [%r21+32];
	ld.shared.u16 	%rs325, [_ZZ18flash_attention_v1PK6__halfS1_S1_PS_iiiE6V_tile+1046];
	// begin inline asm
	{  cvt.f32.f16 %f2927, %rs325;}

	// end inline asm
	fma.rn.f32 	%f5103, %f2928, %f2927, %f5103;
$L__BB0_455:
	setp.ge.s32 	%p231, %r64, %r73;
	@%p231 bra 	$L__BB0_457;
	ld.shared.f32 	%f2930, [%r21+36];
	ld.shared.u16 	%rs326, [_ZZ18flash_attention_v1PK6__halfS1_S1_PS_iiiE6V_tile+1174];
	// begin inline asm
	{  cvt.f32.f16 %f2929, %rs326;}

	// end inline asm
	fma.rn.f32 	%f5103, %f2930, %f2929, %f5103;
$L__BB0_457:
	setp.ge.s32 	%p232, %r65, %r73;
	@%p232 bra 	$L__BB0_459;
	ld.shared.f32 	%f2932, [%r21+40];
	ld.shared.u16 	%rs327, [_ZZ18flash_attention_v1PK6__halfS1_S1_PS_iiiE6V_tile+1302];
	// begin inline asm
	{  cvt.f32.f16 %f2931, %rs327;}

	// end inline asm
	fma.rn.f32 	%f5103, %f2932, %f2931, %f5103;
$L__BB0_459:
	setp.ge.s32 	%p233, %r66, %r73;
	@%p233 bra 	$L__BB0_461;
	ld.shared.f32 	%f2934, [%r21+44];
	ld.shared.u16 	%rs328, [_ZZ18flash_attention_v1PK6__halfS1_S1_PS_iiiE6V_tile+1430];
	// begin inline asm
	{  cvt.f32.f16 %f2933, %rs328;}

	// end inline asm
	fma.rn.f32 	%f5103, %f2934, %f2933, %f5103;
$L__BB0_461:
	setp.ge.s32 	%p234, %r67, %r73;
	@%p234 bra 	$L__BB0_463;
	ld.shared.f32 	%f2936, [%r21+48];
	ld.shared.u16 	%rs329, [_ZZ18flash_attention_v1PK6__halfS1_S1_PS_iiiE6V_tile+1558];
	// begin inline asm
	{  cvt.f32.f16 %f2935, %rs329;}

	// end inline asm
	fma.rn.f32 	%f5103, %f2936, %f2935, %f5103;
$L__BB0_463:
	setp.ge.s32 	%p235, %r68, %r73;
	@%p235 bra 	$L__BB0_465;
	ld.shared.f32 	%f2938, [%r21+52];
	ld.shared.u16 	%rs330, [_ZZ18flash_attention_v1PK6__halfS1_S1_PS_iiiE6V_tile+1686];
	// begin inline asm
	{  cvt.f32.f16 %f2937, %rs330;}

	// end inline asm
	fma.rn.f32 	%f5103, %f2938, %f2937, %f5103;
$L__BB0_465:
	setp.ge.s32 	%p236, %r69, %r73;
	@%p236 bra 	$L__BB0_467;
	ld.shared.f32 	%f2940, [%r21+56];
	ld.shared.u16 	%rs331, [_ZZ18flash_attention_v1PK6__halfS1_S1_PS_iiiE6V_tile+1814];
	// begin inline asm
	{  cvt.f32.f16 %f2939, %rs331;}

	// end inline asm
	fma.rn.f32 	%f5103, %f2940, %f2939, %f5103;
$L__BB0_467:
	setp.ge.s32 	%p237, %r70, %r73;
	@%p237 bra 	$L__BB0_469;
	ld.shared.f32 	%f2942, [%r21+60];
	ld.shared.u16 	%rs332, [_ZZ18flash_attention_v1PK6__halfS1_S1_PS_iiiE6V_tile+1942];
	// begin inline asm
	{  cvt.f32.f16 %f2941, %rs332;}

	// end inline asm
	fma.rn.f32 	%f5103, %f2942, %f2941, %f5103;
$L__BB0_469:
	setp.ge.s32 	%p238, %r112, %r73;
	ld.local.f32 	%f2944, [%rd8+44];
	add.f32 	%f2945, %f5103, %f2944;
	st.local.f32 	[%rd8+44], %f2945;
	mov.f32 	%f5119, 0f00000000;
	@%p238 bra 	$L__BB0_471;
	ld.shared.f32 	%f2947, [%r21];
	ld.shared.u16 	%rs333, [_ZZ18flash_attention_v1PK6__halfS1_S1_PS_iiiE6V_tile+24];
	// begin inline asm
	{  cvt.f32.f16 %f2946, %rs333;}

	// end inline asm
	fma.rn.f32 	%f5119, %f2947, %f2946, 0f00000000;
$L__BB0_471:
	setp.ge.s32 	%p239, %r56, %r73;
	@%p239 bra 	$L__BB0_473;
	ld.shared.f32 	%f2949, [%r21+4];
	ld.shared.u16 	%rs334, [_ZZ18flash_attention_v1PK6__halfS1_S1_PS_iiiE6V_tile+152];
	// begin inline asm
	{  cvt.f32.f16 %f2948, %rs334;}

	// end inline asm
	fma.rn.f32 	%f5119, %f2949, %f2948, %f5119;
$L__BB0_473:
	setp.ge.s32 	%p240, %r57, %r73;
	@%p240 bra 	$L__BB0_475;
	ld.shared.f32 	%f2951, [%r21+8];
	ld.shared.u16 	%rs335, [_ZZ18flash_attention_v1PK6__halfS1_S1_PS_iiiE6V_tile+280];
	// begin inline asm
	{  cvt.f32.f16 %f2950, %rs335;}

	// end inline asm
	fma.rn.f32 	%f5119, %f2951, %f2950, %f5119;
$L__BB0_475:
	setp.ge.s32 	%p241, %r58, %r73;
	@%p241 bra 	$L__BB0_477;
	ld.shared.f32 	%f2953, [%r21+12];
	ld.shared.u16 	%rs336, [_ZZ18flash_attention_v1PK6__halfS1_S1_PS_iiiE6V_tile+408];
	// begin inline asm
	{  cvt.f32.f16 %f2952, %rs336;}

	// end inline asm
	fma.rn.f32 	%f5119, %f2953, %f2952, %f5119;
$L__BB0_477:
	setp.ge.s32 	%p242, %r59, %r73;
	@%p242 bra 	$L__BB0_479;
	ld.shared.f32 	%f2955, [%r21+16];
	ld.shared.u16 	%rs337, [_ZZ18flash_attention_v1PK6__halfS1_S1_PS_iiiE6V_tile+536];
	// begin inline asm
	{  cvt.f32.f16 %f2954, %rs337;}

	// end inline asm
	fma.rn.f32 	%f5119, %f2955, %f2954, %f5119;
$L__BB0_479:
	setp.ge.s32 	%p243, %r60, %r73;
	@%p243 bra 	$L__BB0_481;
	ld.shared.f32 	%f2957, [%r21+20];
	ld.shared.u16 	%rs338, [_ZZ18flash_attention_v1PK6__halfS1_S1_PS_iiiE6V_tile+664];
	// begin inline asm
	{  cvt.f32.f16 %f2956, %rs338;}

	// end inline asm
	fma.rn.f32 	%f5119, %f2957, %f2956, %f5119;
$L__BB0_481:
	setp.ge.s32 	%p244, %r61, %r73;
	@%p244 bra 	$L__BB0_483;
	ld.shared.f32 	%f2959, [%r21+24];
	ld.shared.u16 	%rs339, [_ZZ18flash_attention_v1PK6__halfS1_S1_PS_iiiE6V_tile+792];
	// begin inline asm
	{  cvt.f32.f16 %f2958, %rs339;}

	// end inline asm
	fma.rn.f32 	%f5119, %f2959, %f2958, %f5119;
$L__BB0_483:
	setp.ge.s32 	%p245, %r62, %r73;
	@%p245 bra 	$L__BB0_485;
	ld.shared.f32 	%f2961, [%r21+28];
	ld.shared.u16 	%rs340, [_ZZ18flash_attention_v1PK6__halfS1_S1_PS_iiiE6V_tile+920];
	// begin inline asm
	{  cvt.f32.f16 %f2960, %rs340;}

	// end inline asm
	fma.rn.f32 	%f5119, %f2961, %f2960, %f5119;
$L__BB0_485:
	setp.ge.s32 	%p246, %r63, %r73;
	@%p246 bra 	$L__BB0_487;
	ld.shared.f32 	%f2963, [%r21+32];
	ld.shared.u16 	%rs341, [_ZZ18flash_attention_v1PK6__halfS1_S1_PS_iiiE6V_tile+1048];
	// begin inline asm
	{  cvt.f32.f16 %f2962, %rs341;}

	// end inline asm
	fma.rn.f32 	%f5119, %f2963, %f2962, %f5119;
$L__BB0_487:
	setp.ge.s32 	%p247, %r64, %r73;
	@%p247 bra 	$L__BB0_489;
	ld.shared.f32 	%f2965, [%r21+36];
	ld.shared.u16 	%rs342, [_ZZ18flash_attention_v1PK6__halfS1_S1_PS_iiiE6V_tile+1176];
	// begin inline asm
	{  cvt.f32.f16 %f2964, %rs342;}

	// end inline asm
	fma.rn.f32 	%f5119, %f2965, %f2964, %f5119;
$L__BB0_489:
	setp.ge.s32 	%p248, %r65, %r73;
	@%p248 bra 	$L__BB0_491;
	ld.shared.f32 	%f2967, [%r21+40];
	ld.shared.u16 	%rs343, [_ZZ18flash_attention_v1PK6__halfS1_S1_PS_iiiE6V_tile+1304];
	// begin inline asm
	{  cvt.f32.f16 %f2966, %rs343;}

	// end inline asm
	fma.rn.f32 	%f5119, %f2967, %f2966, %f5119;
$L__BB0_491:
	setp.ge.s32 	%p249, %r66, %r73;
	@%p249 bra 	$L__BB0_493;
	ld.shared.f32 	%f2969, [%r21+44];
	ld.shared.u16 	%rs344, [_ZZ18flash_attention_v1PK6__halfS1_S1_PS_iiiE6V_tile+1432];
	// begin inline asm
	{  cvt.f32.f16 %f2968, %rs344;}

	// end inline asm
	fma.rn.f32 	%f5119, %f2969, %f2968, %f5119;
$L__BB0_493:
	setp.ge.s32 	%p250, %r67, %r73;
	@%p250 bra 	$L__BB0_495;
	ld.shared.f32 	%f2971, [%r21+48];
	ld.shared.u16 	%rs345, [_ZZ18flash_attention_v1PK6__halfS1_S1_PS_iiiE6V_tile+1560];
	// begin inline asm
	{  cvt.f32.f16 %f2970, %rs345;}

	// end inline asm
	fma.rn.f32 	%f5119, %f2971, %f2970, %f5119;
$L__BB0_495:
	setp.ge.s32 	%p251, %r68, %r73;
	@%p251 bra 	$L__BB0_497;
	ld.shared.f32 	%f2973, [%r21+52];
	ld.shared.u16 	%rs346, [_ZZ18flash_attention_v1PK6__halfS1_S1_PS_iiiE6V_tile+1688];
	// begin inline asm
	{  cvt.f32.f16 %f2972, %rs346;}

	// end inline asm
	fma.rn.f32 	%f5119, %f2973, %f2972, %f5119;
$L__BB0_497:
	setp.ge.s32 	%p252, %r69, %r73;
	@%p252 bra 	$L__BB0_499;
	ld.shared.f32 	%f2975, [%r21+56];
	ld.shared.u16 	%rs347, [_ZZ18flash_attention_v1PK6__halfS1_S1_PS_iiiE6V_tile+1816];
	// begin inline asm
	{  cvt.f32.f16 %f2974, %rs347;}

	// end inline asm
	fma.rn.f32 	%f5119, %f2975, %f2974, %f5119;
$L__BB0_499:
	setp.ge.s32 	%p253, %r70, %r73;
	@%p253 bra 	$L__BB0_501;
	ld.shared.f32 	%f2977, [%r21+60];
	ld.shared.u16 	%rs348, [_ZZ18flash_attention_v1PK6__halfS1_S1_PS_iiiE6V_tile+1944];
	// begin inline asm
	{  cvt.f32.f16 %f2976, %rs348;}

	// end inline asm
	fma.rn.f32 	%f5119, %f2977, %f2976, %f5119;
$L__BB0_501:
	setp.ge.s32 	%p254, %r112, %r73;
	ld.local.f32 	%f2979, [%rd8+48];
	add.f32 	%f2980, %f5119, %f2979;
	st.local.f32 	[%rd8+48], %f2980;
	mov.f32 	%f5135, 0f00000000;
	@%p254 bra 	$L__BB0_503;
	ld.shared.f32 	%f2982, [%r21];
	ld.shared.u16 	%rs349, [_ZZ18flash_attention_v1PK6__halfS1_S1_PS_iiiE6V_tile+26];
	// begin inline asm
	{  cvt.f32.f16 %f2981, %rs349;}

	// end inline asm
	fma.rn.f32 	%f5135, %f2982, %f2981, 0f00000000;
$L__BB0_503:
	setp.ge.s32 	%p255, %r56, %r73;
	@%p255 bra 	$L__BB0_505;
	ld.shared.f32 	%f2984, [%r21+4];
	ld.shared.u16 	%rs350, [_ZZ18flash_attention_v1PK6__halfS1_S1_PS_iiiE6V_tile+154];
	// begin inline asm
	{  cvt.f32.f16 %f2983, %rs350;}

	// end inline asm
	fma.rn.f32 	%f5135, %f2984, %f2983, %f5135;
$L__BB0_505:
	setp.ge.s32 	%p256, %r57, %r73;
	@%p256 bra 	$L__BB0_507;
	ld.shared.f32 	%f2986, [%r21+8];
	ld.shared.u16 	%rs351, [_ZZ18flash_attention_v1PK6__halfS1_S1_PS_iiiE6V_tile+282];
	// begin inline asm
	{  cvt.f32.f16 %f2985, %rs351;}

	// end inline asm
	fma.rn.f32 	%f5135, %f2986, %f2985, %f5135;
$L__BB0_507:
	setp.ge.s32 	%p257, %r58, %r73;
	@%p257 bra 	$L__BB0_509;
	ld.shared.f32 	%f2988, [%r21+12];
	ld.shared.u16 	%rs352, [_ZZ18flash_attention_v1PK6__halfS1_S1_PS_iiiE6V_tile+410];
	// begin inline asm
	{  cvt.f32.f16 %f2987, %rs352;}

	// end inline asm
	fma.rn.f32 	%f5135, %f2988, %f2987, %f5135;
$L__BB0_509:
	setp.ge.s32 	%p258, %r59, %r73;
	@%p258 bra 	$L__BB0_511;
	ld.shared.f32 	%f2990, [%r21+16];
	ld.shared.u16 	%rs353, [_ZZ18flash_attention_v1PK6__halfS1_S1_PS_iiiE6V_tile+538];
	// begin inline asm
	{  cvt.f32.f16 %f2989, %rs353;}

	// end inline asm
	fma.rn.f32 	%f5135, %f2990, %f2989, %f5135;
$L__BB0_511:
	setp.ge.s32 	%p259, %r60, %r73;
	@%p259 bra 	$L__BB0_513;
	ld.shared.f32 	%f2992, [%r21+20];
	ld.shared.u16 	%rs354, [_ZZ18flash_attention_v1PK6__halfS1_S1_PS_iiiE6V_tile+666];
	// begin inline asm
	{  cvt.f32.f16 %f2991, %rs354;}

	// end inline asm
	fma.rn.f32 	%f5135, %f2992, %f2991, %f5135;
$L__BB0_513:
	setp.ge.s32 	%p260, %r61, %r73;
	@%p260 bra 	$L__BB0_515;
	ld.shared.f32 	%f2994, [%r21+24];
	ld.shared.u16 	%rs355, [_ZZ18flash_attention_v1PK6__halfS1_S1_PS_iiiE6V_tile+794];
	// begin inline asm
	{  cvt.f32.f16 %f2993, %rs355;}

	// end inline asm
	fma.rn.f32 	%f5135, %f2994, %f2993, %f5135;
$L__BB0_515:
	setp.ge.s32 	%p261, %r62, %r73;
	@%p261 bra 	$L__BB0_517;
	ld.shared.f32 	%f2996, [%r21+28];
	ld.shared.u16 	%rs356, [_ZZ18flash_attention_v1PK6__halfS1_S1_PS_iiiE6V_tile+922];
	// begin inline asm
	{  cvt.f32.f16 %f2995, %rs356;}

	// end inline asm
	fma.rn.f32 	%f5135, %f2996, %f2995, %f5135;
$L__BB0_517:
	setp.ge.s32 	%p262, %r63, %r73;
	@%p262 bra 	$L__BB0_519;
	ld.shared.f32 	%f2998, [%r21+32];
	ld.shared.u16 	%rs357, [_ZZ18flash_attention_v1PK6__halfS1_S1_PS_iiiE6V_tile+1050];
	// begin inline asm
	{  cvt.f32.f16 %f2997, %rs357;}

	// end inline asm
	fma.rn.f32 	%f5135, %f2998, %f2997, %f5135;
$L__BB0_519:
	setp.ge.s32 	%p263, %r64, %r73;
	@%p263 bra 	$L__BB0_521;
	ld.shared.f32 	%f3000, [%r21+36];
	ld.shared.u16 	%rs358, [_ZZ18flash_attention_v1PK6__halfS1_S1_PS_iiiE6V_tile+1178];
	// begin inline asm
	{  cvt.f32.f16 %f2999, %rs358;}

	// end inline asm
	fma.rn.f32 	%f5135, %f3000, %f2999, %f5135;
$L__BB0_521:
	setp.ge.s32 	%p264, %r65, %r73;
	@%p264 bra 	$L__BB0_523;
	ld.shared.f32 	%f3002, [%r21+40];
	ld.shared.u16 	%rs359, [_ZZ18flash_attention_v1PK6__halfS1_S1_PS_iiiE6V_tile+1306];
	// begin inline asm
	{  cvt.f32.f16 %f3001, %rs359;}

	// end inline asm
	fma.rn.f32 	%f5135, %f3002, %f3001, %f5135;
$L__BB0_523:
	setp.ge.s32 	%p265, %r66, %r73;
	@%p265 bra 	$L__BB0_525;
	ld.shared.f32 	%f3004, [%r21+44];
	ld.shared.u16 	%rs360, [_ZZ18flash_attention_v1PK6__halfS1_S1_PS_iiiE6V_tile+1434];
	// begin inline asm
	{  cvt.f32.f16 %f3003, %rs360;}

	// end inline asm
	fma.rn.f32 	%f5135, %f3004, %f3003, %f5135;
$L__BB0_525:
	setp.ge.s32 	%p266, %r67, %r73;
	@%p266 bra 	$L__BB0_527;
	ld.shared.f32 	%f3006, [%r21+48];
	ld.shared.u16 	%rs361, [_ZZ18flash_attention_v1PK6__halfS1_S1_PS_iiiE6V_tile+1562];
	// begin inline asm
	{  cvt.f32.f16 %f3005, %rs361;}

	// end inline asm
	fma.rn.f32 	%f5135, %f3006, %f3005, %f5135;
$L__BB0_527:
	setp.ge.s32 	%p267, %r68, %r73;
	@%p267 bra 	$L__BB0_529;
	ld.shared.f32 	%f3008, [%r21+52];
	ld.shared.u16 	%rs362, [_ZZ18flash_attention_v1PK6__halfS1_S1_PS_iiiE6V_tile+1690];
	// begin inline asm
	{  cvt.f32.f16 %f3007, %rs362;}

	// end inline asm
	fma.rn.f32 	%f5135, %f3008, %f3007, %f5135;
$L__BB0_529:
	setp.ge.s32 	%p268, %r69, %r73;
	@%p268 bra 	$L__BB0_531;
	ld.shared.f32 	%f3010, [%r21+56];
	ld.shared.u16 	%rs363, [_ZZ18flash_attention_v1PK6__halfS1_S1_PS_iiiE6V_tile+1818];
	// begin inline asm
	{  cvt.f32.f16 %f3009, %rs363;}

	// end inline asm
	fma.rn.f32 	%f5135, %f3010, %f3009, %f5135;
$L__BB0_531:
	setp.ge.s32 	%p269, %r70, %r73;
	@%p269 bra 	$L__BB0_533;
	ld.shared.f32 	%f3012, [%r21+60];
	ld.shared.u16 	%rs364, [_ZZ18flash_attention_v1PK6__halfS1_S1_PS_iiiE6V_tile+1946];
	// begin inline asm
	{  cvt.f32.f16 %f3011, %rs364;}

	// end inline asm
	fma.rn.f32 	%f5135, %f3012, %f3011, %f5135;
$L__BB0_533:
	setp.ge.s32 	%p270, %r112, %r73;
	ld.local.f32 	%f3014, [%rd8+52];
	add.f32 	%f3015, %f5135, %f3014;
	st.local.f32 	[%rd8+52], %f3015;
	mov.f32 	%f5151, 0f00000000;
	@%p270 bra 	$L__BB0_535;
	ld.shared.f32 	%f3017, [%r21];
	ld.shared.u16 	%rs365, [_ZZ18flash_attention_v1PK6__halfS1_S1_PS_iiiE6V_tile+28];
	// begin inline asm
	{  cvt.f32.f16 %f3016, %rs365;}

	// end inline asm
	fma.rn.f32 	%f5151, %f3017, %f3016, 0f00000000;
$L__BB0_535:
	setp.ge.s32 	%p271, %r56, %r73;
	@%p271 bra 	$L__BB0_537;
	ld.shared.f32 	%f3019, [%r21+4];
	ld.shared.u16 	%rs366, [_ZZ18flash_attention_v1PK6__halfS1_S1_PS_iiiE6V_tile+156];
	// begin inline asm
	{  cvt.f32.f16 %f3018, %rs366;}

	// end inline asm
	fma.rn.f32 	%f5151, %f3019, %f3018, %f5151;
$L__BB0_537:
	setp.ge.s32 	%p272, %r57, %r73;
	@%p272 bra 	$L__BB0_539;
	ld.shared.f32 	%f3021, [%r21+8];
	ld.shared.u16 	%rs367, [_ZZ18flash_attention_v1PK6__halfS1_S1_PS_iiiE6V_tile+284];
	// begin inline asm
	{  cvt.f32.f16 %f3020, %rs367;}

	// end inline asm
	fma.rn.f32 	%f5151, %f3021, %f3020, %f5151;
$L__BB0_539:
	setp.ge.s32 	%p273, %r58, %r73;
	@%p273 bra 	$L__BB0_541;
	ld.shared.f32 	%f3023, [%r21+12];
	ld.shared.u16 	%rs368, [_ZZ18flash_attention_v1PK6__halfS1_S1_PS_iiiE6V_tile+412];
	// begin inline asm
	{  cvt.f32.f16 %f3022, %rs368;}

	// end inline asm
	fma.rn.f32 	%f5151, %f3023, %f3022, %f5151;
$L__BB0_541:
	setp.ge.s32 	%p274, %r59, %r73;
	@%p274 bra 	$L__BB0_543;
	ld.shared.f32 	%f3025, [%r21+16];
	ld.shared.u16 	%rs369, [_ZZ18flash_attention_v1PK6__halfS1_S1_PS_iiiE6V_tile+540];
	// begin inline asm
	{  cvt.f32.f16 %f3024, %rs369;}

	// end inline asm
	fma.rn.f32 	%f5151, %f3025, %f3024, %f5151;
$L__BB0_543:
	setp.ge.s32 	%p275, %r60, %r73;
	@%p275 bra 	$L__BB0_545;
	ld.shared.f32 	%f3027, [%r21+20];
	ld.shared.u16 	%rs370, [_ZZ18flash_attention_v1PK6__halfS1_S1_PS_iiiE6V_tile+668];
	// begin inline asm
	{  cvt.f32.f16 %f3026, %rs370;}

	// end inline asm
	fma.rn.f32 	%f5151, %f3027, %f3026, %f5151;
$L__BB0_545:
	setp.ge.s32 	%p276, %r61, %r73;
	@%p276 bra 	$L__BB0_547;
	ld.shared.f32 	%f3029, [%r21+24];
	ld.shared.u16 	%rs371, [_ZZ18flash_attention_v1PK6__halfS1_S1_PS_iiiE6V_tile+796];
	// begin inline asm
	{  cvt.f32.f16 %f3028, %rs371;}

	// end inline asm
	fma.rn.f32 	%f5151, %f3029, %f3028, %f5151;
$L__BB0_547:
	setp.ge.s32 	%p277, %r62, %r73;
	@%p277 bra 	$L__BB0_549;
	ld.shared.f32 	%f3031, [%r21+28];
	ld.shared.u16 	%rs372, [_ZZ18flash_attention_v1PK6__halfS1_S1_PS_iiiE6V_tile+924];
	// begin inline asm
	{  cvt.f32.f16 %f3030, %rs372;}

	// end inline asm
	fma.rn.f32 	%f5151, %f3031, %f3030, %f5151;
$L__BB0_549:
	setp.ge.s32 	%p278, %r63, %r73;
	@%p278 bra 	$L__BB0_551;
	ld.shared.f32 	%f3033, [%r21+32];
	ld.shared.u16 	%rs373, [_ZZ18flash_attention_v1PK6__halfS1_S1_PS_iiiE6V_tile+1052];
	// begin inline asm
	{  cvt.f32.f16 %f3032, %rs373;}

	// end inline asm
	fma.rn.f32 	%f5151, %f3033, %f3032, %f5151;
$L__BB0_551:
	setp.ge.s32 	%p279, %r64, %r73;
	@%p279 bra 	$L__BB0_553;
	ld.shared.f32 	%f3035, [%r21+36];
	ld.shared.u16 	%rs374, [_ZZ18flash_attention_v1PK6__halfS1_S1_PS_iiiE6V_tile+1180];
	// begin inline asm
	{  cvt.f32.f16 %f3034, %rs374;}

	// end inline asm
	fma.rn.f32 	%f5151, %f3035, %f3034, %f5151;
$L__BB0_553:
	setp.ge.s32 	%p280, %r65, %r73;
	@%p280 bra 	$L__BB0_555;
	ld.shared.f32 	%f3037, [%r21+40];
	ld.shared.u16 	%rs375, [_ZZ18flash_attention_v1PK6__halfS1_S1_PS_iiiE6V_tile+1308];
	// begin inline asm
	{  cvt.f32.f16 %f3036, %rs375;}

	// end inline asm
	fma.rn.f32 	%f5151, %f3037, %f3036, %f5151;
$L__BB0_555:
	setp.ge.s32 	%p281, %r66, %r73;
	@%p281 bra 	$L__BB0_557;
	ld.shared.f32 	%f3039, [%r21+44];
	ld.shared.u16 	%rs376, [_ZZ18flash_attention_v1PK6__halfS1_S1_PS_iiiE6V_tile+1436];
	// begin inline asm
	{  cvt.f32.f16 %f3038, %rs376;}

	// end inline asm
	fma.rn.f32 	%f5151, %f3039, %f3038, %f5151;
$L__BB0_557:
	setp.ge.s32 	%p282, %r67, %r73;
	@%p282 bra 	$L__BB0_559;
	ld.shared.f32 	%f3041, [%r21+48];
	ld.shared.u16 	%rs377, [_ZZ18flash_attention_v1PK6__halfS1_S1_PS_iiiE6V_tile+1564];
	// begin inline asm
	{  cvt.f32.f16 %f3040, %rs377;}

	// end inline asm
	fma.rn.f32 	%f5151, %f3041, %f3040, %f5151;
$L__BB0_559:
	setp.ge.s32 	%p283, %r68, %r73;
	@%p283 bra 	$L__BB0_561;
	ld.shared.f32 	%f3043, [%r21+52];
	ld.shared.u16 	%rs378, [_ZZ18flash_attention_v1PK6__halfS1_S1_PS_iiiE6V_tile+1692];
	// begin inline asm
	{  cvt.f32.f16 %f3042, %rs378;}

	// end inline asm
	fma.rn.f32 	%f5151, %f3043, %f3042, %f5151;
$L__BB0_561:
	setp.ge.s32 	%p284, %r69, %r73;
	@%p284 bra 	$L__BB0_563;
	ld.shared.f32 	%f3045, [%r21+56];
	ld.shared.u16 	%rs379, [_ZZ18flash_attention_v1PK6__halfS1_S1_PS_iiiE6V_tile+1820];
	// begin inline asm
	{  cvt.f32.f16 %f3044, %rs379;}

	// end inline asm
	fma.rn.f32 	%f5151, %f3045, %f3044, %f5151;
$L__BB0_563:
	setp.ge.s32 	%p285, %r70, %r73;
	@%p285 bra 	$L__BB0_565;
	ld.shared.f32 	%f3047, [%r21+60];
	ld.shared.u16 	%rs380, [_ZZ18flash_attention_v1PK6__halfS1_S1_PS_iiiE6V_tile+1948];
	// begin inline asm
	{  cvt.f32.f16 %f3046, %rs380;}

	// end inline asm
	fma.rn.f32 	%f5151, %f3047, %f3046, %f5151;
$L__BB0_565:
	setp.ge.s32 	%p286, %r112, %r73;
	ld.local.f32 	%f3049, [%rd8+56];
	add.f32 	%f3050, %f5151, %f3049;
	st.local.f32 	[%rd8+56], %f3050;
	mov.f32 	%f5167, 0f00000000;
	@%p286 bra 	$L__BB0_567;
	ld.shared.f32 	%f3052, [%r21];
	ld.shared.u16 	%rs381, [_ZZ18flash_attention_v1PK6__halfS1_S1_PS_iiiE6V_tile+30];
	// begin inline asm
	{  cvt.f32.f16 %f3051, %rs381;}

	// end inline asm
	fma.rn.f32 	%f5167, %f3052, %f3051, 0f00000000;
$L__BB0_567:
	setp.ge.s32 	%p287, %r56, %r73;
	@%p287 bra 	$L__BB0_569;
	ld.shared.f32 	%f3054, [%r21+4];
	ld.shared.u16 	%rs382, [_ZZ18flash_attention_v1PK6__halfS1_S1_PS_iiiE6V_tile+158];
	// begin inline asm
	{  cvt.f32.f16 %f3053, %rs382;}

	// end inline asm
	fma.rn.f32 	%f5167, %f3054, %f3053, %f5167;
$L__BB0_569:
	setp.ge.s32 	%p288, %r57, %r73;
	@%p288 bra 	$L__BB0_571;
	ld.shared.f32 	%f3056, [%r21+8];
	ld.shared.u16 	%rs383, [_ZZ18flash_attention_v1PK6__halfS1_S1_PS_iiiE6V_tile+286];
	// begin inline asm
	{  cvt.f32.f16 %f3055, %rs383;}

	// end inline asm
	fma.rn.f32 	%f5167, %f3056, %f3055, %f5167;
$L__BB0_571:
	setp.ge.s32 	%p289, %r58, %r73;
	@%p289 bra 	$L__BB0_573;
	ld.shared.f32 	%f3058, [%r21+12];
	ld.shared.u16 	%rs384, [_ZZ18flash_attention_v1PK6__halfS1_S1_PS_iiiE6V_tile+414];
	// begin inline asm
	{  cvt.f32.f16 %f3057, %rs384;}

	// end inline asm
	fma.rn.f32 	%f5167, %f3058, %f3057, %f5167;
$L__BB0_573:
	setp.ge.s32 	%p290, %r59, %r73;
	@%p290 bra 	$L__BB0_575;
	ld.shared.f32 	%f3060, [%r21+16];
	ld.shared.u16 	%rs385, [_ZZ18flash_attention_v1PK6__halfS1_S1_PS_iiiE6V_tile+542];
	// begin inline asm
	{  cvt.f32.f16 %f3059, %rs385;}

	// end inline asm
	fma.rn.f32 	%f5167, %f3060, %f3059, %f5167;
$L__BB0_575:
	setp.ge.s32 	%p291, %r60, %r73;
	@%p291 bra 	$L__BB0_577;
	ld.shared.f32 	%f3062, [%r21+20];
	ld.shared.u16 	%rs386, [_ZZ18flash_attention_v1PK6__halfS1_S1_PS_iiiE6V_tile+670];
	// begin inline asm
	{  cvt.f32.f16 %f3061, %rs386;}

	// end inline asm
	fma.rn.f32 	%f5167, %f3062, %f3061, %f5167;
$L__BB0_577:
	setp.ge.s32 	%p292, %r61, %r73;
	@%p292 bra 	$L__BB0_579;
	ld.shared.f32 	%f3064, [%r21+24];
	ld.shared.u16 	%rs387, [_ZZ18flash_attention_v1PK6__halfS1_S1_PS_iiiE6V_tile+798];
	// begin inline asm
	{  cvt.f32.f16 %f3063, %rs387;}

	// end inline asm
	fma.rn.f32 	%f5167, %f3064, %f3063, %f5167;
$L__BB0_579:
	setp.ge.s32 	%p293, %r62, %r73;
	@%p293 bra 	$L__BB0_581;
	ld.shared.f32 	%f3066, [%r21+28];
	ld.shared.u16 	%rs388, [_ZZ18flash_attention_v1PK6__halfS1_S1_PS_iiiE6V_tile+926];
	// begin inline asm
	{  cvt.f32.f16 %f3065, %rs388;}

	// end inline asm
	fma.rn.f32 	%f5167, %f3066, %f3065, %f5167;
$L__BB0_581:
	setp.ge.s32 	%p294, %r63, %r73;
	@%p294 bra 	$L__BB0_583;
	ld.shared.f32 	%f3068, [%r21+32];
	ld.shared.u16 	%rs389, [_ZZ18flash_attention_v1PK6__halfS1_S1_PS_iiiE6V_tile+1054];
	// begin inline asm
	{  cvt.f32.f16 %f3067, %rs389;}

	// end inline asm
	fma.rn.f32 	%f5167, %f3068, %f3067, %f5167;
$L__BB0_583:
	setp.ge.s32 	%p295, %r64, %r73;
	@%p295 bra 	$L__BB0_585;
	ld.shared.f32 	%f3070, [%r21+36];
	ld.shared.u16 	%rs390, [_ZZ18flash_attention_v1PK6__halfS1_S1_PS_iiiE6V_tile+1182];
	// begin inline asm
	{  cvt.f32.f16 %f3069, %rs390;}

	// end inline asm
	fma.rn.f32 	%f5167, %f3070, %f3069, %f5167;
$L__BB0_585:
	setp.ge.s32 	%p296, %r65, %r73;
	@%p296 bra 	$L__BB0_587;
	ld.shared.f32 	%f3072, [%r21+40];
	ld.shared.u16 	%rs391, [_ZZ18flash_attention_v1PK6__halfS1_S1_PS_iiiE6V_tile+1310];
	// begin inline asm
	{  cvt.f32.f16 %f3071, %rs391;}

	// end inline asm
	fma.rn.f32 	%f5167, %f3072, %f3071, %f5167;
$L__BB0_587:
	setp.ge.s32 	%p297, %r66, %r73;
	@%p297 bra 	$L__BB0_589;
	ld.shared.f32 	%f3074, [%r21+44];
	ld.shared.u16 	%rs392, [_ZZ18flash_attention_v1PK6__halfS1_S1_PS_iiiE6V_tile+1438];
	// begin inline asm
	{  cvt.f32.f16 %f3073, %rs392;}

	// end inline asm
	fma.rn.f32 	%f5167, %f3074, %f3073, %f5167;
$L__BB0_589:
	setp.ge.s32 	%p298, %r67, %r73;
	@%p298 bra 	$L__BB0_591;
	ld.shared.f32 	%f3076, [%r21+48];
	ld.shared.u16 	%rs393, [_ZZ18flash_attention_v1PK6__halfS1_S1_PS_iiiE6V_tile+1566];
	// begin inline asm
	{  cvt.f32.f16 %f3075, %rs393;}

	// end inline asm
	fma.rn.f32 	%f5167, %f3076, %f3075, %f5167;
$L__BB0_591:
	setp.ge.s32 	%p299, %r68, %r73;
	@%p299 bra 	$L__BB0_593;
	ld.shared.f32 	%f3078, [%r21+52];
	ld.shared.u16 	%rs394, [_ZZ18flash_attention_v1PK6__halfS1_S1_PS_iiiE6V_tile+1694];
	// begin inline asm
	{  cvt.f32.f16 %f3077, %rs394;}

	// end inline asm
	fma.rn.f32 	%f5167, %f3078, %f3077, %f5167;
$L__BB0_593:
	setp.ge.s32 	%p300, %r69, %r73;
	@%p300 bra 	$L__BB0_595;
	ld.shared.f32 	%f3080, [%r21+56];
	ld.shared.u16 	%rs395, [_ZZ18flash_attention_v1PK6__halfS1_S1_PS_iiiE6V_tile+1822];
	// begin inline asm
	{  cvt.f32.f16 %f3079, %rs395;}

	// end inline asm
	fma.rn.f32 	%f5167, %f3080, %f3079, %f5167;
$L__BB0_595:
	setp.ge.s32 	%p301, %r70, %r73;
	@%p301 bra 	$L__BB0_597;
	ld.shared.f32 	%f3082, [%r21+60];
	ld.shared.u16 	%rs396, [_ZZ18flash_attention_v1PK6__halfS1_S1_PS_iiiE6V_tile+1950];
	// begin inline asm
	{  cvt.f32.f16 %f3081, %rs396;}

	// end inline asm
	fma.rn.f32 	%f5167, %f3082, %f3081, %f5167;
$L__BB0_597:
	setp.ge.s32 	%p302, %r112, %r73;
	ld.local.f32 	%f3084, [%rd8+60];
	add.f32 	%f3085, %f5167, %f3084;
	st.local.f32 	[%rd8+60], %f3085;
	mov.f32 	%f5183, 0f00000000;
	@%p302 bra 	$L__BB0_599;
	ld.shared.f32 	%f3087, [%r21];
	ld.shared.u16 	%rs397, [_ZZ18flash_attention_v1PK6__halfS1_S1_PS_iiiE6V_tile+32];
	// begin inline asm
	{  cvt.f32.f16 %f3086, %rs397;}

	// end inline asm
	fma.rn.f32 	%f5183, %f3087, %f3086, 0f00000000;
$L__BB0_599:
	setp.ge.s32 	%p303, %r56, %r73;
	@%p303 bra 	$L__BB0_601;
	ld.shared.f32 	%f3089, [%r21+4];
	ld.shared.u16 	%rs398, [_ZZ18flash_attention_v1PK6__halfS1_S1_PS_iiiE6V_tile+160];
	// begin inline asm
	{  cvt.f32.f16 %f3088, %rs398;}

	// end inline asm
	fma.rn.f32 	%f5183, %f3089, %f3088, %f5183;
$L__BB0_601:
	setp.ge.s32 	%p304, %r57, %r73;
	@%p304 bra 	$L__BB0_603;
	ld.shared.f32 	%f3091, [%r21+8];
	ld.shared.u16 	%rs399, [_ZZ18flash_attention_v1PK6__halfS1_S1_PS_iiiE6V_tile+288];
	// begin inline asm
	{  cvt.f32.f16 %f3090, %rs399;}

	// end inline asm
	fma.rn.f32 	%f5183, %f3091, %f3090, %f5183;
$L__BB0_603:
	setp.ge.s32 	%p305, %r58, %r73;
	@%p305 bra 	$L__BB0_605;
	ld.shared.f32 	%f3093, [%r21+12];
	ld.shared.u16 	%rs400, [_ZZ18flash_attention_v1PK6__halfS1_S1_PS_iiiE6V_tile+416];
	// begin inline asm
	{  cvt.f32.f16 %f3092, %rs400;}

	// end inline asm
	fma.rn.f32 	%f5183, %f3093, %f3092, %f5183;
$L__BB0_605:
	setp.ge.s32 	%p306, %r59, %r73;
	@%p306 bra 	$L__BB0_607;
	ld.shared.f32 	%f3095, [%r21+16];
	ld.shared.u16 	%rs401, [_ZZ18flash_attention_v1PK6__halfS1_S1_PS_iiiE6V_tile+544];
	// begin inline asm
	{  cvt.f32.f16 %f3094, %rs401;}

	// end inline asm
	fma.rn.f32 	%f5183, %f3095, %f3094, %f5183;
$L__BB0_607:
	setp.ge.s32 	%p307, %r60, %r73;
	@%p307 bra 	$L__BB0_609;
	ld.shared.f32 	%f3097, [%r21+20];
	ld.shared.u16 	%rs402, [_ZZ18flash_attention_v1PK6__halfS1_S1_PS_iiiE6V_tile+672];
	// begin inline asm
	{  cvt.f32.f16 %f3096, %rs402;}

	// end inline asm
	fma.rn.f32 	%f5183, %f3097, %f3096, %f5183;
$L__BB0_609:
	setp.ge.s32 	%p308, %r61, %r73;
	@%p308 bra 	$L__BB0_611;
	ld.shared.f32 	%f3099, [%r21+24];
	ld.shared.u16 	%rs403, [_ZZ18flash_attention_v1PK6__halfS1_S1_PS_iiiE6V_tile+800];
	// begin inline asm
	{  cvt.f32.f16 %f3098, %rs403;}

	// end inline asm
	fma.rn.f32 	%f5183, %f3099, %f3098, %f5183;
$L__BB0_611:
	setp.ge.s32 	%p309, %r62, %r73;
	@%p309 bra 	$L__BB0_613;
	ld.shared.f32 	%f3101, [%r21+28];
	ld.shared.u16 	%rs404, [_ZZ18flash_attention_v1PK6__halfS1_S1_PS_iiiE6V_tile+928];
	// begin inline asm
	{  cvt.f32.f16 %f3100, %rs404;}

	// end inline asm
	fma.rn.f32 	%f5183, %f3101, %f3100, %f5183;
$L__BB0_613:
	setp.ge.s32 	%p310, %r63, %r73;
	@%p310 bra 	$L__BB0_615;
	ld.shared.f32 	%f3103, [%r21+32];
	ld.shared.u16 	%rs405, [_ZZ18flash_attention_v1PK6__halfS1_S1_PS_iiiE6V_tile+1056];
	// begin inline asm
	{  cvt.f32.f16 %f3102, %rs405;}

	// end inline asm
	fma.rn.f32 	%f5183, %f3103, %f3102, %f5183;
$L__BB0_615:
	setp.ge.s32 	%p311, %r64, %r73;
	@%p311 bra 	$L__BB0_617;
	ld.shared.f32 	%f3105, [%r21+36];
	ld.shared.u16 	%rs406, [_ZZ18flash_attention_v1PK6__halfS1_S1_PS_iiiE6V_tile+1184];
	// begin inline asm
	{  cvt.f32.f16 %f3104, %rs406;}

	// end inline asm
	fma.rn.f32 	%f5183, %f3105, %f3104, %f5183;
$L__BB0_617:
	setp.ge.s32 	%p312, %r65, %r73;
	@%p312 bra 	$L__BB0_619;
	ld.shared.f32 	%f3107, [%r21+40];
	ld.shared.u16 	%rs407, [_ZZ18flash_attention_v1PK6__halfS1_S1_PS_iiiE6V_tile+1312];
	// begin inline asm
	{  cvt.f32.f16 %f3106, %rs407;}

	// end inline asm
	fma.rn.f32 	%f5183, %f3107, %f3106, %f5183;
$L__BB0_619:
	setp.ge.s32 	%p313, %r66, %r73;
	@%p313 bra 	$L__BB0_621;
	ld.shared.f32 	%f3109, [%r21+44];
	ld.shared.u16 	%rs408, [_ZZ18flash_attention_v1PK6__halfS1_S1_PS_iiiE6V_tile+1440];
	// begin inline asm
	{  cvt.f32.f16 %f3108, %rs408;}

	// end inline asm
	fma.rn.f32 	%f5183, %f3109, %f3108, %f5183;
$L__BB0_621:
	setp.ge.s32 	%p314, %r67, %r73;
	@%p314 bra 	$L__BB0_623;
	ld.shared.f32 	%f3111, [%r21+48];
	ld.shared.u16 	%rs409, [_ZZ18flash_attention_v1PK6__halfS1_S1_PS_iiiE6V_tile+1568];
	// begin inline asm
	{  cvt.f32.f16 %f3110, %rs409;}

	// end inline asm
	fma.rn.f32 	%f5183, %f3111, %f3110, %f5183;
$L__BB0_623:
	setp.ge.s32 	%p315, %r68, %r73;
	@%p315 bra 	$L__BB0_625;
	ld.shared.f32 	%f3113, [%r21+52];
	ld.shared.u16 	%rs410, [_ZZ18flash_attention_v1PK6__halfS1_S1_PS_iiiE6V_tile+1696];
	// begin inline asm
	{  cvt.f32.f16 %f3112, %rs410;}

	// end inline asm
	fma.rn.f32 	%f5183, %f3113, %f3112, %f5183;
$L__BB0_625:
	setp.ge.s32 	%p316, %r69, %r73;
	@%p316 bra 	$L__BB0_627;
	ld.shared.f32 	%f3115, [%r21+56];
	ld.shared.u16 	%rs411, [_ZZ18flash_attention_v1PK6__halfS1_S1_PS_iiiE6V_tile+1824];
	// begin inline asm
	{  cvt.f32.f16 %f3114, %rs411;}

	// end inline asm
	fma.rn.f32 	%f5183, %f3115, %f3114, %f5183;
$L__BB0_627:
	setp.ge.s32 	%p317, %r70, %r73;
	@%p317 bra 	$L__BB0_629;
	ld.shared.f32 	%f3117, [%r21+60];
	ld.shared.u16 	%rs412, [_ZZ18flash_attention_v1PK6__halfS1_S1_PS_iiiE6V_tile+1952];
	// begin inline asm
	{  cvt.f32.f16 %f3116, %rs412;}

	// end inline asm
	fma.rn.f32 	%f5183, %f3117, %f3116, %f5183;
$L__BB0_629:
	setp.ge.s32 	%p318, %r112, %r73;
	ld.local.f32 	%f3119, [%rd8+64];
	add.f32 	%f3120, %f5183, %f3119;
	st.local.f32 	[%rd8+64], %f3120;
	mov.f32 	%f5199, 0f00000000;
	@%p318 bra 	$L__BB0_631;
	ld.shared.f32 	%f3122, [%r21];
	ld.shared.u16 	%rs413, [_ZZ18flash_attention_v1PK6__halfS1_S1_PS_iiiE6V_tile+34];
	// begin inline asm
	{  cvt.f32.f16 %f3121, %rs413;}

	// end inline asm
	fma.rn.f32 	%f5199, %f3122, %f3121, 0f00000000;
$L__BB0_631:
	setp.ge.s32 	%p319, %r56, %r73;
	@%p319 bra 	$L__BB0_633;
	ld.shared.f32 	%f3124, [%r21+4];
	ld.shared.u16 	%rs414, [_ZZ18flash_attention_v1PK6__halfS1_S1_PS_iiiE6V_tile+162];
	// begin inline asm
	{  cvt.f32.f16 %f3123, %rs414;}

	// end inline asm
	fma.rn.f32 	%f5199, %f3124, %f3123, %f5199;
$L__BB0_633:
	setp.ge.s32 	%p320, %r57, %r73;
	@%p320 bra 	$L__BB0_635;
	ld.shared.f32 	%f3126, [%r21+8];
	ld.shared.u16 	%rs415, [_ZZ18flash_attention_v1PK6__halfS1_S1_PS_iiiE6V_tile+290];
	// begin inline asm
	{  cvt.f32.f16 %f3125, %rs415;}

	// end inline asm
	fma.rn.f32 	%f5199, %f3126, %f3125, %f5199;
$L__BB0_635:
	setp.ge.s32 	%p321, %r58, %r73;
	@%p321 bra 	$L__BB0_637;
	ld.shared.f32 	%f3128, [%r21+12];
	ld.shared.u16 	%rs416, [_ZZ18flash_attention_v1PK6__halfS1_S1_PS_iiiE6V_tile+418];
	// begin inline asm
	{  cvt.f32.f16 %f3127, %rs416;}

	// end inline asm
	fma.rn.f32 	%f5199, %f3128, %f3127, %f5199;
$L__BB0_637:
	setp.ge.s32 	%p322, %r59, %r73;
	@%p322 bra 	$L__BB0_639;
	ld.shared.f32 	%f3130, [%r21+16];
	ld.shared.u16 	%rs417, [_ZZ18flash_attention_v1PK6__halfS1_S1_PS_iiiE6V_tile+546];
	// begin inline asm
	{  cvt.f32.f16 %f3129, %rs417;}

	// end inline asm
	fma.rn.f32 	%f5199, %f3130, %f3129, %f5199;
$L__BB0_639:
	setp.ge.s32 	%p323, %r60, %r73;
	@%p323 bra 	$L__BB0_641;
	ld.shared.f32 	%f3132, [%r21+20];
	ld.shared.u16 	%rs418, [_ZZ18flash_attention_v1PK6__halfS1_S1_PS_iiiE6V_tile+674];
	// begin inline asm
	{  cvt.f32.f16 %f3131, %rs418;}

	// end inline asm
	fma.rn.f32 	%f5199, %f3132, %f3131, %f5199;
$L__BB0_641:
	setp.ge.s32 	%p324, %r61, %r73;
	@%p324 bra 	$L__BB0_643;
	ld.shared.f32 	%f3134, [%r21+24];
	ld.shared.u16 	%rs419, [_ZZ18flash_attention_v1PK6__halfS1_S1_PS_iiiE6V_tile+802];
	// begin inline asm
	{  cvt.f32.f16 %f3133, %rs419;}

	// end inline asm
	fma.rn.f32 	%f5199, %f3134, %f3133, %f5199;
$L__BB0_643:
	setp.ge.s32 	%p325, %r62, %r73;
	@%p325 bra 	$L__BB0_645;
	ld.shared.f32 	%f3136, [%r21+28];
	ld.shared.u16 	%rs420, [_ZZ18flash_attention_v1PK6__halfS1_S1_PS_iiiE6V_tile+930];
	// begin inline asm
	{  cvt.f32.f16 %f3135, %rs420;}

	// end inline asm
	fma.rn.f32 	%f5199, %f3136, %f3135, %f5199;
$L__BB0_645:
	setp.ge.s32 	%p326, %r63, %r73;
	@%p326 bra 	$L__BB0_647;
	ld.shared.f32 	%f3138, [%r21+32];
	ld.shared.u16 	%rs421, [_ZZ18flash_attention_v1PK6__halfS1_S1_PS_iiiE6V_tile+1058];
	// begin inline asm
	{  cvt.f32.f16 %f3137, %rs421;}

	// end inline asm
	fma.rn.f32 	%f5199, %f3138, %f3137, %f5199;
$L__BB0_647:
	setp.ge.s32 	%p327, %r64, %r73;
	@%p327 bra 	$L__BB0_649;
	ld.shared.f32 	%f3140, [%r21+36];
	ld.shared.u16 	%rs422, [_ZZ18flash_attention_v1PK6__halfS1_S1_PS_iiiE6V_tile+1186];
	// begin inline asm
	{  cvt.f32.f16 %f3139, %rs422;}

	// end inline asm
	fma.rn.f32 	%f5199, %f3140, %f3139, %f5199;
$L__BB0_649:
	setp.ge.s32 	%p328, %r65, %r73;
	@%p328 bra 	$L__BB0_651;
	ld.shared.f32 	%f3142, [%r21+40];
	ld.shared.u16 	%rs423, [_ZZ18flash_attention_v1PK6__halfS1_S1_PS_iiiE6V_tile+1314];
	// begin inline asm
	{  cvt.f32.f16 %f3141, %rs423;}

	// end inline asm
	fma.rn.f32 	%f5199, %f3142, %f3141, %f5199;
$L__BB0_651:
	setp.ge.s32 	%p329, %r66, %r73;
	@%p329 bra 	$L__BB0_653;
	ld.shared.f32 	%f3144, [%r21+44];
	ld.shared.u16 	%rs424, [_ZZ18flash_attention_v1PK6__halfS1_S1_PS_iiiE6V_tile+1442];
	// begin inline asm
	{  cvt.f32.f16 %f3143, %rs424;}

	// end inline asm
	fma.rn.f32 	%f5199, %f3144, %f3143, %f5199;
$L__BB0_653:
	setp.ge.s32 	%p330, %r67, %r73;
	@%p330 bra 	$L__BB0_655;
	ld.shared.f32 	%f3146, [%r21+48];
	ld.shared.u16 	%rs425, [_ZZ18flash_attention_v1PK6__halfS1_S1_PS_iiiE6V_tile+1570];
	// begin inline asm
	{  cvt.f32.f16 %f3145, %rs425;}

	// end inline asm
	fma.rn.f32 	%f5199, %f3146, %f3145, %f5199;
$L__BB0_655:
	setp.ge.s32 	%p331, %r68, %r73;
	@%p331 bra 	$L__BB0_657;
	ld.shared.f32 	%f3148, [%r21+52];
	ld.shared.u16 	%rs426, [_ZZ18flash_attention_v1PK6__halfS1_S1_PS_iiiE6V_tile+1698];
	// begin inline asm
	{  cvt.f32.f16 %f3147, %rs426;}

	// end inline asm
	fma.rn.f32 	%f5199, %f3148, %f3147, %f5199;
$L__BB0_657:
	setp.ge.s32 	%p332, %r69, %r73;
	@%p332 bra 	$L__BB0_659;
	ld.shared.f32 	%f3150, [%r21+56];
	ld.shared.u16 	%rs427, [_ZZ18flash_attention_v1PK6__halfS1_S1_PS_iiiE6V_tile+1826];
	// begin inline asm
	{  cvt.f32.f16 %f3149, %rs427;}

	// end inline asm
	fma.rn.f32 	%f5199, %f3150, %f3149, %f5199;
$L__BB0_659:
	setp.ge.s32 	%p333, %r70, %r73;
	@%p333 bra 	$L__BB0_661;
	ld.shared.f32 	%f3152, [%r21+60];
	ld.shared.u16 	%rs428, [_ZZ18flash_attention_v1PK6__halfS1_S1_PS_iiiE6V_tile+1954];
	// begin inline asm
	{  cvt.f32.f16 %f3151, %rs428;}

	// end inline asm
	fma.rn.f32 	%f5199, %f3152, %f3151, %f5199;
$L__BB0_661:
	setp.ge.s32 	%p334, %r112, %r73;
	ld.local.f32 	%f3154, [%rd8+68];
	add.f32 	%f3155, %f5199, %f3154;
	st.local.f32 	[%rd8+68], %f3155;
	mov.f32 	%f5215, 0f00000000;
	@%p334 bra 	$L__BB0_663;
	ld.shared.f32 	%f3157, [%r21];
	ld.shared.u16 	%rs429, [_ZZ18flash_attention_v1PK6__halfS1_S1_PS_iiiE6V_tile+36];
	// begin inline asm
	{  cvt.f32.f16 %f3156, %rs429;}

	// end inline asm
	fma.rn.f32 	%f5215, %f3157, %f3156, 0f00000000;
$L__BB0_663:
	setp.ge.s32 	%p335, %r56, %r73;
	@%p335 bra 	$L__BB0_665;
	ld.shared.f32 	%f3159, [%r21+4];
	ld.shared.u16 	%rs430, [_ZZ18flash_attention_v1PK6__halfS1_S1_PS_iiiE6V_tile+164];
	// begin inline asm
	{  cvt.f32.f16 %f3158, %rs430;}

	// end inline asm
	fma.rn.f32 	%f5215, %f3159, %f3158, %f5215;
$L__BB0_665:
	setp.ge.s32 	%p336, %r57, %r73;
	@%p336 bra 	$L__BB0_667;
	ld.shared.f32 	%f3161, [%r21+8];
	ld.shared.u16 	%rs431, [_ZZ18flash_attention_v1PK6__halfS1_S1_PS_iiiE6V_tile+292];
	// begin inline asm
	{  cvt.f32.f16 %f3160, %rs431;}

	// end inline asm
	fma.rn.f32 	%f5215, %f3161, %f3160, %f5215;
$L__BB0_667:
	setp.ge.s32 	%p337, %r58, %r73;
	@%p337 bra 	$L__BB0_669;
	ld.shared.f32 	%f3163, [%r21+12];
	ld.shared.u16 	%rs432, [_ZZ18flash_attention_v1PK6__halfS1_S1_PS_iiiE6V_tile+420];
	// begin inline asm
	{  cvt.f32.f16 %f3162, %rs432;}

	// end inline asm
	fma.rn.f32 	%f5215, %f3163, %f3162, %f5215;
$L__BB0_669:
	setp.ge.s32 	%p338, %r59, %r73;
	@%p338 bra 	$L__BB0_671;
	ld.shared.f32 	%f3165, [%r21+16];
	ld.shared.u16 	%rs433, [_ZZ18flash_attention_v1PK6__halfS1_S1_PS_iiiE6V_tile+548];
	// begin inline asm
	{  cvt.f32.f16 %f3164, %rs433;}

	// end inline asm
	fma.rn.f32 	%f5215, %f3165, %f3164, %f5215;
$L__BB0_671:
	setp.ge.s32 	%p339, %r60, %r73;
	@%p339 bra 	$L__BB0_673;
	ld.shared.f32 	%f3167, [%r21+20];
	ld.shared.u16 	%rs434, [_ZZ18flash_attention_v1PK6__halfS1_S1_PS_iiiE6V_tile+676];
	// begin inline asm
	{  cvt.f32.f16 %f3166, %rs434;}

	// end inline asm
	fma.rn.f32 	%f5215, %f3167, %f3166, %f5215;
$L__BB0_673:
	setp.ge.s32 	%p340, %r61, %r73;
	@%p340 bra 	$L__BB0_675;
	ld.shared.f32 	%f3169, [%r21+24];
	ld.shared.u16 	%rs435, [_ZZ18flash_attention_v1PK6__halfS1_S1_PS_iiiE6V_tile+804];
	// begin inline asm
	{  cvt.f32.f16 %f3168, %rs435;}

	// end inline asm
	fma.rn.f32 	%f5215, %f3169, %f3168, %f5215;
$L__BB0_675:
	setp.ge.s32 	%p341, %r62, %r73;
	@%p341 bra 	$L__BB0_677;
	ld.shared.f32 	%f3171, [%r21+28];
	ld.shared.u16 	%rs436, [_ZZ18flash_attention_v1PK6__halfS1_S1_PS_iiiE6V_tile+932];
	// begin inline asm
	{  cvt.f32.f16 %f3170, %rs436;}

	// end inline asm
	fma.rn.f32 	%f5215, %f3171, %f3170, %f5215;
$L__BB0_677:
	setp.ge.s32 	%p342, %r63, %r73;
	@%p342 bra 	$L__BB0_679;
	ld.shared.f32 	%f3173, [%r21+32];
	ld.shared.u16 	%rs437, [_ZZ18flash_attention_v1PK6__halfS1_S1_PS_iiiE6V_tile+1060];
	// begin inline asm
	{  cvt.f32.f16 %f3172, %rs437;}

	// end inline asm
	fma.rn.f32 	%f5215, %f3173, %f3172, %f5215;
$L__BB0_679:
	setp.ge.s32 	%p343, %r64, %r73;
	@%p343 bra 	$L__BB0_681;
	ld.shared.f32 	%f3175, [%r21+36];
	ld.shared.u16 	%rs438, [_ZZ18flash_attention_v1PK6__halfS1_S1_PS_iiiE6V_tile+1188];
	// begin inline asm
	{  cvt.f32.f16 %f3174, %rs438;}

	// end inline asm
	fma.rn.f32 	%f5215, %f3175, %f3174, %f5215;
$L__BB0_681:
	setp.ge.s32 	%p344, %r65, %r73;
	@%p344 bra 	$L__BB0_683;
	ld.shared.f32 	%f3177, [%r21+40];
	ld.shared.u16 	%rs439, [_ZZ18flash_attention_v1PK6__halfS1_S1_PS_iiiE6V_tile+1316];
	// begin inline asm
	{  cvt.f32.f16 %f3176, %rs439;}

	// end inline asm
	fma.rn.f32 	%f5215, %f3177, %f3176, %f5215;
$L__BB0_683:
	setp.ge.s32 	%p345, %r66, %r73;
	@%p345 bra 	$L__BB0_685;
	ld.shared.f32 	%f3179, [%r21+44];
	ld.shared.u16 	%rs440, [_ZZ18flash_attention_v1PK6__halfS1_S1_PS_iiiE6V_tile+1444];
	// begin inline asm
	{  cvt.f32.f16 %f3178, %rs440;}

	// end inline asm
	fma.rn.f32 	%f5215, %f3179, %f3178, %f5215;
$L__BB0_685:
	setp.ge.s32 	%p346, %r67, %r73;
	@%p346 bra 	$L__BB0_687;
	ld.shared.f32 	%f3181, [%r21+48];
	ld.shared.u16 	%rs441, [_ZZ18flash_attention_v1PK6__halfS1_S1_PS_iiiE6V_tile+1572];
	// begin inline asm
	{  cvt.f32.f16 %f3180, %rs441;}

	// end inline asm
	fma.rn.f32 	%f5215, %f3181, %f3180, %f5215;
$L__BB0_687:
	setp.ge.s32 	%p347, %r68, %r73;
	@%p347 bra 	$L__BB0_689;
	ld.shared.f32 	%f3183, [%r21+52];
	ld.shared.u16 	%rs442, [_ZZ18flash_attention_v1PK6__halfS1_S1_PS_iiiE6V_tile+1700];
	// begin inline asm
	{  cvt.f32.f16 %f3182, %rs442;}

	// end inline asm
	fma.rn.f32 	%f5215, %f3183, %f3182, %f5215;
$L__BB0_689:
	setp.ge.s32 	%p348, %r69, %r73;
	@%p348 bra 	$L__BB0_691;
	ld.shared.f32 	%f3185, [%r21+56];
	ld.shared.u16 	%rs443, [_ZZ18flash_attention_v1PK6__halfS1_S1_PS_iiiE6V_tile+1828];
	// begin inline asm
	{  cvt.f32.f16 %f3184, %rs443;}

	// end inline asm
	fma.rn.f32 	%f5215, %f3185, %f3184, %f5215;
$L__BB0_691:
	setp.ge.s32 	%p349, %r70, %r73;
	@%p349 bra 	$L__BB0_693;
	ld.shared.f32 	%f3187, [%r21+60];
	ld.shared.u16 	%rs444, [_ZZ18flash_attention_v1PK6__halfS1_S1_PS_iiiE6V_tile+1956];
	// begin inline asm
	{  cvt.f32.f16 %f3186, %rs444;}

	// end inline asm
	fma.rn.f32 	%f5215, %f3187, %f3186, %f5215;
$L__BB0_693:
	setp.ge.s32 	%p350, %r112, %r73;
	ld.local.f32 	%f3189, [%rd8+72];
	add.f32 	%f3190, %f5215, %f3189;
	st.local.f32 	[%rd8+72], %f3190;
	mov.f32 	%f5231, 0f00000000;
	@%p350 bra 	$L__BB0_695;
	ld.shared.f32 	%f3192, [%r21];
	ld.shared.u16 	%rs445, [_ZZ18flash_attention_v1PK6__halfS1_S1_PS_iiiE6V_tile+38];
	// begin inline asm
	{  cvt.f32.f16 %f3191, %rs445;}

	// end inline asm
	fma.rn.f32 	%f5231, %f3192, %f3191, 0f00000000;
$L__BB0_695:
	setp.ge.s32 	%p351, %r56, %r73;
	@%p351 bra 	$L__BB0_697;
	ld.shared.f32 	%f3194, [%r21+4];
	ld.shared.u16 	%rs446, [_ZZ18flash_attention_v1PK6__halfS1_S1_PS_iiiE6V_tile+166];
	// begin inline asm
	{  cvt.f32.f16 %f3193, %rs446;}

	// end inline asm
	fma.rn.f32 	%f5231, %f3194, %f3193, %f5231;
$L__BB0_697:
	setp.ge.s32 	%p352, %r57, %r73;
	@%p352 bra 	$L__BB0_699;
	ld.shared.f32 	%f3196, [%r21+8];
	ld.shared.u16 	%rs447, [_ZZ18flash_attention_v1PK6__halfS1_S1_PS_iiiE6V_tile+294];
	// begin inline asm
	{  cvt.f32.f16 %f3195, %rs447;}

	// end inline asm
	fma.rn.f32 	%f5231, %f3196, %f3195, %f5231;
$L__BB0_699:
	setp.ge.s32 	%p353, %r58, %r73;
	@%p353 bra 	$L__BB0_701;
	ld.shared.f32 	%f3198, [%r21+12];
	ld.shared.u16 	%rs448, [_ZZ18flash_attention_v1PK6__halfS1_S1_PS_iiiE6V_tile+422];
	// begin inline asm
	{  cvt.f32.f16 %f3197, %rs448;}

	// end inline asm
	fma.rn.f32 	%f5231, %f3198, %f3197, %f5231;
$L__BB0_701:
	setp.ge.s32 	%p354, %r59, %r73;
	@%p354 bra 	$L__BB0_703;
	ld.shared.f32 	%f3200, [%r21+16];
	ld.shared.u16 	%rs449, [_ZZ18flash_attention_v1PK6__halfS1_S1_PS_iiiE6V_tile+550];
	// begin inline asm
	{  cvt.f32.f16 %f3199, %rs449;}

	// end inline asm
	fma.rn.f32 	%f5231, %f3200, %f3199, %f5231;
$L__BB0_703:
	setp.ge.s32 	%p355, %r60, %r73;
	@%p355 bra 	$L__BB0_705;
	ld.shared.f32 	%f3202, [%r21+20];
	ld.shared.u16 	%rs450, [_ZZ18flash_attention_v1PK6__halfS1_S1_PS_iiiE6V_tile+678];
	// begin inline asm
	{  cvt.f32.f16 %f3201, %rs450;}

	// end inline asm
	fma.rn.f32 	%f5231, %f3202, %f3201, %f5231;
$L__BB0_705:
	setp.ge.s32 	%p356, %r61, %r73;
	@%p356 bra 	$L__BB0_707;
	ld.shared.f32 	%f3204, [%r21+24];
	ld.shared.u16 	%rs451, [_ZZ18flash_attention_v1PK6__halfS1_S1_PS_iiiE6V_tile+806];
	// begin inline asm
	{  cvt.f32.f16 %f3203, %rs451;}

	// end inline asm
	fma.rn.f32 	%f5231, %f3204, %f3203, %f5231;
$L__BB0_707:
	setp.ge.s32 	%p357, %r62, %r73;
	@%p357 bra 	$L__BB0_709;
	ld.shared.f32 	%f3206, [%r21+28];
	ld.shared.u16 	%rs452, [_ZZ18flash_attention_v1PK6__halfS1_S1_PS_iiiE6V_tile+934];
	// begin inline asm
	{  cvt.f32.f16 %f3205, %rs452;}

	// end inline asm
	fma.rn.f32 	%f5231, %f3206, %f3205, %f5231;
$L__BB0_709:
	setp.ge.s32 	%p358, %r63, %r73;
	@%p358 bra 	$L__BB0_711;
	ld.shared.f32 	%f3208, [%r21+32];
	ld.shared.u16 	%rs453, [_ZZ18flash_attention_v1PK6__halfS1_S1_PS_iiiE6V_tile+1062];
	// begin inline asm
	{  cvt.f32.f16 %f3207, %rs453;}

	// end inline asm
	fma.rn.f32 	%f5231, %f3208, %f3207, %f5231;
$L__BB0_711:
	setp.ge.s32 	%p359, %r64, %r73;
	@%p359 bra 	$L__BB0_713;
	ld.shared.f32 	%f3210, [%r21+36];
	ld.shared.u16 	%rs454, [_ZZ18flash_attention_v1PK6__halfS1_S1_PS_iiiE6V_tile+1190];
	// begin inline asm
	{  cvt.f32.f16 %f3209, %rs454;}

	// end inline asm
	fma.rn.f32 	%f5231, %f3210, %f3209, %f5231;
$L__BB0_713:
	setp.ge.s32 	%p360, %r65, %r73;
	@%p360 bra 	$L__BB0_715;
	ld.shared.f32 	%f3212, [%r21+40];
	ld.shared.u16 	%rs455, [_ZZ18flash_attention_v1PK6__halfS1_S1_PS_iiiE6V_tile+1318];
	// begin inline asm
	{  cvt.f32.f16 %f3211, %rs455;}

	// end inline asm
	fma.rn.f32 	%f5231, %f3212, %f3211, %f5231;
$L__BB0_715:
	setp.ge.s32 	%p361, %r66, %r73;
	@%p361 bra 	$L__BB0_717;
	ld.shared.f32 	%f3214, [%r21+44];
	ld.shared.u16 	%rs456, [_ZZ18flash_attention_v1PK6__halfS1_S1_PS_iiiE6V_tile+1446];
	// begin inline asm
	{  cvt.f32.f16 %f3213, %rs456;}

	// end inline asm
	fma.rn.f32 	%f5231, %f3214, %f3213, %f5231;
$L__BB0_717:
	setp.ge.s32 	%p362, %r67, %r73;
	@%p362 bra 	$L__BB0_719;
	ld.shared.f32 	%f3216, [%r21+48];
	ld.shared.u16 	%rs457, [_ZZ18flash_attention_v1PK6__halfS1_S1_PS_iiiE6V_tile+1574];
	// begin inline asm
	{  cvt.f32.f16 %f3215, %rs457;}

	// end inline asm
	fma.rn.f32 	%f5231, %f3216, %f3215, %f5231;
$L__BB0_719:
	setp.ge.s32 	%p363, %r68, %r73;
	@%p363 bra 	$L__BB0_721;
	ld.shared.f32 	%f3218, [%r21+52];
	ld.shared.u16 	%rs458, [_ZZ18flash_attention_v1PK6__halfS1_S1_PS_iiiE6V_tile+1702];
	// begin inline asm
	{  cvt.f32.f16 %f3217, %rs458;}

	// end inline asm
	fma.rn.f32 	%f5231, %f3218, %f3217, %f5231;
$L__BB0_721:
	setp.ge.s32 	%p364, %r69, %r73;
	@%p364 bra 	$L__BB0_723;
	ld.shared.f32 	%f3220, [%r21+56];
	ld.shared.u16 	%rs459, [_ZZ18flash_attention_v1PK6__halfS1_S1_PS_iiiE6V_tile+1830];
	// begin inline asm
	{  cvt.f32.f16 %f3219, %rs459;}

	// end inline asm
	fma.rn.f32 	%f5231, %f3220, %f3219, %f5231;
$L__BB0_723:
	setp.ge.s32 	%p365, %r70, %r73;
	@%p365 bra 	$L__BB0_725;
	ld.shared.f32 	%f3222, [%r21+60];
	ld.shared.u16 	%rs460, [_ZZ18flash_attention_v1PK6__halfS1_S1_PS_iiiE6V_tile+1958];
	// begin inline asm
	{  cvt.f32.f16 %f3221, %rs460;}

	// end inline asm
	fma.rn.f32 	%f5231, %f3222, %f3221, %f5231;
$L__BB0_725:
	setp.ge.s32 	%p366, %r112, %r73;
	ld.local.f32 	%f3224, [%rd8+76];
	add.f32 	%f3225, %f5231, %f3224;
	st.local.f32 	[%rd8+76], %f3225;
	mov.f32 	%f5247, 0f00000000;
	@%p366 bra 	$L__BB0_727;
	ld.shared.f32 	%f3227, [%r21];
	ld.shared.u16 	%rs461, [_ZZ18flash_attention_v1PK6__halfS1_S1_PS_iiiE6V_tile+40];
	// begin inline asm
	{  cvt.f32.f16 %f3226, %rs461;}

	// end inline asm
	fma.rn.f32 	%f5247, %f3227, %f3226, 0f00000000;
$L__BB0_727:
	setp.ge.s32 	%p367, %r56, %r73;
	@%p367 bra 	$L__BB0_729;
	ld.shared.f32 	%f3229, [%r21+4];
	ld.shared.u16 	%rs462, [_ZZ18flash_attention_v1PK6__halfS1_S1_PS_iiiE6V_tile+168];
	// begin inline asm
	{  cvt.f32.f16 %f3228, %rs462;}

	// end inline asm
	fma.rn.f32 	%f5247, %f3229, %f3228, %f5247;
$L__BB0_729:
	setp.ge.s32 	%p368, %r57, %r73;
	@%p368 bra 	$L__BB0_731;
	ld.shared.f32 	%f3231, [%r21+8];
	ld.shared.u16 	%rs463, [_ZZ18flash_attention_v1PK6__halfS1_S1_PS_iiiE6V_tile+296];
	// begin inline asm
	{  cvt.f32.f16 %f3230, %rs463;}

	// end inline asm
	fma.rn.f32 	%f5247, %f3231, %f3230, %f5247;
$L__BB0_731:
	setp.ge.s32 	%p369, %r58, %r73;
	@%p369 bra 	$L__BB0_733;
	ld.shared.f32 	%f3233, [%r21+12];
	ld.shared.u16 	%rs464, [_ZZ18flash_attention_v1PK6__halfS1_S1_PS_iiiE6V_tile+424];
	// begin inline asm
	{  cvt.f32.f16 %f3232, %rs464;}

	// end inline asm
	fma.rn.f32 	%f5247, %f3233, %f3232, %f5247;
$L__BB0_733:
	setp.ge.s32 	%p370, %r59, %r73;
	@%p370 bra 	$L__BB0_735;
	ld.shared.f32 	%f3235, [%r21+16];
	ld.shared.u16 	%rs465, [_ZZ18flash_attention_v1PK6__halfS1_S1_PS_iiiE6V_tile+552];
	// begin inline asm
	{  cvt.f32.f16 %f3234, %rs465;}

	// end inline asm
	fma.rn.f32 	%f5247, %f3235, %f3234, %f5247;
$L__BB0_735:
	setp.ge.s32 	%p371, %r60, %r73;
	@%p371 bra 	$L__BB0_737;
	ld.shared.f32 	%f3237, [%r21+20];
	ld.shared.u16 	%rs466, [_ZZ18flash_attention_v1PK6__halfS1_S1_PS_iiiE6V_tile+680];
	// begin inline asm
	{  cvt.f32.f16 %f3236, %rs466;}

	// end inline asm
	fma.rn.f32 	%f5247, %f3237, %f3236, %f5247;
$L__BB0_737:
	setp.ge.s32 	%p372, %r61, %r73;
	@%p372 bra 	$L__BB0_739;
	ld.shared.f32 	%f3239, [%r21+24];
	ld.shared.u16 	%rs467, [_ZZ18flash_attention_v1PK6__halfS1_S1_PS_iiiE6V_tile+808];
	// begin inline asm
	{  cvt.f32.f16 %f3238, %rs467;}

	// end inline asm
	fma.rn.f32 	%f5247, %f3239, %f3238, %f5247;
$L__BB0_739:
	setp.ge.s32 	%p373, %r62, %r73;
	@%p373 bra 	$L__BB0_741;
	ld.shared.f32 	%f3241, [%r21+28];
	ld.shared.u16 	%rs468, [_ZZ18flash_attention_v1PK6__halfS1_S1_PS_iiiE6V_tile+936];
	// begin inline asm
	{  cvt.f32.f16 %f3240, %rs468;}

	// end inline asm
	fma.rn.f32 	%f5247, %f3241, %f3240, %f5247;
$L__BB0_741:
	setp.ge.s32 	%p374, %r63, %r73;
	@%p374 bra 	$L__BB0_743;
	ld.shared.f32 	%f3243, [%r21+32];
	ld.shared.u16 	%rs469, [_ZZ18flash_attention_v1PK6__halfS1_S1_PS_iiiE6V_tile+1064];
	// begin inline asm
	{  cvt.f32.f16 %f3242, %rs469;}

	// end inline asm
	fma.rn.f32 	%f5247, %f3243, %f3242, %f5247;
$L__BB0_743:
	setp.ge.s32 	%p375, %r64, %r73;
	@%p375 bra 	$L__BB0_745;
	ld.shared.f32 	%f3245, [%r21+36];
	ld.shared.u16 	%rs470, [_ZZ18flash_attention_v1PK6__halfS1_S1_PS_iiiE6V_tile+1192];
	// begin inline asm
	{  cvt.f32.f16 %f3244, %rs470;}

	// end inline asm
	fma.rn.f32 	%f5247, %f3245, %f3244, %f5247;
$L__BB0_745:
	setp.ge.s32 	%p376, %r65, %r73;
	@%p376 bra 	$L__BB0_747;
	ld.shared.f32 	%f3247, [%r21+40];
	ld.shared.u16 	%rs471, [_ZZ18flash_attention_v1PK6__halfS1_S1_PS_iiiE6V_tile+1320];
	// begin inline asm
	{  cvt.f32.f16 %f3246, %rs471;}

	// end inline asm
	fma.rn.f32 	%f5247, %f3247, %f3246, %f5247;
$L__BB0_747:
	setp.ge.s32 	%p377, %r66, %r73;
	@%p377 bra 	$L__BB0_749;
	ld.shared.f32 	%f3249, [%r21+44];
	ld.shared.u16 	%rs472, [_ZZ18flash_attention_v1PK6__halfS1_S1_PS_iiiE6V_tile+1448];
	// begin inline asm
	{  cvt.f32.f16 %f3248, %rs472;}

	// end inline asm
	fma.rn.f32 	%f5247, %f3249, %f3248, %f5247;
$L__BB0_749:
	setp.ge.s32 	%p378, %r67, %r73;
	@%p378 bra 	$L__BB0_751;
	ld.shared.f32 	%f3251, [%r21+48];
	ld.shared.u16 	%rs473, [_ZZ18flash_attention_v1PK6__halfS1_S1_PS_iiiE6V_tile+1576];
	// begin inline asm
	{  cvt.f32.f16 %f3250, %rs473;}

	// end inline asm
	fma.rn.f32 	%f5247, %f3251, %f3250, %f5247;
$L__BB0_751:
	setp.ge.s32 	%p379, %r68, %r73;
	@%p379 bra 	$L__BB0_753;
	ld.shared.f32 	%f3253, [%r21+52];
	ld.shared.u16 	%rs474, [_ZZ18flash_attention_v1PK6__halfS1_S1_PS_iiiE6V_tile+1704];
	// begin inline asm
	{  cvt.f32.f16 %f3252, %rs474;}

	// end inline asm
	fma.rn.f32 	%f5247, %f3253, %f3252, %f5247;
$L__BB0_753:
	setp.ge.s32 	%p380, %r69, %r73;
	@%p380 bra 	$L__BB0_755;
	ld.shared.f32 	%f3255, [%r21+56];
	ld.shared.u16 	%rs475, [_ZZ18flash_attention_v1PK6__halfS1_S1_PS_iiiE6V_tile+1832];
	// begin inline asm
	{  cvt.f32.f16 %f3254, %rs475;}

	// end inline asm
	fma.rn.f32 	%f5247, %f3255, %f3254, %f5247;
$L__BB0_755:
	setp.ge.s32 	%p381, %r70, %r73;
	@%p381 bra 	$L__BB0_757;
	ld.shared.f32 	%f3257, [%r21+60];
	ld.shared.u16 	%rs476, [_ZZ18flash_attention_v1PK6__halfS1_S1_PS_iiiE6V_tile+1960];
	// begin inline asm
	{  cvt.f32.f16 %f3256, %rs476;}

	// end inline asm
	fma.rn.f32 	%f5247, %f3257, %f3256, %f5247;
$L__BB0_757:
	setp.ge.s32 	%p382, %r112, %r73;
	ld.local.f32 	%f3259, [%rd8+80];
	add.f32 	%f3260, %f5247, %f3259;
	st.local.f32 	[%rd8+80], %f3260;
	mov.f32 	%f5263, 0f00000000;
	@%p382 bra 	$L__BB0_759;
	ld.shared.f32 	%f3262, [%r21];
	ld.shared.u16 	%rs477, [_ZZ18flash_attention_v1PK6__halfS1_S1_PS_iiiE6V_tile+42];
	// begin inline asm
	{  cvt.f32.f16 %f3261, %rs477;}

	// end inline asm
	fma.rn.f32 	%f5263, %f3262, %f3261, 0f00000000;
$L__BB0_759:
	setp.ge.s32 	%p383, %r56, %r73;
	@%p383 bra 	$L__BB0_761;
	ld.shared.f32 	%f3264, [%r21+4];
	ld.shared.u16 	%rs478, [_ZZ18flash_attention_v1PK6__halfS1_S1_PS_iiiE6V_tile+170];
	// begin inline asm
	{  cvt.f32.f16 %f3263, %rs478;}

	// end inline asm
	fma.rn.f32 	%f5263, %f3264, %f3263, %f5263;
$L__BB0_761:
	setp.ge.s32 	%p384, %r57, %r73;
	@%p384 bra 	$L__BB0_763;
	ld.shared.f32 	%f3266, [%r21+8];
	ld.shared.u16 	%rs479, [_ZZ18flash_attention_v1PK6__halfS1_S1_PS_iiiE6V_tile+298];
	// begin inline asm
	{  cvt.f32.f16 %f3265, %rs479;}

	// end inline asm
	fma.rn.f32 	%f5263, %f3266, %f3265, %f5263;
$L__BB0_763:
	setp.ge.s32 	%p385, %r58, %r73;
	@%p385 bra 	$L__BB0_765;
	ld.shared.f32 	%f3268, [%r21+12];
	ld.shared.u16 	%rs480, [_ZZ18flash_attention_v1PK6__halfS1_S1_PS_iiiE6V_tile+426];
	// begin inline asm
	{  cvt.f32.f16 %f3267, %rs480;}

	// end inline asm
	fma.rn.f32 	%f5263, %f3268, %f3267, %f5263;
$L__BB0_765:
	setp.ge.s32 	%p386, %r59, %r73;
	@%p386 bra 	$L__BB0_767;
	ld.shared.f32 	%f3270, [%r21+16];
	ld.shared.u16 	%rs481, [_ZZ18flash_attention_v1PK6__halfS1_S1_PS_iiiE6V_tile+554];
	// begin inline asm
	{  cvt.f32.f16 %f3269, %rs481;}

	// end inline asm
	fma.rn.f32 	%f5263, %f3270, %f3269, %f5263;
$L__BB0_767:
	setp.ge.s32 	%p387, %r60, %r73;
	@%p387 bra 	$L__BB0_769;
	ld.shared.f32 	%f3272, [%r21+20];
	ld.shared.u16 	%rs482, [_ZZ18flash_attention_v1PK6__halfS1_S1_PS_iiiE6V_tile+682];
	// begin inline asm
	{  cvt.f32.f16 %f3271, %rs482;}

	// end inline asm
	fma.rn.f32 	%f5263, %f3272, %f3271, %f5263;
$L__BB0_769:
	setp.ge.s32 	%p388, %r61, %r73;
	@%p388 bra 	$L__BB0_771;
	ld.shared.f32 	%f3274, [%r21+24];
	ld.shared.u16 	%rs483, [_ZZ18flash_attention_v1PK6__halfS1_S1_PS_iiiE6V_tile+810];
	// begin inline asm
	{  cvt.f32.f16 %f3273, %rs483;}

	// end inline asm
	fma.rn.f32 	%f5263, %f3274, %f3273, %f5263;
$L__BB0_771:
	setp.ge.s32 	%p389, %r62, %r73;
	@%p389 bra 	$L__BB0_773;
	ld.shared.f32 	%f3276, [%r21+28];
	ld.shared.u16 	%rs484, [_ZZ18flash_attention_v1PK6__halfS1_S1_PS_iiiE6V_tile+938];
	// begin inline asm
	{  cvt.f32.f16 %f3275, %rs484;}

	// end inline asm
	fma.rn.f32 	%f5263, %f3276, %f3275, %f5263;
$L__BB0_773:
	setp.ge.s32 	%p390, %r63, %r73;
	@%p390 bra 	$L__BB0_775;
	ld.shared.f32 	%f3278, [%r21+32];
	ld.shared.u16 	%rs485, [_ZZ18flash_attention_v1PK6__halfS1_S1_PS_iiiE6V_tile+1066];
	// begin inline asm
	{  cvt.f32.f16 %f3277, %rs485;}

	// end inline asm
	fma.rn.f32 	%f5263, %f3278, %f3277, %f5263;
$L__BB0_775:
	setp.ge.s32 	%p391, %r64, %r73;
	@%p391 bra 	$L__BB0_777;
	ld.shared.f32 	%f3280, [%r21+36];
	ld.shared.u16 	%rs486, [_ZZ18flash_attention_v1PK6__halfS1_S1_PS_iiiE6V_tile+1194];
	// begin inline asm
	{  cvt.f32.f16 %f3279, %rs486;}

	// end inline asm
	fma.rn.f32 	%f5263, %f3280, %f3279, %f5263;
$L__BB0_777:
	setp.ge.s32 	%p392, %r65, %r73;
	@%p392 bra 	$L__BB0_779;
	ld.shared.f32 	%f3282, [%r21+40];
	ld.shared.u16 	%rs487, [_ZZ18flash_attention_v1PK6__halfS1_S1_PS_iiiE6V_tile+1322];
	// begin inline asm
	{  cvt.f32.f16 %f3281, %rs487;}

	// end inline asm
	fma.rn.f32 	%f5263, %f3282, %f3281, %f5263;
$L__BB0_779:
	setp.ge.s32 	%p393, %r66, %r73;
	@%p393 bra 	$L__BB0_781;
	ld.shared.f32 	%f3284, [%r21+44];
	ld.shared.u16 	%rs488, [_ZZ18flash_attention_v1PK6__halfS1_S1_PS_iiiE6V_tile+1450];
	// begin inline asm
	{  cvt.f32.f16 %f3283, %rs488;}

	// end inline asm
	fma.rn.f32 	%f5263, %f3284, %f3283, %f5263;
$L__BB0_781:
	setp.ge.s32 	%p394, %r67, %r73;
	@%p394 bra 	$L__BB0_783;
	ld.shared.f32 	%f3286, [%r21+48];
	ld.shared.u16 	%rs489, [_ZZ18flash_attention_v1PK6__halfS1_S1_PS_iiiE6V_tile+1578];
	// begin inline asm
	{  cvt.f32.f16 %f3285, %rs489;}

	// end inline asm
	fma.rn.f32 	%f5263, %f3286, %f3285, %f5263;
$L__BB0_783:
	setp.ge.s32 	%p395, %r68, %r73;
	@%p395 bra 	$L__BB0_785;
	ld.shared.f32 	%f3288, [%r21+52];
	ld.shared.u16 	%rs490, [_ZZ18flash_attention_v1PK6__halfS1_S1_PS_iiiE6V_tile+1706];
	// begin inline asm
	{  cvt.f32.f16 %f3287, %rs490;}

	// end inline asm
	fma.rn.f32 	%f5263, %f3288, %f3287, %f5263;
$L__BB0_785:
	setp.ge.s32 	%p396, %r69, %r73;
	@%p396 bra 	$L__BB0_787;
	ld.shared.f32 	%f3290, [%r21+56];
	ld.shared.u16 	%rs491, [_ZZ18flash_attention_v1PK6__halfS1_S1_PS_iiiE6V_tile+1834];
	// begin inline asm
	{  cvt.f32.f16 %f3289, %rs491;}

	// end inline asm
	fma.rn.f32 	%f5263, %f3290, %f3289, %f5263;
$L__BB0_787:
	setp.ge.s32 	%p397, %r70, %r73;
	@%p397 bra 	$L__BB0_789;
	ld.shared.f32 	%f3292, [%r21+60];
	ld.shared.u16 	%rs492, [_ZZ18flash_attention_v1PK6__halfS1_S1_PS_iiiE6V_tile+1962];
	// begin inline asm
	{  cvt.f32.f16 %f3291, %rs492;}

	// end inline asm
	fma.rn.f32 	%f5263, %f3292, %f3291, %f5263;
$L__BB0_789:
	setp.ge.s32 	%p398, %r112, %r73;
	ld.local.f32 	%f3294, [%rd8+84];
	add.f32 	%f3295, %f5263, %f3294;
	st.local.f32 	[%rd8+84], %f3295;
	mov.f32 	%f5279, 0f00000000;
	@%p398 bra 	$L__BB0_791;
	ld.shared.f32 	%f3297, [%r21];
	ld.shared.u16 	%rs493, [_ZZ18flash_attention_v1PK6__halfS1_S1_PS_iiiE6V_tile+44];
	// begin inline asm
	{  cvt.f32.f16 %f3296, %rs493;}

	// end inline asm
	fma.rn.f32 	%f5279, %f3297, %f3296, 0f00000000;
$L__BB0_791:
	setp.ge.s32 	%p399, %r56, %r73;
	@%p399 bra 	$L__BB0_793;
	ld.shared.f32 	%f3299, [%r21+4];
	ld.shared.u16 	%rs494, [_ZZ18flash_attention_v1PK6__halfS1_S1_PS_iiiE6V_tile+172];
	// begin inline asm
	{  cvt.f32.f16 %f3298, %rs494;}

	// end inline asm
	fma.rn.f32 	%f5279, %f3299, %f3298, %f5279;
$L__BB0_793:
	setp.ge.s32 	%p400, %r57, %r73;
	@%p400 bra 	$L__BB0_795;
	ld.shared.f32 	%f3301, [%r21+8];
	ld.shared.u16 	%rs495, [_ZZ18flash_attention_v1PK6__halfS1_S1_PS_iiiE6V_tile+300];
	// begin inline asm
	{  cvt.f32.f16 %f3300, %rs495;}

	// end inline asm
	fma.rn.f32 	%f5279, %f3301, %f3300, %f5279;
$L__BB0_795:
	setp.ge.s32 	%p401, %r58, %r73;
	@%p401 bra 	$L__BB0_797;
	ld.shared.f32 	%f3303, [%r21+12];
	ld.shared.u16 	%rs496, [_ZZ18flash_attention_v1PK6__halfS1_S1_PS_iiiE6V_tile+428];
	// begin inline asm
	{  cvt.f32.f16 %f3302, %rs496;}

	// end inline asm
	fma.rn.f32 	%f5279, %f3303, %f3302, %f5279;
$L__BB0_797:
	setp.ge.s32 	%p402, %r59, %r73;
	@%p402 bra 	$L__BB0_799;
	ld.shared.f32 	%f3305, [%r21+16];
	ld.shared.u16 	%rs497, [_ZZ18flash_attention_v1PK6__halfS1_S1_PS_iiiE6V_tile+556];
	// begin inline asm
	{  cvt.f32.f16 %f3304, %rs497;}

	// end inline asm
	fma.rn.f32 	%f5279, %f3305, %f3304, %f5279;
$L__BB0_799:
	setp.ge.s32 	%p403, %r60, %r73;
	@%p403 bra 	$L__BB0_801;
	ld.shared.f32 	%f3307, [%r21+20];
	ld.shared.u16 	%rs498, [_ZZ18flash_attention_v1PK6__halfS1_S1_PS_iiiE6V_tile+684];
	// begin inline asm
	{  cvt.f32.f16 %f3306, %rs498;}

	// end inline asm
	fma.rn.f32 	%f5279, %f3307, %f3306, %f5279;
$L__BB0_801:
	setp.ge.s32 	%p404, %r61, %r73;
	@%p404 bra 	$L__BB0_803;
	ld.shared.f32 	%f3309, [%r21+24];
	ld.shared.u16 	%rs499, [_ZZ18flash_attention_v1PK6__halfS1_S1_PS_iiiE6V_tile+812];
	// begin inline asm
	{  cvt.f32.f16 %f3308, %rs499;}

	// end inline asm
	fma.rn.f32 	%f5279, %f3309, %f3308, %f5279;
$L__BB0_803:
	setp.ge.s32 	%p405, %r62, %r73;
	@%p405 bra 	$L__BB0_805;
	ld.shared.f32 	%f3311, [%r21+28];
	ld.shared.u16 	%rs500, [_ZZ18flash_attention_v1PK6__halfS1_S1_PS_iiiE6V_tile+940];
	// begin inline asm
	{  cvt.f32.f16 %f3310, %rs500;}

	// end inline asm
	fma.rn.f32 	%f5279, %f3311, %f3310, %f5279;
$L__BB0_805:
	setp.ge.s32 	%p406, %r63, %r73;
	@%p406 bra 	$L__BB0_807;
	ld.shared.f32 	%f3313, [%r21+32];
	ld.shared.u16 	%rs501, [_ZZ18flash_attention_v1PK6__halfS1_S1_PS_iiiE6V_tile+1068];
	// begin inline asm
	{  cvt.f32.f16 %f3312, %rs501;}

	// end inline asm
	fma.rn.f32 	%f5279, %f3313, %f3312, %f5279;
$L__BB0_807:
	setp.ge.s32 	%p407, %r64, %r73;
	@%p407 bra 	$L__BB0_809;
	ld.shared.f32 	%f3315, [%r21+36];
	ld.shared.u16 	%rs502, [_ZZ18flash_attention_v1PK6__halfS1_S1_PS_iiiE6V_tile+1196];
	// begin inline asm
	{  cvt.f32.f16 %f3314, %rs502;}

	// end inline asm
	fma.rn.f32 	%f5279, %f3315, %f3314, %f5279;
$L__BB0_809:
	setp.ge.s32 	%p408, %r65, %r73;
	@%p408 bra 	$L__BB0_811;
	ld.shared.f32 	%f3317, [%r21+40];
	ld.shared.u16 	%rs503, [_ZZ18flash_attention_v1PK6__halfS1_S1_PS_iiiE6V_tile+1324];
	// begin inline asm
	{  cvt.f32.f16 %f3316, %rs503;}

	// end inline asm
	fma.rn.f32 	%f5279, %f3317, %f3316, %f5279;
$L__BB0_811:
	setp.ge.s32 	%p409, %r66, %r73;
	@%p409 bra 	$L__BB0_813;
	ld.shared.f32 	%f3319, [%r21+44];
	ld.shared.u16 	%rs504, [_ZZ18flash_attention_v1PK6__halfS1_S1_PS_iiiE6V_tile+1452];
	// begin inline asm
	{  cvt.f32.f16 %f3318, %rs504;}

	// end inline asm
	fma.rn.f32 	%f5279, %f3319, %f3318, %f5279;
$L__BB0_813:
	setp.ge.s32 	%p410, %r67, %r73;
	@%p410 bra 	$L__BB0_815;
	ld.shared.f32 	%f3321, [%r21+48];
	ld.shared.u16 	%rs505, [_ZZ18flash_attention_v1PK6__halfS1_S1_PS_iiiE6V_tile+1580];
	// begin inline asm
	{  cvt.f32.f16 %f3320, %rs505;}

	// end inline asm
	fma.rn.f32 	%f5279, %f3321, %f3320, %f5279;
$L__BB0_815:
	setp.ge.s32 	%p411, %r68, %r73;
	@%p411 bra 	$L__BB0_817;
	ld.shared.f32 	%f3323, [%r21+52];
	ld.shared.u16 	%rs506, [_ZZ18flash_attention_v1PK6__halfS1_S1_PS_iiiE6V_tile+1708];
	// begin inline asm
	{  cvt.f32.f16 %f3322, %rs506;}

	// end inline asm
	fma.rn.f32 	%f5279, %f3323, %f3322, %f5279;
$L__BB0_817:
	setp.ge.s32 	%p412, %r69, %r73;
	@%p412 bra 	$L__BB0_819;
	ld.shared.f32 	%f3325, [%r21+56];
	ld.shared.u16 	%rs507, [_ZZ18flash_attention_v1PK6__halfS1_S1_PS_iiiE6V_tile+1836];
	// begin inline asm
	{  cvt.f32.f16 %f3324, %rs507;}

	// end inline asm
	fma.rn.f32 	%f5279, %f3325, %f3324, %f5279;
$L__BB0_819:
	setp.ge.s32 	%p413, %r70, %r73;
	@%p413 bra 	$L__BB0_821;
	ld.shared.f32 	%f3327, [%r21+60];
	ld.shared.u16 	%rs508, [_ZZ18flash_attention_v1PK6__halfS1_S1_PS_iiiE6V_tile+1964];
	// begin inline asm
	{  cvt.f32.f16 %f3326, %rs508;}

	// end inline asm
	fma.rn.f32 	%f5279, %f3327, %f3326, %f5279;
$L__BB0_821:
	setp.ge.s32 	%p414, %r112, %r73;
	ld.local.f32 	%f3329, [%rd8+88];
	add.f32 	%f3330, %f5279, %f3329;
	st.local.f32 	[%rd8+88], %f3330;
	mov.f32 	%f5295, 0f00000000;
	@%p414 bra 	$L__BB0_823;
	ld.shared.f32 	%f3332, [%r21];
	ld.shared.u16 	%rs509, [_ZZ18flash_attention_v1PK6__halfS1_S1_PS_iiiE6V_tile+46];
	// begin inline asm
	{  cvt.f32.f16 %f3331, %rs509;}

	// end inline asm
	fma.rn.f32 	%f5295, %f3332, %f3331, 0f00000000;
$L__BB0_823:
	setp.ge.s32 	%p415, %r56, %r73;
	@%p415 bra 	$L__BB0_825;
	ld.shared.f32 	%f3334, [%r21+4];
	ld.shared.u16 	%rs510, [_ZZ18flash_attention_v1PK6__halfS1_S1_PS_iiiE6V_tile+174];
	// begin inline asm
	{  cvt.f32.f16 %f3333, %rs510;}

	// end inline asm
	fma.rn.f32 	%f5295, %f3334, %f3333, %f5295;
$L__BB0_825:
	setp.ge.s32 	%p416, %r57, %r73;
	@%p416 bra 	$L__BB0_827;
	ld.shared.f32 	%f3336, [%r21+8];
	ld.shared.u16 	%rs511, [_ZZ18flash_attention_v1PK6__halfS1_S1_PS_iiiE6V_tile+302];
	// begin inline asm
	{  cvt.f32.f16 %f3335, %rs511;}

	// end inline asm
	fma.rn.f32 	%f5295, %f3336, %f3335, %f5295;
$L__BB0_827:
	setp.ge.s32 	%p417, %r58, %r73;
	@%p417 bra 	$L__BB0_829;
	ld.shared.f32 	%f3338, [%r21+12];
	ld.shared.u16 	%rs512, [_ZZ18flash_attention_v1PK6__halfS1_S1_PS_iiiE6V_tile+430];
	// begin inline asm
	{  cvt.f32.f16 %f3337, %rs512;}

	// end inline asm
	fma.rn.f32 	%f5295, %f3338, %f3337, %f5295;
$L__BB0_829:
	setp.ge.s32 	%p418, %r59, %r73;
	@%p418 bra 	$L__BB0_831;
	ld.shared.f32 	%f3340, [%r21+16];
	ld.shared.u16 	%rs513, [_ZZ18flash_attention_v1PK6__halfS1_S1_PS_iiiE6V_tile+558];
	// begin inline asm
	{  cvt.f32.f16 %f3339, %rs513;}

	// end inline asm
	fma.rn.f32 	%f5295, %f3340, %f3339, %f5295;
$L__BB0_831:
	setp.ge.s32 	%p419, %r60, %r73;
	@%p419 bra 	$L__BB0_833;
	ld.shared.f32 	%f3342, [%r21+20];
	ld.shared.u16 	%rs514, [_ZZ18flash_attention_v1PK6__halfS1_S1_PS_iiiE6V_tile+686];
	// begin inline asm
	{  cvt.f32.f16 %f3341, %rs514;}

	// end inline asm
	fma.rn.f32 	%f5295, %f3342, %f3341, %f5295;
$L__BB0_833:
	setp.ge.s32 	%p420, %r61, %r73;
	@%p420 bra 	$L__BB0_835;
	ld.shared.f32 	%f3344, [%r21+24];
	ld.shared.u16 	%rs515, [_ZZ18flash_attention_v1PK6__halfS1_S1_PS_iiiE6V_tile+814];
	// begin inline asm
	{  cvt.f32.f16 %f3343, %rs515;}

	// end inline asm
	fma.rn.f32 	%f5295, %f3344, %f3343, %f5295;
$L__BB0_835:
	setp.ge.s32 	%p421, %r62, %r73;
	@%p421 bra 	$L__BB0_837;
	ld.shared.f32 	%f3346, [%r21+28];
	ld.shared.u16 	%rs516, [_ZZ18flash_attention_v1PK6__halfS1_S1_PS_iiiE6V_tile+942];
	// begin inline asm
	{  cvt.f32.f16 %f3345, %rs516;}

	// end inline asm
	fma.rn.f32 	%f5295, %f3346, %f3345, %f5295;
$L__BB0_837:
	setp.ge.s32 	%p422, %r63, %r73;
	@%p422 bra 	$L__BB0_839;
	ld.shared.f32 	%f3348, [%r21+32];
	ld.shared.u16 	%rs517, [_ZZ18flash_attention_v1PK6__halfS1_S1_PS_iiiE6V_tile+1070];
	// begin inline asm
	{  cvt.f32.f16 %f3347, %rs517;}

	// end inline asm
	fma.rn.f32 	%f5295, %f3348, %f3347, %f5295;
$L__BB0_839:
	setp.ge.s32 	%p423, %r64, %r73;
	@%p423 bra 	$L__BB0_841;
	ld.shared.f32 	%f3350, [%r21+36];
	ld.shared.u16 	%rs518, [_ZZ18flash_attention_v1PK6__halfS1_S1_PS_iiiE6V_tile+1198];
	// begin inline asm
	{  cvt.f32.f16 %f3349, %rs518;}

	// end inline asm
	fma.rn.f32 	%f5295, %f3350, %f3349, %f5295;
$L__BB0_841:
	setp.ge.s32 	%p424, %r65, %r73;
	@%p424 bra 	$L__BB0_843;
	ld.shared.f32 	%f3352, [%r21+40];
	ld.shared.u16 	%rs519, [_ZZ18flash_attention_v1PK6__halfS1_S1_PS_iiiE6V_tile+1326];
	// begin inline asm
	{  cvt.f32.f16 %f3351, %rs519;}

	// end inline asm
	fma.rn.f32 	%f5295, %f3352, %f3351, %f5295;
$L__BB0_843:
	setp.ge.s32 	%p425, %r66, %r73;
	@%p425 bra 	$L__BB0_845;
	ld.shared.f32 	%f3354, [%r21+44];
	ld.shared.u16 	%rs520, [_ZZ18flash_attention_v1PK6__halfS1_S1_PS_iiiE6V_tile+1454];
	// begin inline asm
	{  cvt.f32.f16 %f3353, %rs520;}

	// end inline asm
	fma.rn.f32 	%f5295, %f3354, %f3353, %f5295;
$L__BB0_845:
	setp.ge.s32 	%p426, %r67, %r73;
	@%p426 bra 	$L__BB0_847;
	ld.shared.f32 	%f3356, [%r21+48];
	ld.shared.u16 	%rs521, [_ZZ18flash_attention_v1PK6__halfS1_S1_PS_iiiE6V_tile+1582];
	// begin inline asm
	{  cvt.f32.f16 %f3355, %rs521;}

	// end inline asm
	fma.rn.f32 	%f5295, %f3356, %f3355, %f5295;
$L__BB0_847:
	setp.ge.s32 	%p427, %r68, %r73;
	@%p427 bra 	$L__BB0_849;
	ld.shared.f32 	%f3358, [%r21+52];
	ld.shared.u16 	%rs522, [_ZZ18flash_attention_v1PK6__halfS1_S1_PS_iiiE6V_tile+1710];
	// begin inline asm
	{  cvt.f32.f16 %f3357, %rs522;}

	// end inline asm
	fma.rn.f32 	%f5295, %f3358, %f3357, %f5295;
$L__BB0_849:
	setp.ge.s32 	%p428, %r69, %r73;
	@%p428 bra 	$L__BB0_851;
	ld.shared.f32 	%f3360, [%r21+56];
	ld.shared.u16 	%rs523, [_ZZ18flash_attention_v1PK6__halfS1_S1_PS_iiiE6V_tile+1838];
	// begin inline asm
	{  cvt.f32.f16 %f3359, %rs523;}

	// end inline asm
	fma.rn.f32 	%f5295, %f3360, %f3359, %f5295;
$L__BB0_851:
	setp.ge.s32 	%p429, %r70, %r73;
	@%p429 bra 	$L__BB0_853;
	ld.shared.f32 	%f3362, [%r21+60];
	ld.shared.u16 	%rs524, [_ZZ18flash_attention_v1PK6__halfS1_S1_PS_iiiE6V_tile+1966];
	// begin inline asm
	{  cvt.f32.f16 %f3361, %rs524;}

	// end inline asm
	fma.rn.f32 	%f5295, %f3362, %f3361, %f5295;
$L__BB0_853:
	setp.ge.s32 	%p430, %r112, %r73;
	ld.local.f32 	%f3364, [%rd8+92];
	add.f32 	%f3365, %f5295, %f3364;
	st.local.f32 	[%rd8+92], %f3365;
	mov.f32 	%f5311, 0f00000000;
	@%p430 bra 	$L__BB0_855;
	ld.shared.f32 	%f3367, [%r21];
	ld.shared.u16 	%rs525, [_ZZ18flash_attention_v1PK6__halfS1_S1_PS_iiiE6V_tile+48];
	// begin inline asm
	{  cvt.f32.f16 %f3366, %rs525;}

	// end inline asm
	fma.rn.f32 	%f5311, %f3367, %f3366, 0f00000000;
$L__BB0_855:
	setp.ge.s32 	%p431, %r56, %r73;
	@%p431 bra 	$L__BB0_857;
	ld.shared.f32 	%f3369, [%r21+4];
	ld.shared.u16 	%rs526, [_ZZ18flash_attention_v1PK6__halfS1_S1_PS_iiiE6V_tile+176];
	// begin inline asm
	{  cvt.f32.f16 %f3368, %rs526;}

	// end inline asm
	fma.rn.f32 	%f5311, %f3369, %f3368, %f5311;
$L__BB0_857:
	setp.ge.s32 	%p432, %r57, %r73;
	@%p432 bra 	$L__BB0_859;
	ld.shared.f32 	%f3371, [%r21+8];
	ld.shared.u16 	%rs527, [_ZZ18flash_attention_v1PK6__halfS1_S1_PS_iiiE6V_tile+304];
	// begin inline asm
	{  cvt.f32.f16 %f3370, %rs527;}

	// end inline asm
	fma.rn.f32 	%f5311, %f3371, %f3370, %f5311;
$L__BB0_859:
	setp.ge.s32 	%p433, %r58, %r73;
	@%p433 bra 	$L__BB0_861;
	ld.shared.f32 	%f3373, [%r21+12];
	ld.shared.u16 	%rs528, [_ZZ18flash_attention_v1PK6__halfS1_S1_PS_iiiE6V_tile+432];
	// begin inline asm
	{  cvt.f32.f16 %f3372, %rs528;}

	// end inline asm
	fma.rn.f32 	%f5311, %f3373, %f3372, %f5311;
$L__BB0_861:
	setp.ge.s32 	%p434, %r59, %r73;
	@%p434 bra 	$L__BB0_863;
	ld.shared.f32 	%f3375, [%r21+16];
	ld.shared.u16 	%rs529, [_ZZ18flash_attention_v1PK6__halfS1_S1_PS_iiiE6V_tile+560];
	// begin inline asm
	{  cvt.f32.f16 %f3374, %rs529;}

	// end inline asm
	fma.rn.f32 	%f5311, %f3375, %f3374, %f5311;
$L__BB0_863:
	setp.ge.s32 	%p435, %r60, %r73;
	@%p435 bra 	$L__BB0_865;
	ld.shared.f32 	%f3377, [%r21+20];
	ld.shared.u16 	%rs530, [_ZZ18flash_attention_v1PK6__halfS1_S1_PS_iiiE6V_tile+688];
	// begin inline asm
	{  cvt.f32.f16 %f3376, %rs530;}

	// end inline asm
	fma.rn.f32 	%f5311, %f3377, %f3376, %f5311;
$L__BB0_865:
	setp.ge.s32 	%p436, %r61, %r73;
	@%p436 bra 	$L__BB0_867;
	ld.shared.f32 	%f3379, [%r21+24];
	ld.shared.u16 	%rs531, [_ZZ18flash_attention_v1PK6__halfS1_S1_PS_iiiE6V_tile+816];
	// begin inline asm
	{  cvt.f32.f16 %f3378, %rs531;}

	// end inline asm
	fma.rn.f32 	%f5311, %f3379, %f3378, %f5311;
$L__BB0_867:
	setp.ge.s32 	%p437, %r62, %r73;
	@%p437 bra 	$L__BB0_869;
	ld.shared.f32 	%f3381, [%r21+28];
	ld.shared.u16 	%rs532, [_ZZ18flash_attention_v1PK6__halfS1_S1_PS_iiiE6V_tile+944];
	// begin inline asm
	{  cvt.f32.f16 %f3380, %rs532;}

	// end inline asm
	fma.rn.f32 	%f5311, %f3381, %f3380, %f5311;
$L__BB0_869:
	setp.ge.s32 	%p438, %r63, %r73;
	@%p438 bra 	$L__BB0_871;
	ld.shared.f32 	%f3383, [%r21+32];
	ld.shared.u16 	%rs533, [_ZZ18flash_attention_v1PK6__halfS1_S1_PS_iiiE6V_tile+1072];
	// begin inline asm
	{  cvt.f32.f16 %f3382, %rs533;}

	// end inline asm
	fma.rn.f32 	%f5311, %f3383, %f3382, %f5311;
$L__BB0_871:
	setp.ge.s32 	%p439, %r64, %r73;
	@%p439 bra 	$L__BB0_873;
	ld.shared.f32 	%f3385, [%r21+36];
	ld.shared.u16 	%rs534, [_ZZ18flash_attention_v1PK6__halfS1_S1_PS_iiiE6V_tile+1200];
	// begin inline asm
	{  cvt.f32.f16 %f3384, %rs534;}

	// end inline asm
	fma.rn.f32 	%f5311, %f3385, %f3384, %f5311;
$L__BB0_873:
	setp.ge.s32 	%p440, %r65, %r73;
	@%p440 bra 	$L__BB0_875;
	ld.shared.f32 	%f3387, [%r21+40];
	ld.shared.u16 	%rs535, [_ZZ18flash_attention_v1PK6__halfS1_S1_PS_iiiE6V_tile+1328];
	// begin inline asm
	{  cvt.f32.f16 %f3386, %rs535;}

	// end inline asm
	fma.rn.f32 	%f5311, %f3387, %f3386, %f5311;
$L__BB0_875:
	setp.ge.s32 	%p441, %r66, %r73;
	@%p441 bra 	$L__BB0_877;
	ld.shared.f32 	%f3389, [%r21+44];
	ld.shared.u16 	%rs536, [_ZZ18flash_attention_v1PK6__halfS1_S1_PS_iiiE6V_tile+1456];
	// begin inline asm
	{  cvt.f32.f16 %f3388, %rs536;}

	// end inline asm
	fma.rn.f32 	%f5311, %f3389, %f3388, %f5311;
$L__BB0_877:
	setp.ge.s32 	%p442, %r67, %r73;
	@%p442 bra 	$L__BB0_879;
	ld.shared.f32 	%f3391, [%r21+48];
	ld.shared.u16 	%rs537, [_ZZ18flash_attention_v1PK6__halfS1_S1_PS_iiiE6V_tile+1584];
	// begin inline asm
	{  cvt.f32.f16 %f3390, %rs537;}

	// end inline asm
	fma.rn.f32 	%f5311, %f3391, %f3390, %f5311;
$L__BB0_879:
	setp.ge.s32 	%p443, %r68, %r73;
	@%p443 bra 	$L__BB0_881;
	ld.shared.f32 	%f3393, [%r21+52];
	ld.shared.u16 	%rs538, [_ZZ18flash_attention_v1PK6__halfS1_S1_PS_iiiE6V_tile+1712];
	// begin inline asm
	{  cvt.f32.f16 %f3392, %rs538;}

	// end inline asm
	fma.rn.f32 	%f5311, %f3393, %f3392, %f5311;
$L__BB0_881:
	setp.ge.s32 	%p444, %r69, %r73;
	@%p444 bra 	$L__BB0_883;
	ld.shared.f32 	%f3395, [%r21+56];
	ld.shared.u16 	%rs539, [_ZZ18flash_attention_v1PK6__halfS1_S1_PS_iiiE6V_tile+1840];
	// begin inline asm
	{  cvt.f32.f16 %f3394, %rs539;}

	// end inline asm
	fma.rn.f32 	%f5311, %f3395, %f3394, %f5311;
$L__BB0_883:
	setp.ge.s32 	%p445, %r70, %r73;
	@%p445 bra 	$L__BB0_885;
	ld.shared.f32 	%f3397, [%r21+60];
	ld.shared.u16 	%rs540, [_ZZ18flash_attention_v1PK6__halfS1_S1_PS_iiiE6V_tile+1968];
	// begin inline asm
	{  cvt.f32.f16 %f3396, %rs540;}

	// end inline asm
	fma.rn.f32 	%f5311, %f3397, %f3396, %f5311;
$L__BB0_885:
	setp.ge.s32 	%p446, %r112, %r73;
	ld.local.f32 	%f3399, [%rd8+96];
	add.f32 	%f3400, %f5311, %f3399;
	st.local.f32 	[%rd8+96], %f3400;
	mov.f32 	%f5327, 0f00000000;
	@%p446 bra 	$L__BB0_887;
	ld.shared.f32 	%f3402, [%r21];
	ld.shared.u16 	%rs541, [_ZZ18flash_attention_v1PK6__halfS1_S1_PS_iiiE6V_tile+50];
	// begin inline asm
	{  cvt.f32.f16 %f3401, %rs541;}

	// end inline asm
	fma.rn.f32 	%f5327, %f3402, %f3401, 0f00000000;
$L__BB0_887:
	setp.ge.s32 	%p447, %r56, %r73;
	@%p447 bra 	$L__BB0_889;
	ld.shared.f32 	%f3404, [%r21+4];
	ld.shared.u16 	%rs542, [_ZZ18flash_attention_v1PK6__halfS1_S1_PS_iiiE6V_tile+178];
	// begin inline asm
	{  cvt.f32.f16 %f3403, %rs542;}

	// end inline asm
	fma.rn.f32 	%f5327, %f3404, %f3403, %f5327;
$L__BB0_889:
	setp.ge.s32 	%p448, %r57, %r73;
	@%p448 bra 	$L__BB0_891;
	ld.shared.f32 	%f3406, [%r21+8];
	ld.shared.u16 	%rs543, [_ZZ18flash_attention_v1PK6__halfS1_S1_PS_iiiE6V_tile+306];
	// begin inline asm
	{  cvt.f32.f16 %f3405, %rs543;}

	// end inline asm
	fma.rn.f32 	%f5327, %f3406, %f3405, %f5327;
$L__BB0_891:
	setp.ge.s32 	%p449, %r58, %r73;
	@%p449 bra 	$L__BB0_893;
	ld.shared.f32 	%f3408, [%r21+12];
	ld.shared.u16 	%rs544, [_ZZ18flash_attention_v1PK6__halfS1_S1_PS_iiiE6V_tile+434];
	// begin inline asm
	{  cvt.f32.f16 %f3407, %rs544;}

	// end inline asm
	fma.rn.f32 	%f5327, %f3408, %f3407, %f5327;
$L__BB0_893:
	setp.ge.s32 	%p450, %r59, %r73;
	@%p450 bra 	$L__BB0_895;
	ld.shared.f32 	%f3410, [%r21+16];
	ld.shared.u16 	%rs545, [_ZZ18flash_attention_v1PK6__halfS1_S1_PS_iiiE6V_tile+562];
	// begin inline asm
	{  cvt.f32.f16 %f3409, %rs545;}

	// end inline asm
	fma.rn.f32 	%f5327, %f3410, %f3409, %f5327;
$L__BB0_895:
	setp.ge.s32 	%p451, %r60, %r73;
	@%p451 bra 	$L__BB0_897;
	ld.shared.f32 	%f3412, [%r21+20];
	ld.shared.u16 	%rs546, [_ZZ18flash_attention_v1PK6__halfS1_S1_PS_iiiE6V_tile+690];
	// begin inline asm
	{  cvt.f32.f16 %f3411, %rs546;}

	// end inline asm
	fma.rn.f32 	%f5327, %f3412, %f3411, %f5327;
$L__BB0_897:
	setp.ge.s32 	%p452, %r61, %r73;
	@%p452 bra 	$L__BB0_899;
	ld.shared.f32 	%f3414, [%r21+24];
	ld.shared.u16 	%rs547, [_ZZ18flash_attention_v1PK6__halfS1_S1_PS_iiiE6V_tile+818];
	// begin inline asm
	{  cvt.f32.f16 %f3413, %rs547;}

	// end inline asm
	fma.rn.f32 	%f5327, %f3414, %f3413, %f5327;
$L__BB0_899:
	setp.ge.s32 	%p453, %r62, %r73;
	@%p453 bra 	$L__BB0_901;
	ld.shared.f32 	%f3416, [%r21+28];
	ld.shared.u16 	%rs548, [_ZZ18flash_attention_v1PK6__halfS1_S1_PS_iiiE6V_tile+946];
	// begin inline asm
	{  cvt.f32.f16 %f3415, %rs548;}

	// end inline asm
	fma.rn.f32 	%f5327, %f3416, %f3415, %f5327;
$L__BB0_901:
	setp.ge.s32 	%p454, %r63, %r73;
	@%p454 bra 	$L__BB0_903;
	ld.shared.f32 	%f3418, [%r21+32];
	ld.shared.u16 	%rs549, [_ZZ18flash_attention_v1PK6__halfS1_S1_PS_iiiE6V_tile+1074];
	// begin inline asm
	{  cvt.f32.f16 %f3417, %rs549;}

	// end inline asm
	fma.rn.f32 	%f5327, %f3418, %f3417, %f5327;
$L__BB0_903:
	setp.ge.s32 	%p455, %r64, %r73;
	@%p455 bra 	$L__BB0_905;
	ld.shared.f32 	%f3420, [%r21+36];
	ld.shared.u16 	%rs550, [_ZZ18flash_attention_v1PK6__halfS1_S1_PS_iiiE6V_tile+1202];
	// begin inline asm
	{  cvt.f32.f16 %f3419, %rs550;}

	// end inline asm
	fma.rn.f32 	%f5327, %f3420, %f3419, %f5327;
$L__BB0_905:
	setp.ge.s32 	%p456, %r65, %r73;
	@%p456 bra 	$L__BB0_907;
	ld.shared.f32 	%f3422, [%r21+40];
	ld.shared.u16 	%rs551, [_ZZ18flash_attention_v1PK6__halfS1_S1_PS_iiiE6V_tile+1330];
	// begin inline asm
	{  cvt.f32.f16 %f3421, %rs551;}

	// end inline asm
	fma.rn.f32 	%f5327, %f3422, %f3421, %f5327;
$L__BB0_907:
	setp.ge.s32 	%p457, %r66, %r73;
	@%p457 bra 	$L__BB0_909;
	ld.shared.f32 	%f3424, [%r21+44];
	ld.shared.u16 	%rs552, [_ZZ18flash_attention_v1PK6__halfS1_S1_PS_iiiE6V_tile+1458];
	// begin inline asm
	{  cvt.f32.f16 %f3423, %rs552;}

	// end inline asm
	fma.rn.f32 	%f5327, %f3424, %f3423, %f5327;
$L__BB0_909:
	setp.ge.s32 	%p458, %r67, %r73;
	@%p458 bra 	$L__BB0_911;
	ld.shared.f32 	%f3426, [%r21+48];
	ld.shared.u16 	%rs553, [_ZZ18flash_attention_v1PK6__halfS1_S1_PS_iiiE6V_tile+1586];
	// begin inline asm
	{  cvt.f32.f16 %f3425, %rs553;}

	// end inline asm
	fma.rn.f32 	%f5327, %f3426, %f3425, %f5327;
$L__BB0_911:
	setp.ge.s32 	%p459, %r68, %r73;
	@%p459 bra 	$L__BB0_913;
	ld.shared.f32 	%f3428, [%r21+52];
	ld.shared.u16 	%rs554, [_ZZ18flash_attention_v1PK6__halfS1_S1_PS_iiiE6V_tile+1714];
	// begin inline asm
	{  cvt.f32.f16 %f3427, %rs554;}

	// end inline asm
	fma.rn.f32 	%f5327, %f3428, %f3427, %f5327;
$L__BB0_913:
	setp.ge.s32 	%p460, %r69, %r73;
	@%p460 bra 	$L__BB0_915;
	ld.shared.f32 	%f3430, [%r21+56];
	ld.shared.u16 	%rs555, [_ZZ18flash_attention_v1PK6__halfS1_S1_PS_iiiE6V_tile+1842];
	// begin inline asm
	{  cvt.f32.f16 %f3429, %rs555;}

	// end inline asm
	fma.rn.f32 	%f5327, %f3430, %f3429, %f5327;
$L__BB0_915:
	setp.ge.s32 	%p461, %r70, %r73;
	@%p461 bra 	$L__BB0_917;
	ld.shared.f32 	%f3432, [%r21+60];
	ld.shared.u16 	%rs556, [_ZZ18flash_attention_v1PK6__halfS1_S1_PS_iiiE6V_tile+1970];
	// begin inline asm
	{  cvt.f32.f16 %f3431, %rs556;}

	// end inline asm
	fma.rn.f32 	%f5327, %f3432, %f3431, %f5327;
$L__BB0_917:
	setp.ge.s32 	%p462, %r112, %r73;
	ld.local.f32 	%f3434, [%rd8+100];
	add.f32 	%f3435, %f5327, %f3434;
	st.local.f32 	[%rd8+100], %f3435;
	mov.f32 	%f5343, 0f00000000;
	@%p462 bra 	$L__BB0_919;
	ld.shared.f32 	%f3437, [%r21];
	ld.shared.u16 	%rs557, [_ZZ18flash_attention_v1PK6__halfS1_S1_PS_iiiE6V_tile+52];
	// begin inline asm
	{  cvt.f32.f16 %f3436, %rs557;}

	// end inline asm
	fma.rn.f32 	%f5343, %f3437, %f3436, 0f00000000;
$L__BB0_919:
	setp.ge.s32 	%p463, %r56, %r73;
	@%p463 bra 	$L__BB0_921;
	ld.shared.f32 	%f3439, [%r21+4];
	ld.shared.u16 	%rs558, [_ZZ18flash_attention_v1PK6__halfS1_S1_PS_iiiE6V_tile+180];
	// begin inline asm
	{  cvt.f32.f16 %f3438, %rs558;}

	// end inline asm
	fma.rn.f32 	%f5343, %f3439, %f3438, %f5343;
$L__BB0_921:
	setp.ge.s32 	%p464, %r57, %r73;
	@%p464 bra 	$L__BB0_923;
	ld.shared.f32 	%f3441, [%r21+8];
	ld.shared.u16 	%rs559, [_ZZ18flash_attention_v1PK6__halfS1_S1_PS_iiiE6V_tile+308];
	// begin inline asm
	{  cvt.f32.f16 %f3440, %rs559;}

	// end inline asm
	fma.rn.f32 	%f5343, %f3441, %f3440, %f5343;
$L__BB0_923:
	setp.ge.s32 	%p465, %r58, %r73;
	@%p465 bra 	$L__BB0_925;
	ld.shared.f32 	%f3443, [%r21+12];
	ld.shared.u16 	%rs560, [_ZZ18flash_attention_v1PK6__halfS1_S1_PS_iiiE6V_tile+436];
	// begin inline asm
	{  cvt.f32.f16 %f3442, %rs560;}

	// end inline asm
	fma.rn.f32 	%f5343, %f3443, %f3442, %f5343;
$L__BB0_925:
	setp.ge.s32 	%p466, %r59, %r73;
	@%p466 bra 	$L__BB0_927;
	ld.shared.f32 	%f3445, [%r21+16];
	ld.shared.u16 	%rs561, [_ZZ18flash_attention_v1PK6__halfS1_S1_PS_iiiE6V_tile+564];
	// begin inline asm
	{  cvt.f32.f16 %f3444, %rs561;}

	// end inline asm
	fma.rn.f32 	%f5343, %f3445, %f3444, %f5343;
$L__BB0_927:
	setp.ge.s32 	%p467, %r60, %r73;
	@%p467 bra 	$L__BB0_929;
	ld.shared.f32 	%f3447, [%r21+20];
	ld.shared.u16 	%rs562, [_ZZ18flash_attention_v1PK6__halfS1_S1_PS_iiiE6V_tile+692];
	// begin inline asm
	{  cvt.f32.f16 %f3446, %rs562;}

	// end inline asm
	fma.rn.f32 	%f5343, %f3447, %f3446, %f5343;
$L__BB0_929:
	setp.ge.s32 	%p468, %r61, %r73;
	@%p468 bra 	$L__BB0_931;
	ld.shared.f32 	%f3449, [%r21+24];
	ld.shared.u16 	%rs563, [_ZZ18flash_attention_v1PK6__halfS1_S1_PS_iiiE6V_tile+820];
	// begin inline asm
	{  cvt.f32.f16 %f3448, %rs563;}

	// end inline asm
	fma.rn.f32 	%f5343, %f3449, %f3448, %f5343;
$L__BB0_931:
	setp.ge.s32 	%p469, %r62, %r73;
	@%p469 bra 	$L__BB0_933;
	ld.shared.f32 	%f3451, [%r21+28];
	ld.shared.u16 	%rs564, [_ZZ18flash_attention_v1PK6__halfS1_S1_PS_iiiE6V_tile+948];
	// begin inline asm
	{  cvt.f32.f16 %f3450, %rs564;}

	// end inline asm
	fma.rn.f32 	%f5343, %f3451, %f3450, %f5343;
$L__BB0_933:
	setp.ge.s32 	%p470, %r63, %r73;
	@%p470 bra 	$L__BB0_935;
	ld.shared.f32 	%f3453, [%r21+32];
	ld.shared.u16 	%rs565, [_ZZ18flash_attention_v1PK6__halfS1_S1_PS_iiiE6V_tile+1076];
	// begin inline asm
	{  cvt.f32.f16 %f3452, %rs565;}

	// end inline asm
	fma.rn.f32 	%f5343, %f3453, %f3452, %f5343;
$L__BB0_935:
	setp.ge.s32 	%p471, %r64, %r73;
	@%p471 bra 	$L__BB0_937;
	ld.shared.f32 	%f3455, [%r21+36];
	ld.shared.u16 	%rs566, [_ZZ18flash_attention_v1PK6__halfS1_S1_PS_iiiE6V_tile+1204];
	// begin inline asm
	{  cvt.f32.f16 %f3454, %rs566;}

	// end inline asm
	fma.rn.f32 	%f5343, %f3455, %f3454, %f5343;
$L__BB0_937:
	setp.ge.s32 	%p472, %r65, %r73;
	@%p472 bra 	$L__BB0_939;
	ld.shared.f32 	%f3457, [%r21+40];
	ld.shared.u16 	%rs567, [_ZZ18flash_attention_v1PK6__halfS1_S1_PS_iiiE6V_tile+1332];
	// begin inline asm
	{  cvt.f32.f16 %f3456, %rs567;}

	// end inline asm
	fma.rn.f32 	%f5343, %f3457, %f3456, %f5343;
$L__BB0_939:
	setp.ge.s32 	%p473, %r66, %r73;
	@%p473 bra 	$L__BB0_941;
	ld.shared.f32 	%f3459, [%r21+44];
	ld.shared.u16 	%rs568, [_ZZ18flash_attention_v1PK6__halfS1_S1_PS_iiiE6V_tile+1460];
	// begin inline asm
	{  cvt.f32.f16 %f3458, %rs568;}

	// end inline asm
	fma.rn.f32 	%f5343, %f3459, %f3458, %f5343;
$L__BB0_941:
	setp.ge.s32 	%p474, %r67, %r73;
	@%p474 bra 	$L__BB0_943;
	ld.shared.f32 	%f3461, [%r21+48];
	ld.shared.u16 	%rs569, [_ZZ18flash_attention_v1PK6__halfS1_S1_PS_iiiE6V_tile+1588];
	// begin inline asm
	{  cvt.f32.f16 %f3460, %rs569;}

	// end inline asm
	fma.rn.f32 	%f5343, %f3461, %f3460, %f5343;
$L__BB0_943:
	setp.ge.s32 	%p475, %r68, %r73;
	@%p475 bra 	$L__BB0_945;
	ld.shared.f32 	%f3463, [%r21+52];
	ld.shared.u16 	%rs570, [_ZZ18flash_attention_v1PK6__halfS1_S1_PS_iiiE6V_tile+1716];
	// begin inline asm
	{  cvt.f32.f16 %f3462, %rs570;}

	// end inline asm
	fma.rn.f32 	%f5343, %f3463, %f3462, %f5343;
$L__BB0_945:
	setp.ge.s32 	%p476, %r69, %r73;
	@%p476 bra 	$L__BB0_947;
	ld.shared.f32 	%f3465, [%r21+56];
	ld.shared.u16 	%rs571, [_ZZ18flash_attention_v1PK6__halfS1_S1_PS_iiiE6V_tile+1844];
	// begin inline asm
	{  cvt.f32.f16 %f3464, %rs571;}

	// end inline asm
	fma.rn.f32 	%f5343, %f3465, %f3464, %f5343;
$L__BB0_947:
	setp.ge.s32 	%p477, %r70, %r73;
	@%p477 bra 	$L__BB0_949;
	ld.shared.f32 	%f3467, [%r21+60];
	ld.shared.u16 	%rs572, [_ZZ18flash_attention_v1PK6__halfS1_S1_PS_iiiE6V_tile+1972];
	// begin inline asm
	{  cvt.f32.f16 %f3466, %rs572;}

	// end inline asm
	fma.rn.f32 	%f5343, %f3467, %f3466, %f5343;
$L__BB0_949:
	setp.ge.s32 	%p478, %r112, %r73;
	ld.local.f32 	%f3469, [%rd8+104];
	add.f32 	%f3470, %f5343, %f3469;
	st.local.f32 	[%rd8+104], %f3470;
	mov.f32 	%f5359, 0f00000000;
	@%p478 bra 	$L__BB0_951;
	ld.shared.f32 	%f3472, [%r21];
	ld.shared.u16 	%rs573, [_ZZ18flash_attention_v1PK6__halfS1_S1_PS_iiiE6V_tile+54];
	// begin inline asm
	{  cvt.f32.f16 %f3471, %rs573;}

	// end inline asm
	fma.rn.f32 	%f5359, %f3472, %f3471, 0f00000000;
$L__BB0_951:
	setp.ge.s32 	%p479, %r56, %r73;
	@%p479 bra 	$L__BB0_953;
	ld.shared.f32 	%f3474, [%r21+4];
	ld.shared.u16 	%rs574, [_ZZ18flash_attention_v1PK6__halfS1_S1_PS_iiiE6V_tile+182];
	// begin inline asm
	{  cvt.f32.f16 %f3473, %rs574;}

	// end inline asm
	fma.rn.f32 	%f5359, %f3474, %f3473, %f5359;
$L__BB0_953:
	setp.ge.s32 	%p480, %r57, %r73;
	@%p480 bra 	$L__BB0_955;
	ld.shared.f32 	%f3476, [%r21+8];
	ld.shared.u16 	%rs575, [_ZZ18flash_attention_v1PK6__halfS1_S1_PS_iiiE6V_tile+310];
	// begin inline asm
	{  cvt.f32.f16 %f3475, %rs575;}

	// end inline asm
	fma.rn.f32 	%f5359, %f3476, %f3475, %f5359;
$L__BB0_955:
	setp.ge.s32 	%p481, %r58, %r73;
	@%p481 bra 	$L__BB0_957;
	ld.shared.f32 	%f3478, [%r21+12];
	ld.shared.u16 	%rs576, [_ZZ18flash_attention_v1PK6__halfS1_S1_PS_iiiE6V_tile+438];
	// begin inline asm
	{  cvt.f32.f16 %f3477, %rs576;}

	// end inline asm
	fma.rn.f32 	%f5359, %f3478, %f3477, %f5359;
$L__BB0_957:
	setp.ge.s32 	%p482, %r59, %r73;
	@%p482 bra 	$L__BB0_959;
	ld.shared.f32 	%f3480, [%r21+16];
	ld.shared.u16 	%rs577, [_ZZ18flash_attention_v1PK6__halfS1_S1_PS_iiiE6V_tile+566];
	// begin inline asm
	{  cvt.f32.f16 %f3479, %rs577;}

	// end inline asm
	fma.rn.f32 	%f5359, %f3480, %f3479, %f5359;
$L__BB0_959:
	setp.ge.s32 	%p483, %r60, %r73;
	@%p483 bra 	$L__BB0_961;
	ld.shared.f32 	%f3482, [%r21+20];
	ld.shared.u16 	%rs578, [_ZZ18flash_attention_v1PK6__halfS1_S1_PS_iiiE6V_tile+694];
	// begin inline asm
	{  cvt.f32.f16 %f3481, %rs578;}

	// end inline asm
	fma.rn.f32 	%f5359, %f3482, %f3481, %f5359;
$L__BB0_961:
	setp.ge.s32 	%p484, %r61, %r73;
	@%p484 bra 	$L__BB0_963;
	ld.shared.f32 	%f3484, [%r21+24];
	ld.shared.u16 	%rs579, [_ZZ18flash_attention_v1PK6__halfS1_S1_PS_iiiE6V_tile+822];
	// begin inline asm
	{  cvt.f32.f16 %f3483, %rs579;}

	// end inline asm
	fma.rn.f32 	%f5359, %f3484, %f3483, %f5359;
$L__BB0_963:
	setp.ge.s32 	%p485, %r62, %r73;
	@%p485 bra 	$L__BB0_965;
	ld.shared.f32 	%f3486, [%r21+28];
	ld.shared.u16 	%rs580, [_ZZ18flash_attention_v1PK6__halfS1_S1_PS_iiiE6V_tile+950];
	// begin inline asm
	{  cvt.f32.f16 %f3485, %rs580;}

	// end inline asm
	fma.rn.f32 	%f5359, %f3486, %f3485, %f5359;
$L__BB0_965:
	setp.ge.s32 	%p486, %r63, %r73;
	@%p486 bra 	$L__BB0_967;
	ld.shared.f32 	%f3488, [%r21+32];
	ld.shared.u16 	%rs581, [_ZZ18flash_attention_v1PK6__halfS1_S1_PS_iiiE6V_tile+1078];
	// begin inline asm
	{  cvt.f32.f16 %f3487, %rs581;}

	// end inline asm
	fma.rn.f32 	%f5359, %f3488, %f3487, %f5359;
$L__BB0_967:
	setp.ge.s32 	%p487, %r64, %r73;
	@%p487 bra 	$L__BB0_969;
	ld.shared.f32 	%f3490, [%r21+36];
	ld.shared.u16 	%rs582, [_ZZ18flash_attention_v1PK6__halfS1_S1_PS_iiiE6V_tile+1206];
	// begin inline asm
	{  cvt.f32.f16 %f3489, %rs582;}

	// end inline asm
	fma.rn.f32 	%f5359, %f3490, %f3489, %f5359;
$L__BB0_969:
	setp.ge.s32 	%p488, %r65, %r73;
	@%p488 bra 	$L__BB0_971;
	ld.shared.f32 	%f3492, [%r21+40];
	ld.shared.u16 	%rs583, [_ZZ18flash_attention_v1PK6__halfS1_S1_PS_iiiE6V_tile+1334];
	// begin inline asm
	{  cvt.f32.f16 %f3491, %rs583;}

	// end inline asm
	fma.rn.f32 	%f5359, %f3492, %f3491, %f5359;
$L__BB0_971:
	setp.ge.s32 	%p489, %r66, %r73;
	@%p489 bra 	$L__BB0_973;
	ld.shared.f32 	%f3494, [%r21+44];
	ld.shared.u16 	%rs584, [_ZZ18flash_attention_v1PK6__halfS1_S1_PS_iiiE6V_tile+1462];
	// begin inline asm
	{  cvt.f32.f16 %f3493, %rs584;}

	// end inline asm
	fma.rn.f32 	%f5359, %f3494, %f3493, %f5359;
$L__BB0_973:
	setp.ge.s32 	%p490, %r67, %r73;
	@%p490 bra 	$L__BB0_975;
	ld.shared.f32 	%f3496, [%r21+48];
	ld.shared.u16 	%rs585, [_ZZ18flash_attention_v1PK6__halfS1_S1_PS_iiiE6V_tile+1590];
	// begin inline asm
	{  cvt.f32.f16 %f3495, %rs585;}

	// end inline asm
	fma.rn.f32 	%f5359, %f3496, %f3495, %f5359;
$L__BB0_975:
	setp.ge.s32 	%p491, %r68, %r73;
	@%p491 bra 	$L__BB0_977;
	ld.shared.f32 	%f3498, [%r21+52];
	ld.shared.u16 	%rs586, [_ZZ18flash_attention_v1PK6__halfS1_S1_PS_iiiE6V_tile+1718];
	// begin inline asm
	{  cvt.f32.f16 %f3497, %rs586;}

	// end inline asm
	fma.rn.f32 	%f5359, %f3498, %f3497, %f5359;
$L__BB0_977:
	setp.ge.s32 	%p492, %r69, %r73;
	@%p492 bra 	$L__BB0_979;
	ld.shared.f32 	%f3500, [%r21+56];
	ld.shared.u16 	%rs587, [_ZZ18flash_attention_v1PK6__halfS1_S1_PS_iiiE6V_tile+1846];
	// begin inline asm
	{  cvt.f32.f16 %f3499, %rs587;}

	// end inline asm
	fma.rn.f32 	%f5359, %f3500, %f3499, %f5359;
$L__BB0_979:
	setp.ge.s32 	%p493, %r70, %r73;
	@%p493 bra 	$L__BB0_981;
	ld.shared.f32 	%f3502, [%r21+60];
	ld.shared.u16 	%rs588, [_ZZ18flash_attention_v1PK6__halfS1_S1_PS_iiiE6V_tile+1974];
	// begin inline asm
	{  cvt.f32.f16 %f3501, %rs588;}

	// end inline asm
	fma.rn.f32 	%f5359, %f3502, %f3501, %f5359;
$L__BB0_981:
	setp.ge.s32 	%p494, %r112, %r73;
	ld.local.f32 	%f3504, [%rd8+108];
	add.f32 	%f3505, %f5359, %f3504;
	st.local.f32 	[%rd8+108], %f3505;
	mov.f32 	%f5375, 0f00000000;
	@%p494 bra 	$L__BB0_983;
	ld.shared.f32 	%f3507, [%r21];
	ld.shared.u16 	%rs589, [_ZZ18flash_attention_v1PK6__halfS1_S1_PS_iiiE6V_tile+56];
	// begin inline asm
	{  cvt.f32.f16 %f3506, %rs589;}

	// end inline asm
	fma.rn.f32 	%f5375, %f3507, %f3506, 0f00000000;
$L__BB0_983:
	setp.ge.s32 	%p495, %r56, %r73;
	@%p495 bra 	$L__BB0_985;
	ld.shared.f32 	%f3509, [%r21+4];
	ld.shared.u16 	%rs590, [_ZZ18flash_attention_v1PK6__halfS1_S1_PS_iiiE6V_tile+184];
	// begin inline asm
	{  cvt.f32.f16 %f3508, %rs590;}

	// end inline asm
	fma.rn.f32 	%f5375, %f3509, %f3508, %f5375;
$L__BB0_985:
	setp.ge.s32 	%p496, %r57, %r73;
	@%p496 bra 	$L__BB0_987;
	ld.shared.f32 	%f3511, [%r21+8];
	ld.shared.u16 	%rs591, [_ZZ18flash_attention_v1PK6__halfS1_S1_PS_iiiE6V_tile+312];
	// begin inline asm
	{  cvt.f32.f16 %f3510, %rs591;}

	// end inline asm
	fma.rn.f32 	%f5375, %f3511, %f3510, %f5375;
$L__BB0_987:
	setp.ge.s32 	%p497, %r58, %r73;
	@%p497 bra 	$L__BB0_989;
	ld.shared.f32 	%f3513, [%r21+12];
	ld.shared.u16 	%rs592, [_ZZ18flash_attention_v1PK6__halfS1_S1_PS_iiiE6V_tile+440];
	// begin inline asm
	{  cvt.f32.f16 %f3512, %rs592;}

	// end inline asm
	fma.rn.f32 	%f5375, %f3513, %f3512, %f5375;
$L__BB0_989:
	setp.ge.s32 	%p498, %r59, %r73;
	@%p498 bra 	$L__BB0_991;
	ld.shared.f32 	%f3515, [%r21+16];
	ld.shared.u16 	%rs593, [_ZZ18flash_attention_v1PK6__halfS1_S1_PS_iiiE6V_tile+568];
	// begin inline asm
	{  cvt.f32.f16 %f3514, %rs593;}

	// end inline asm
	fma.rn.f32 	%f5375, %f3515, %f3514, %f5375;
$L__BB0_991:
	setp.ge.s32 	%p499, %r60, %r73;
	@%p499 bra 	$L__BB0_993;
	ld.shared.f32 	%f3517, [%r21+20];
	ld.shared.u16 	%rs594, [_ZZ18flash_attention_v1PK6__halfS1_S1_PS_iiiE6V_tile+696];
	// begin inline asm
	{  cvt.f32.f16 %f3516, %rs594;}

	// end inline asm
	fma.rn.f32 	%f5375, %f3517, %f3516, %f5375;
$L__BB0_993:
	setp.ge.s32 	%p500, %r61, %r73;
	@%p500 bra 	$L__BB0_995;
	ld.shared.f32 	%f3519, [%r21+24];
	ld.shared.u16 	%rs595, [_ZZ18flash_attention_v1PK6__halfS1_S1_PS_iiiE6V_tile+824];
	// begin inline asm
	{  cvt.f32.f16 %f3518, %rs595;}

	// end inline asm
	fma.rn.f32 	%f5375, %f3519, %f3518, %f5375;
$L__BB0_995:
	setp.ge.s32 	%p501, %r62, %r73;
	@%p501 bra 	$L__BB0_997;
	ld.shared.f32 	%f3521, [%r21+28];
	ld.shared.u16 	%rs596, [_ZZ18flash_attention_v1PK6__halfS1_S1_PS_iiiE6V_tile+952];
	// begin inline asm
	{  cvt.f32.f16 %f3520, %rs596;}

	// end inline asm
	fma.rn.f32 	%f5375, %f3521, %f3520, %f5375;
$L__BB0_997:
	setp.ge.s32 	%p502, %r63, %r73;
	@%p502 bra 	$L__BB0_999;
	ld.shared.f32 	%f3523, [%r21+32];
	ld.shared.u16 	%rs597, [_ZZ18flash_attention_v1PK6__halfS1_S1_PS_iiiE6V_tile+1080];
	// begin inline asm
	{  cvt.f32.f16 %f3522, %rs597;}

	// end inline asm
	fma.rn.f32 	%f5375, %f3523, %f3522, %f5375;
$L__BB0_999:
	setp.ge.s32 	%p503, %r64, %r73;
	@%p503 bra 	$L__BB0_1001;
	ld.shared.f32 	%f3525, [%r21+36];
	ld.shared.u16 	%rs598, [_ZZ18flash_attention_v1PK6__halfS1_S1_PS_iiiE6V_tile+1208];
	// begin inline asm
	{  cvt.f32.f16 %f3524, %rs598;}

	// end inline asm
	fma.rn.f32 	%f5375, %f3525, %f3524, %f5375;
$L__BB0_1001:
	setp.ge.s32 	%p504, %r65, %r73;
	@%p504 bra 	$L__BB0_1003;
	ld.shared.f32 	%f3527, [%r21+40];
	ld.shared.u16 	%rs599, [_ZZ18flash_attention_v1PK6__halfS1_S1_PS_iiiE6V_tile+1336];
	// begin inline asm
	{  cvt.f32.f16 %f3526, %rs599;}

	// end inline asm
	fma.rn.f32 	%f5375, %f3527, %f3526, %f5375;
$L__BB0_1003:
	setp.ge.s32 	%p505, %r66, %r73;
	@%p505 bra 	$L__BB0_1005;
	ld.shared.f32 	%f3529, [%r21+44];
	ld.shared.u16 	%rs600, [_ZZ18flash_attention_v1PK6__halfS1_S1_PS_iiiE6V_tile+1464];
	// begin inline asm
	{  cvt.f32.f16 %f3528, %rs600;}

	// end inline asm
	fma.rn.f32 	%f5375, %f3529, %f3528, %f5375;
$L__BB0_1005:
	setp.ge.s32 	%p506, %r67, %r73;
	@%p506 bra 	$L__BB0_1007;
	ld.shared.f32 	%f3531, [%r21+48];
	ld.shared.u16 	%rs601, [_ZZ18flash_attention_v1PK6__halfS1_S1_PS_iiiE6V_tile+1592];
	// begin inline asm
	{  cvt.f32.f16 %f3530, %rs601;}

	// end inline asm
	fma.rn.f32 	%f5375, %f3531, %f3530, %f5375;
$L__BB0_1007:
	setp.ge.s32 	%p507, %r68, %r73;
	@%p507 bra 	$L__BB0_1009;
	ld.shared.f32 	%f3533, [%r21+52];
	ld.shared.u16 	%rs602, [_ZZ18flash_attention_v1PK6__halfS1_S1_PS_iiiE6V_tile+1720];
	// begin inline asm
	{  cvt.f32.f16 %f3532, %rs602;}

	// end inline asm
	fma.rn.f32 	%f5375, %f3533, %f3532, %f5375;
$L__BB0_1009:
	setp.ge.s32 	%p508, %r69, %r73;
	@%p508 bra 	$L__BB0_1011;
	ld.shared.f32 	%f3535, [%r21+56];
	ld.shared.u16 	%rs603, [_ZZ18flash_attention_v1PK6__halfS1_S1_PS_iiiE6V_tile+1848];
	// begin inline asm
	{  cvt.f32.f16 %f3534, %rs603;}

	// end inline asm
	fma.rn.f32 	%f5375, %f3535, %f3534, %f5375;
$L__BB0_1011:
	setp.ge.s32 	%p509, %r70, %r73;
	@%p509 bra 	$L__BB0_1013;
	ld.shared.f32 	%f3537, [%r21+60];
	ld.shared.u16 	%rs604, [_ZZ18flash_attention_v1PK6__halfS1_S1_PS_iiiE6V_tile+1976];
	// begin inline asm
	{  cvt.f32.f16 %f3536, %rs604;}

	// end inline asm
	fma.rn.f32 	%f5375, %f3537, %f3536, %f5375;
$L__BB0_1013:
	setp.ge.s32 	%p510, %r112, %r73;
	ld.local.f32 	%f3539, [%rd8+112];
	add.f32 	%f3540, %f5375, %f3539;
	st.local.f32 	[%rd8+112], %f3540;
	mov.f32 	%f5391, 0f00000000;
	@%p510 bra 	$L__BB0_1015;
	ld.shared.f32 	%f3542, [%r21];
	ld.shared.u16 	%rs605, [_ZZ18flash_attention_v1PK6__halfS1_S1_PS_iiiE6V_tile+58];
	// begin inline asm
	{  cvt.f32.f16 %f3541, %rs605;}

	// end inline asm
	fma.rn.f32 	%f5391, %f3542, %f3541, 0f00000000;
$L__BB0_1015:
	setp.ge.s32 	%p511, %r56, %r73;
	@%p511 bra 	$L__BB0_1017;
	ld.shared.f32 	%f3544, [%r21+4];
	ld.shared.u16 	%rs606, [_ZZ18flash_attention_v1PK6__halfS1_S1_PS_iiiE6V_tile+186];
	// begin inline asm
	{  cvt.f32.f16 %f3543, %rs606;}

	// end inline asm
	fma.rn.f32 	%f5391, %f3544, %f3543, %f5391;
$L__BB0_1017:
	setp.ge.s32 	%p512, %r57, %r73;
	@%p512 bra 	$L__BB0_1019;
	ld.shared.f32 	%f3546, [%r21+8];
	ld.shared.u16 	%rs607, [_ZZ18flash_attention_v1PK6__halfS1_S1_PS_iiiE6V_tile+314];
	// begin inline asm
	{  cvt.f32.f16 %f3545, %rs607;}

	// end inline asm
	fma.rn.f32 	%f5391, %f3546, %f3545, %f5391;
$L__BB0_1019:
	setp.ge.s32 	%p513, %r58, %r73;
	@%p513 bra 	$L__BB0_1021;
	ld.shared.f32 	%f3548, [%r21+12];
	ld.shared.u16 	%rs608, [_ZZ18flash_attention_v1PK6__halfS1_S1_PS_iiiE6V_tile+442];
	// begin inline asm
	{  cvt.f32.f16 %f3547, %rs608;}

	// end inline asm
	fma.rn.f32 	%f5391, %f3548, %f3547, %f5391;
$L__BB0_1021:
	setp.ge.s32 	%p514, %r59, %r73;
	@%p514 bra 	$L__BB0_1023;
	ld.shared.f32 	%f3550, [%r21+16];
	ld.shared.u16 	%rs609, [_ZZ18flash_attention_v1PK6__halfS1_S1_PS_iiiE6V_tile+570];
	// begin inline asm
	{  cvt.f32.f16 %f3549, %rs609;}

	// end inline asm
	fma.rn.f32 	%f5391, %f3550, %f3549, %f5391;
$L__BB0_1023:
	setp.ge.s32 	%p515, %r60, %r73;
	@%p515 bra 	$L__BB0_1025;
	ld.shared.f32 	%f3552, [%r21+20];
	ld.shared.u16 	%rs610, [_ZZ18flash_attention_v1PK6__halfS1_S1_PS_iiiE6V_tile+698];
	// begin inline asm
	{  cvt.f32.f16 %f3551, %rs610;}

	// end inline asm
	fma.rn.f32 	%f5391, %f3552, %f3551, %f5391;
$L__BB0_1025:
	setp.ge.s32 	%p516, %r61, %r73;
	@%p516 bra 	$L__BB0_1027;
	ld.shared.f32 	%f3554, [%r21+24];
	ld.shared.u16 	%rs611, [_ZZ18flash_attention_v1PK6__halfS1_S1_PS_iiiE6V_tile+826];
	// begin inline asm
	{  cvt.f32.f16 %f3553, %rs611;}

	// end inline asm
	fma.rn.f32 	%f5391, %f3554, %f3553, %f5391;
$L__BB0_1027:
	setp.ge.s32 	%p517, %r62, %r73;
	@%p517 bra 	$L__BB0_1029;
	ld.shared.f32 	%f3556, [%r21+28];
	ld.shared.u16 	%rs612, [_ZZ18flash_attention_v1PK6__halfS1_S1_PS_iiiE6V_tile+954];
	// begin inline asm
	{  cvt.f32.f16 %f3555, %rs612;}

	// end inline asm
	fma.rn.f32 	%f5391, %f3556, %f3555, %f5391;
$L__BB0_1029:
	setp.ge.s32 	%p518, %r63, %r73;
	@%p518 bra 	$L__BB0_1031;
	ld.shared.f32 	%f3558, [%r21+32];
	ld.shared.u16 	%rs613, [_ZZ18flash_attention_v1PK6__halfS1_S1_PS_iiiE6V_tile+1082];
	// begin inline asm
	{  cvt.f32.f16 %f3557, %rs613;}

	// end inline asm
	fma.rn.f32 	%f5391, %f3558, %f3557, %f5391;
$L__BB0_1031:
	setp.ge.s32 	%p519, %r64, %r73;
	@%p519 bra 	$L__BB0_1033;
	ld.shared.f32 	%f3560, [%r21+36];
	ld.shared.u16 	%rs614, [_ZZ18flash_attention_v1PK6__halfS1_S1_PS_iiiE6V_tile+1210];
	// begin inline asm
	{  cvt.f32.f16 %f3559, %rs614;}

	// end inline asm
	fma.rn.f32 	%f5391, %f3560, %f3559, %f5391;
$L__BB0_1033:
	setp.ge.s32 	%p520, %r65, %r73;
	@%p520 bra 	$L__BB0_1035;
	ld.shared.f32 	%f3562, [%r21+40];
	ld.shared.u16 	%rs615, [_ZZ18flash_attention_v1PK6__halfS1_S1_PS_iiiE6V_tile+1338];
	// begin inline asm
	{  cvt.f32.f16 %f3561, %rs615;}

	// end inline asm
	fma.rn.f32 	%f5391, %f3562, %f3561, %f5391;
$L__BB0_1035:
	setp.ge.s32 	%p521, %r66, %r73;
	@%p521 bra 	$L__BB0_1037;
	ld.shared.f32 	%f3564, [%r21+44];
	ld.shared.u16 	%rs616, [_ZZ18flash_attention_v1PK6__halfS1_S1_PS_iiiE6V_tile+1466];
	// begin inline asm
	{  cvt.f32.f16 %f3563, %rs616;}

	// end inline asm
	fma.rn.f32 	%f5391, %f3564, %f3563, %f5391;
$L__BB0_1037:
	setp.ge.s32 	%p522, %r67, %r73;
	@%p522 bra 	$L__BB0_1039;
	ld.shared.f32 	%f3566, [%r21+48];
	ld.shared.u16 	%rs617, [_ZZ18flash_attention_v1PK6__halfS1_S1_PS_iiiE6V_tile+1594];
	// begin inline asm
	{  cvt.f32.f16 %f3565, %rs617;}

	// end inline asm
	fma.rn.f32 	%f5391, %f3566, %f3565, %f5391;
$L__BB0_1039:
	setp.ge.s32 	%p523, %r68, %r73;
	@%p523 bra 	$L__BB0_1041;
	ld.shared.f32 	%f3568, [%r21+52];
	ld.shared.u16 	%rs618, [_ZZ18flash_attention_v1PK6__halfS1_S1_PS_iiiE6V_tile+1722];
	// begin inline asm
	{  cvt.f32.f16 %f3567, %rs618;}

	// end inline asm
	fma.rn.f32 	%f5391, %f3568, %f3567, %f5391;
$L__BB0_1041:
	setp.ge.s32 	%p524, %r69, %r73;
	@%p524 bra 	$L__BB0_1043;
	ld.shared.f32 	%f3570, [%r21+56];
	ld.shared.u16 	%rs619, [_ZZ18flash_attention_v1PK6__halfS1_S1_PS_iiiE6V_tile+1850];
	// begin inline asm
	{  cvt.f32.f16 %f3569, %rs619;}

	// end inline asm
	fma.rn.f32 	%f5391, %f3570, %f3569, %f5391;
$L__BB0_1043:
	setp.ge.s32 	%p525, %r70, %r73;
	@%p525 bra 	$L__BB0_1045;
	ld.shared.f32 	%f3572, [%r21+60];
	ld.shared.u16 	%rs620, [_ZZ18flash_attention_v1PK6__halfS1_S1_PS_iiiE6V_tile+1978];
	// begin inline asm
	{  cvt.f32.f16 %f3571, %rs620;}

	// end inline asm
	fma.rn.f32 	%f5391, %f3572, %f3571, %f5391;
$L__BB0_1045:
	setp.ge.s32 	%p526, %r112, %r73;
	ld.local.f32 	%f3574, [%rd8+116];
	add.f32 	%f3575, %f5391, %f3574;
	st.local.f32 	[%rd8+116], %f3575;
	mov.f32 	%f5407, 0f00000000;
	@%p526 bra 	$L__BB0_1047;
	ld.shared.f32 	%f3577, [%r21];
	ld.shared.u16 	%rs621, [_ZZ18flash_attention_v1PK6__halfS1_S1_PS_iiiE6V_tile+60];
	// begin inline asm
	{  cvt.f32.f16 %f3576, %rs621;}

	// end inline asm
	fma.rn.f32 	%f5407, %f3577, %f3576, 0f00000000;
$L__BB0_1047:
	setp.ge.s32 	%p527, %r56, %r73;
	@%p527 bra 	$L__BB0_1049;
	ld.shared.f32 	%f3579, [%r21+4];
	ld.shared.u16 	%rs622, [_ZZ18flash_attention_v1PK6__halfS1_S1_PS_iiiE6V_tile+188];
	// begin inline asm
	{  cvt.f32.f16 %f3578, %rs622;}

	// end inline asm
	fma.rn.f32 	%f5407, %f3579, %f3578, %f5407;
$L__BB0_1049:
	setp.ge.s32 	%p528, %r57, %r73;
	@%p528 bra 	$L__BB0_1051;
	ld.shared.f32 	%f3581, [%r21+8];
	ld.shared.u16 	%rs623, [_ZZ18flash_attention_v1PK6__halfS1_S1_PS_iiiE6V_tile+316];
	// begin inline asm
	{  cvt.f32.f16 %f3580, %rs623;}

	// end inline asm
	fma.rn.f32 	%f5407, %f3581, %f3580, %f5407;
$L__BB0_1051:
	setp.ge.s32 	%p529, %r58, %r73;
	@%p529 bra 	$L__BB0_1053;
	ld.shared.f32 	%f3583, [%r21+12];
	ld.shared.u16 	%rs624, [_ZZ18flash_attention_v1PK6__halfS1_S1_PS_iiiE6V_tile+444];
	// begin inline asm
	{  cvt.f32.f16 %f3582, %rs624;}

	// end inline asm
	fma.rn.f32 	%f5407, %f3583, %f3582, %f5407;
$L__BB0_1053:
	setp.ge.s32 	%p530, %r59, %r73;
	@%p530 bra 	$L__BB0_1055;
	ld.shared.f32 	%f3585, [%r21+16];
	ld.shared.u16 	%rs625, [_ZZ18flash_attention_v1PK6__halfS1_S1_PS_iiiE6V_tile+572];
	// begin inline asm
	{  cvt.f32.f16 %f3584, %rs625;}

	// end inline asm
	fma.rn.f32 	%f5407, %f3585, %f3584, %f5407;
$L__BB0_1055:
	setp.ge.s32 	%p531, %r60, %r73;
	@%p531 bra 	$L__BB0_1057;
	ld.shared.f32 	%f3587, [%r21+20];
	ld.shared.u16 	%rs626, [_ZZ18flash_attention_v1PK6__halfS1_S1_PS_iiiE6V_tile+700];
	// begin inline asm
	{  cvt.f32.f16 %f3586, %rs626;}

	// end inline asm
	fma.rn.f32 	%f5407, %f3587, %f3586, %f5407;
$L__BB0_1057:
	setp.ge.s32 	%p532, %r61, %r73;
	@%p532 bra 	$L__BB0_1059;
	ld.shared.f32 	%f3589, [%r21+24];
	ld.shared.u16 	%rs627, [_ZZ18flash_attention_v1PK6__halfS1_S1_PS_iiiE6V_tile+828];
	// begin inline asm
	{  cvt.f32.f16 %f3588, %rs627;}

	// end inline asm
	fma.rn.f32 	%f5407, %f3589, %f3588, %f5407;
$L__BB0_1059:
	setp.ge.s32 	%p533, %r62, %r73;
	@%p533 bra 	$L__BB0_1061;
	ld.shared.f32 	%f3591, [%r21+28];
	ld.shared.u16 	%rs628, [_ZZ18flash_attention_v1PK6__halfS1_S1_PS_iiiE6V_tile+956];
	// begin inline asm
	{  cvt.f32.f16 %f3590, %rs628;}

	// end inline asm
	fma.rn.f32 	%f5407, %f3591, %f3590, %f5407;
$L__BB0_1061:
	setp.ge.s32 	%p534, %r63, %r73;
	@%p534 bra 	$L__BB0_1063;
	ld.shared.f32 	%f3593, [%r21+32];
	ld.shared.u16 	%rs629, [_ZZ18flash_attention_v1PK6__halfS1_S1_PS_iiiE6V_tile+1084];
	// begin inline asm
	{  cvt.f32.f16 %f3592, %rs629;}

	// end inline asm
	fma.rn.f32 	%f5407, %f3593, %f3592, %f5407;
$L__BB0_1063:
	setp.ge.s32 	%p535, %r64, %r73;
	@%p535 bra 	$L__BB0_1065;
	ld.shared.f32 	%f3595, [%r21+36];
	ld.shared.u16 	%rs630, [_ZZ18flash_attention_v1PK6__halfS1_S1_PS_iiiE6V_tile+1212];
	// begin inline asm
	{  cvt.f32.f16 %f3594, %rs630;}

	// end inline asm
	fma.rn.f32 	%f5407, %f3595, %f3594, %f5407;
$L__BB0_1065:
	setp.ge.s32 	%p536, %r65, %r73;
	@%p536 bra 	$L__BB0_1067;
	ld.shared.f32 	%f3597, [%r21+40];
	ld.shared.u16 	%rs631, [_ZZ18flash_attention_v1PK6__halfS1_S1_PS_iiiE6V_tile+1340];
	// begin inline asm
	{  cvt.f32.f16 %f3596, %rs631;}

	// end inline asm
	fma.rn.f32 	%f5407, %f3597, %f3596, %f5407;
$L__BB0_1067:
	setp.ge.s32 	%p537, %r66, %r73;
	@%p537 bra 	$L__BB0_1069;
	ld.shared.f32 	%f3599, [%r21+44];
	ld.shared.u16 	%rs632, [_ZZ18flash_attention_v1PK6__halfS1_S1_PS_iiiE6V_tile+1468];
	// begin inline asm
	{  cvt.f32.f16 %f3598, %rs632;}

	// end inline asm
	fma.rn.f32 	%f5407, %f3599, %f3598, %f5407;
$L__BB0_1069:
	setp.ge.s32 	%p538, %r67, %r73;
	@%p538 bra 	$L__BB0_1071;
	ld.shared.f32 	%f3601, [%r21+48];
	ld.shared.u16 	%rs633, [_ZZ18flash_attention_v1PK6__halfS1_S1_PS_iiiE6V_tile+1596];
	// begin inline asm
	{  cvt.f32.f16 %f3600, %rs633;}

	// end inline asm
	fma.rn.f32 	%f5407, %f3601, %f3600, %f5407;
$L__BB0_1071:
	setp.ge.s32 	%p539, %r68, %r73;
	@%p539 bra 	$L__BB0_1073;
	ld.shared.f32 	%f3603, [%r21+52];
	ld.shared.u16 	%rs634, [_ZZ18flash_attention_v1PK6__halfS1_S1_PS_iiiE6V_tile+1724];
	// begin inline asm
	{  cvt.f32.f16 %f3602, %rs634;}

	// end inline asm
	fma.rn.f32 	%f5407, %f3603, %f3602, %f5407;
$L__BB0_1073:
	setp.ge.s32 	%p540, %r69, %r73;
	@%p540 bra 	$L__BB0_1075;
	ld.shared.f32 	%f3605, [%r21+56];
	ld.shared.u16 	%rs635, [_ZZ18flash_attention_v1PK6__halfS1_S1_PS_iiiE6V_tile+1852];
	// begin inline asm
	{  cvt.f32.f16 %f3604, %rs635;}

	// end inline asm
	fma.rn.f32 	%f5407, %f3605, %f3604, %f5407;
$L__BB0_1075:
	setp.ge.s32 	%p541, %r70, %r73;
	@%p541 bra 	$L__BB0_1077;
	ld.shared.f32 	%f3607, [%r21+60];
	ld.shared.u16 	%rs636, [_ZZ18flash_attention_v1PK6__halfS1_S1_PS_iiiE6V_tile+1980];
	// begin inline asm
	{  cvt.f32.f16 %f3606, %rs636;}

	// end inline asm
	fma.rn.f32 	%f5407, %f3607, %f3606, %f5407;
$L__BB0_1077:
	setp.ge.s32 	%p542, %r112, %r73;
	ld.local.f32 	%f3609, [%rd8+120];
	add.f32 	%f3610, %f5407, %f3609;
	st.local.f32 	[%rd8+120], %f3610;
	mov.f32 	%f5423, 0f00000000;
	@%p542 bra 	$L__BB0_1079;
	ld.shared.f32 	%f3612, [%r21];
	ld.shared.u16 	%rs637, [_ZZ18flash_attention_v1PK6__halfS1_S1_PS_iiiE6V_tile+62];
	// begin inline asm
	{  cvt.f32.f16 %f3611, %rs637;}

	// end inline asm
	fma.rn.f32 	%f5423, %f3612, %f3611, 0f00000000;
$L__BB0_1079:
	setp.ge.s32 	%p543, %r56, %r73;
	@%p543 bra 	$L__BB0_1081;
	ld.shared.f32 	%f3614, [%r21+4];
	ld.shared.u16 	%rs638, [_ZZ18flash_attention_v1PK6__halfS1_S1_PS_iiiE6V_tile+190];
	// begin inline asm
	{  cvt.f32.f16 %f3613, %rs638;}

	// end inline asm
	fma.rn.f32 	%f5423, %f3614, %f3613, %f5423;
$L__BB0_1081:
	setp.ge.s32 	%p544, %r57, %r73;
	@%p544 bra 	$L__BB0_1083;
	ld.shared.f32 	%f3616, [%r21+8];
	ld.shared.u16 	%rs639, [_ZZ18flash_attention_v1PK6__halfS1_S1_PS_iiiE6V_tile+318];
	// begin inline asm
	{  cvt.f32.f16 %f3615, %rs639;}

	// end inline asm
	fma.rn.f32 	%f5423, %f3616, %f3615, %f5423;
$L__BB0_1083:
	setp.ge.s32 	%p545, %r58, %r73;
	@%p545 bra 	$L__BB0_1085;
	ld.shared.f32 	%f3618, [%r21+12];
	ld.shared.u16 	%rs640, [_ZZ18flash_attention_v1PK6__halfS1_S1_PS_iiiE6V_tile+446];
	// begin inline asm
	{  cvt.f32.f16 %f3617, %rs640;}

	// end inline asm
	fma.rn.f32 	%f5423, %f3618, %f3617, %f5423;
$L__BB0_1085:
	setp.ge.s32 	%p546, %r59, %r73;
	@%p546 bra 	$L__BB0_1087;
	ld.shared.f32 	%f3620, [%r21+16];
	ld.shared.u16 	%rs641, [_ZZ18flash_attention_v1PK6__halfS1_S1_PS_iiiE6V_tile+574];
	// begin inline asm
	{  cvt.f32.f16 %f3619, %rs641;}

	// end inline asm
	fma.rn.f32 	%f5423, %f3620, %f3619, %f5423;
$L__BB0_1087:
	setp.ge.s32 	%p547, %r60, %r73;
	@%p547 bra 	$L__BB0_1089;
	ld.shared.f32 	%f3622, [%r21+20];
	ld.shared.u16 	%rs642, [_ZZ18flash_attention_v1PK6__halfS1_S1_PS_iiiE6V_tile+702];
	// begin inline asm
	{  cvt.f32.f16 %f3621, %rs642;}

	// end inline asm
	fma.rn.f32 	%f5423, %f3622, %f3621, %f5423;
$L__BB0_1089:
	setp.ge.s32 	%p548, %r61, %r73;
	@%p548 bra 	$L__BB0_1091;
	ld.shared.f32 	%f3624, [%r21+24];
	ld.shared.u16 	%rs643, [_ZZ18flash_attention_v1PK6__halfS1_S1_PS_iiiE6V_tile+830];
	// begin inline asm
	{  cvt.f32.f16 %f3623, %rs643;}

	// end inline asm
	fma.rn.f32 	%f5423, %f3624, %f3623, %f5423;
$L__BB0_1091:
	setp.ge.s32 	%p549, %r62, %r73;
	@%p549 bra 	$L__BB0_1093;
	ld.shared.f32 	%f3626, [%r21+28];
	ld.shared.u16 	%rs644, [_ZZ18flash_attention_v1PK6__halfS1_S1_PS_iiiE6V_tile+958];
	// begin inline asm
	{  cvt.f32.f16 %f3625, %rs644;}

	// end inline asm
	fma.rn.f32 	%f5423, %f3626, %f3625, %f5423;
$L__BB0_1093:
	setp.ge.s32 	%p550, %r63, %r73;
	@%p550 bra 	$L__BB0_1095;
	ld.shared.f32 	%f3628, [%r21+32];
	ld.shared.u16 	%rs645, [_ZZ18flash_attention_v1PK6__halfS1_S1_PS_iiiE6V_tile+1086];
	// begin inline asm
	{  cvt.f32.f16 %f3627, %rs645;}

	// end inline asm
	fma.rn.f32 	%f5423, %f3628, %f3627, %f5423;
$L__BB0_1095:
	setp.ge.s32 	%p551, %r64, %r73;
	@%p551 bra 	$L__BB0_1097;
	ld.shared.f32 	%f3630, [%r21+36];
	ld.shared.u16 	%rs646, [_ZZ18flash_attention_v1PK6__halfS1_S1_PS_iiiE6V_tile+1214];
	// begin inline asm
	{  cvt.f32.f16 %f3629, %rs646;}

	// end inline asm
	fma.rn.f32 	%f5423, %f3630, %f3629, %f5423;
$L__BB0_1097:
	setp.ge.s32 	%p552, %r65, %r73;
	@%p552 bra 	$L__BB0_1099;
	ld.shared.f32 	%f3632, [%r21+40];
	ld.shared.u16 	%rs647, [_ZZ18flash_attention_v1PK6__halfS1_S1_PS_iiiE6V_tile+1342];
	// begin inline asm
	{  cvt.f32.f16 %f3631, %rs647;}

	// end inline asm
	fma.rn.f32 	%f5423, %f3632, %f3631, %f5423;
$L__BB0_1099:
	setp.ge.s32 	%p553, %r66, %r73;
	@%p553 bra 	$L__BB0_1101;
	ld.shared.f32 	%f3634, [%r21+44];
	ld.shared.u16 	%rs648, [_ZZ18flash_attention_v1PK6__halfS1_S1_PS_iiiE6V_tile+1470];
	// begin inline asm
	{  cvt.f32.f16 %f3633, %rs648;}

	// end inline asm
	fma.rn.f32 	%f5423, %f3634, %f3633, %f5423;
$L__BB0_1101:
	setp.ge.s32 	%p554, %r67, %r73;
	@%p554 bra 	$L__BB0_1103;
	ld.shared.f32 	%f3636, [%r21+48];
	ld.shared.u16 	%rs649, [_ZZ18flash_attention_v1PK6__halfS1_S1_PS_iiiE6V_tile+1598];
	// begin inline asm
	{  cvt.f32.f16 %f3635, %rs649;}

	// end inline asm
	fma.rn.f32 	%f5423, %f3636, %f3635, %f5423;
$L__BB0_1103:
	setp.ge.s32 	%p555, %r68, %r73;
	@%p555 bra 	$L__BB0_1105;
	ld.shared.f32 	%f3638, [%r21+52];
	ld.shared.u16 	%rs650, [_ZZ18flash_attention_v1PK6__halfS1_S1_PS_iiiE6V_tile+1726];
	// begin inline asm
	{  cvt.f32.f16 %f3637, %rs650;}

	// end inline asm
	fma.rn.f32 	%f5423, %f3638, %f3637, %f5423;
$L__BB0_1105:
	setp.ge.s32 	%p556, %r69, %r73;
	@%p556 bra 	$L__BB0_1107;
	ld.shared.f32 	%f3640, [%r21+56];
	ld.shared.u16 	%rs651, [_ZZ18flash_attention_v1PK6__halfS1_S1_PS_iiiE6V_tile+1854];
	// begin inline asm
	{  cvt.f32.f16 %f3639, %rs651;}

	// end inline asm
	fma.rn.f32 	%f5423, %f3640, %f3639, %f5423;
$L__BB0_1107:
	setp.ge.s32 	%p557, %r70, %r73;
	@%p557 bra 	$L__BB0_1109;
	ld.shared.f32 	%f3642, [%r21+60];
	ld.shared.u16 	%rs652, [_ZZ18flash_attention_v1PK6__halfS1_S1_PS_iiiE6V_tile+1982];
	// begin inline asm
	{  cvt.f32.f16 %f3641, %rs652;}

	// end inline asm
	fma.rn.f32 	%f5423, %f3642, %f3641, %f5423;
$L__BB0_1109:
	setp.ge.s32 	%p558, %r112, %r73;
	ld.local.f32 	%f3644, [%rd8+124];
	add.f32 	%f3645, %f5423, %f3644;
	st.local.f32 	[%rd8+124], %f3645;
	mov.f32 	%f5439, 0f00000000;
	@%p558 bra 	$L__BB0_1111;
	ld.shared.f32 	%f3647, [%r21];
	ld.shared.u16 	%rs653, [_ZZ18flash_attention_v1PK6__halfS1_S1_PS_iiiE6V_tile+64];
	// begin inline asm
	{  cvt.f32.f16 %f3646, %rs653;}

	// end inline asm
	fma.rn.f32 	%f5439, %f3647, %f3646, 0f00000000;
$L__BB0_1111:
	setp.ge.s32 	%p559, %r56, %r73;
	@%p559 bra 	$L__BB0_1113;
	ld.shared.f32 	%f3649, [%r21+4];
	ld.shared.u16 	%rs654, [_ZZ18flash_attention_v1PK6__halfS1_S1_PS_iiiE6V_tile+192];
	// begin inline asm
	{  cvt.f32.f16 %f3648, %rs654;}

	// end inline asm
	fma.rn.f32 	%f5439, %f3649, %f3648, %f5439;
$L__BB0_1113:
	setp.ge.s32 	%p560, %r57, %r73;
	@%p560 bra 	$L__BB0_1115;
	ld.shared.f32 	%f3651, [%r21+8];
	ld.shared.u16 	%rs655, [_ZZ18flash_attention_v1PK6__halfS1_S1_PS_iiiE6V_tile+320];
	// begin inline asm
	{  cvt.f32.f16 %f3650, %rs655;}

	// end inline asm
	fma.rn.f32 	%f5439, %f3651, %f3650, %f5439;
$L__BB0_1115:
	setp.ge.s32 	%p561, %r58, %r73;
	@%p561 bra 	$L__BB0_1117;
	ld.shared.f32 	%f3653, [%r21+12];
	ld.shared.u16 	%rs656, [_ZZ18flash_attention_v1PK6__halfS1_S1_PS_iiiE6V_tile+448];
	// begin inline asm
	{  cvt.f32.f16 %f3652, %rs656;}

	// end inline asm
	fma.rn.f32 	%f5439, %f3653, %f3652, %f5439;
$L__BB0_1117:
	setp.ge.s32 	%p562, %r59, %r73;
	@%p562 bra 	$L__BB0_1119;
	ld.shared.f32 	%f3655, [%r21+16];
	ld.shared.u16 	%rs657, [_ZZ18flash_attention_v1PK6__halfS1_S1_PS_iiiE6V_tile+576];
	// begin inline asm
	{  cvt.f32.f16 %f3654, %rs657;}

	// end inline asm
	fma.rn.f32 	%f5439, %f3655, %f3654, %f5439;
$L__BB0_1119:
	setp.ge.s32 	%p563, %r60, %r73;
	@%p563 bra 	$L__BB0_1121;
	ld.shared.f32 	%f3657, [%r21+20];
	ld.shared.u16 	%rs658, [_ZZ18flash_attention_v1PK6__halfS1_S1_PS_iiiE6V_tile+704];
	// begin inline asm
	{  cvt.f32.f16 %f3656, %rs658;}

	// end inline asm
	fma.rn.f32 	%f5439, %f3657, %f3656, %f5439;
$L__BB0_1121:
	setp.ge.s32 	%p564, %r61, %r73;
	@%p564 bra 	$L__BB0_1123;
	ld.shared.f32 	%f3659, [%r21+24];
	ld.shared.u16 	%rs659, [_ZZ18flash_attention_v1PK6__halfS1_S1_PS_iiiE6V_tile+832];
	// begin inline asm
	{  cvt.f32.f16 %f3658, %rs659;}

	// end inline asm
	fma.rn.f32 	%f5439, %f3659, %f3658, %f5439;
$L__BB0_1123:
	setp.ge.s32 	%p565, %r62, %r73;
	@%p565 bra 	$L__BB0_1125;
	ld.shared.f32 	%f3661, [%r21+28];
	ld.shared.u16 	%rs660, [_ZZ18flash_attention_v1PK6__halfS1_S1_PS_iiiE6V_tile+960];
	// begin inline asm
	{  cvt.f32.f16 %f3660, %rs660;}

	// end inline asm
	fma.rn.f32 	%f5439, %f3661, %f3660, %f5439;
$L__BB0_1125:
	setp.ge.s32 	%p566, %r63, %r73;
	@%p566 bra 	$L__BB0_1127;
	ld.shared.f32 	%f3663, [%r21+32];
	ld.shared.u16 	%rs661, [_ZZ18flash_attention_v1PK6__halfS1_S1_PS_iiiE6V_tile+1088];
	// begin inline asm
	{  cvt.f32.f16 %f3662, %rs661;}

	// end inline asm
	fma.rn.f32 	%f5439, %f3663, %f3662, %f5439;
$L__BB0_1127:
	setp.ge.s32 	%p567, %r64, %r73;
	@%p567 bra 	$L__BB0_1129;
	ld.shared.f32 	%f3665, [%r21+36];
	ld.shared.u16 	%rs662, [_ZZ18flash_attention_v1PK6__halfS1_S1_PS_iiiE6V_tile+1216];
	// begin inline asm
	{  cvt.f32.f16 %f3664, %rs662;}

	// end inline asm
	fma.rn.f32 	%f5439, %f3665, %f3664, %f5439;
$L__BB0_1129:
	setp.ge.s32 	%p568, %r65, %r73;
	@%p568 bra 	$L__BB0_1131;
	ld.shared.f32 	%f3667, [%r21+40];
	ld.shared.u16 	%rs663, [_ZZ18flash_attention_v1PK6__halfS1_S1_PS_iiiE6V_tile+1344];
	// begin inline asm
	{  cvt.f32.f16 %f3666, %rs663;}

	// end inline asm
	fma.rn.f32 	%f5439, %f3667, %f3666, %f5439;
$L__BB0_1131:
	setp.ge.s32 	%p569, %r66, %r73;
	@%p569 bra 	$L__BB0_1133;
	ld.shared.f32 	%f3669, [%r21+44];
	ld.shared.u16 	%rs664, [_ZZ18flash_attention_v1PK6__halfS1_S1_PS_iiiE6V_tile+1472];
	// begin inline asm
	{  cvt.f32.f16 %f3668, %rs664;}

	// end inline asm
	fma.rn.f32 	%f5439, %f3669, %f3668, %f5439;
$L__BB0_1133:
	setp.ge.s32 	%p570, %r67, %r73;
	@%p570 bra 	$L__BB0_1135;
	ld.shared.f32 	%f3671, [%r21+48];
	ld.shared.u16 	%rs665, [_ZZ18flash_attention_v1PK6__halfS1_S1_PS_iiiE6V_tile+1600];
	// begin inline asm
	{  cvt.f32.f16 %f3670, %rs665;}

	// end inline asm
	fma.rn.f32 	%f5439, %f3671, %f3670, %f5439;
$L__BB0_1135:
	setp.ge.s32 	%p571, %r68, %r73;
	@%p571 bra 	$L__BB0_1137;
	ld.shared.f32 	%f3673, [%r21+52];
	ld.shared.u16 	%rs666, [_ZZ18flash_attention_v1PK6__halfS1_S1_PS_iiiE6V_tile+1728];
	// begin inline asm
	{  cvt.f32.f16 %f3672, %rs666;}

	// end inline asm
	fma.rn.f32 	%f5439, %f3673, %f3672, %f5439;
$L__BB0_1137:
	setp.ge.s32 	%p572, %r69, %r73;
	@%p572 bra 	$L__BB0_1139;
	ld.shared.f32 	%f3675, [%r21+56];
	ld.shared.u16 	%rs667, [_ZZ18flash_attention_v1PK6__halfS1_S1_PS_iiiE6V_tile+1856];
	// begin inline asm
	{  cvt.f32.f16 %f3674, %rs667;}

	// end inline asm
	fma.rn.f32 	%f5439, %f3675, %f3674, %f5439;
$L__BB0_1139:
	setp.ge.s32 	%p573, %r70, %r73;
	@%p573 bra 	$L__BB0_1141;
	ld.shared.f32 	%f3677, [%r21+60];
	ld.shared.u16 	%rs668, [_ZZ18flash_attention_v1PK6__halfS1_S1_PS_iiiE6V_tile+1984];
	// begin inline asm
	{  cvt.f32.f16 %f3676, %rs668;}

	// end inline asm
	fma.rn.f32 	%f5439, %f3677, %f3676, %f5439;
$L__BB0_1141:
	setp.ge.s32 	%p574, %r112, %r73;
	ld.local.f32 	%f3679, [%rd8+128];
	add.f32 	%f3680, %f5439, %f3679;
	st.local.f32 	[%rd8+128], %f3680;
	mov.f32 	%f5455, 0f00000000;
	@%p574 bra 	$L__BB0_1143;
	ld.shared.f32 	%f3682, [%r21];
	ld.shared.u16 	%rs669, [_ZZ18flash_attention_v1PK6__halfS1_S1_PS_iiiE6V_tile+66];
	// begin inline asm
	{  cvt.f32.f16 %f3681, %rs669;}

	// end inline asm
	fma.rn.f32 	%f5455, %f3682, %f3681, 0f00000000;
$L__BB0_1143:
	setp.ge.s32 	%p575, %r56, %r73;
	@%p575 bra 	$L__BB0_1145;
	ld.shared.f32 	%f3684, [%r21+4];
	ld.shared.u16 	%rs670, [_ZZ18flash_attention_v1PK6__halfS1_S1_PS_iiiE6V_tile+194];
	// begin inline asm
	{  cvt.f32.f16 %f3683, %rs670;}

	// end inline asm
	fma.rn.f32 	%f5455, %f3684, %f3683, %f5455;
$L__BB0_1145:
	setp.ge.s32 	%p576, %r57, %r73;
	@%p576 bra 	$L__BB0_1147;
	ld.shared.f32 	%f3686, [%r21+8];
	ld.shared.u16 	%rs671, [_ZZ18flash_attention_v1PK6__halfS1_S1_PS_iiiE6V_tile+322];
	// begin inline asm
	{  cvt.f32.f16 %f3685, %rs671;}

	// end inline asm
	fma.rn.f32 	%f5455, %f3686, %f3685, %f5455;
$L__BB0_1147:
	setp.ge.s32 	%p577, %r58, %r73;
	@%p577 bra 	$L__BB0_1149;
	ld.shared.f32 	%f3688, [%r21+12];
	ld.shared.u16 	%rs672, [_ZZ18flash_attention_v1PK6__halfS1_S1_PS_iiiE6V_tile+450];
	// begin inline asm
	{  cvt.f32.f16 %f3687, %rs672;}

	// end inline asm
	fma.rn.f32 	%f5455, %f3688, %f3687, %f5455;
$L__BB0_1149:
	setp.ge.s32 	%p578, %r59, %r73;
	@%p578 bra 	$L__BB0_1151;
	ld.shared.f32 	%f3690, [%r21+16];
	ld.shared.u16 	%rs673, [_ZZ18flash_attention_v1PK6__halfS1_S1_PS_iiiE6V_tile+578];
	// begin inline asm
	{  cvt.f32.f16 %f3689, %rs673;}

	// end inline asm
	fma.rn.f32 	%f5455, %f3690, %f3689, %f5455;
$L__BB0_1151:
	setp.ge.s32 	%p579, %r60, %r73;
	@%p579 bra 	$L__BB0_1153;
	ld.shared.f32 	%f3692, [%r21+20];
	ld.shared.u16 	%rs674, [_ZZ18flash_attention_v1PK6__halfS1_S1_PS_iiiE6V_tile+706];
	// begin inline asm
	{  cvt.f32.f16 %f3691, %rs674;}

	// end inline asm
	fma.rn.f32 	%f5455, %f3692, %f3691, %f5455;
$L__BB0_1153:
	setp.ge.s32 	%p580, %r61, %r73;
	@%p580 bra 	$L__BB0_1155;
	ld.shared.f32 	%f3694, [%r21+24];
	ld.shared.u16 	%rs675, [_ZZ18flash_attention_v1PK6__halfS1_S1_PS_iiiE6V_tile+834];
	// begin inline asm
	{  cvt.f32.f16 %f3693, %rs675;}

	// end inline asm
	fma.rn.f32 	%f5455, %f3694, %f3693, %f5455;
$L__BB0_1155:
	setp.ge.s32 	%p581, %r62, %r73;
	@%p581 bra 	$L__BB0_1157;
	ld.shared.f32 	%f3696, [%r21+28];
	ld.shared.u16 	%rs676, [_ZZ18flash_attention_v1PK6__halfS1_S1_PS_iiiE6V_tile+962];
	// begin inline asm
	{  cvt.f32.f16 %f3695, %rs676;}

	// end inline asm
	fma.rn.f32 	%f5455, %f3696, %f3695, %f5455;
$L__BB0_1157:
	setp.ge.s32 	%p582, %r63, %r73;
	@%p582 bra 	$L__BB0_1159;
	ld.shared.f32 	%f3698, [%r21+32];
	ld.shared.u16 	%rs677, [_ZZ18flash_attention_v1PK6__halfS1_S1_PS_iiiE6V_tile+1090];
	// begin inline asm
	{  cvt.f32.f16 %f3697, %rs677;}

	// end inline asm
	fma.rn.f32 	%f5455, %f3698, %f3697, %f5455;
$L__BB0_1159:
	setp.ge.s32 	%p583, %r64, %r73;
	@%p583 bra 	$L__BB0_1161;
	ld.shared.f32 	%f3700, [%r21+36];
	ld.shared.u16 	%rs678, [_ZZ18flash_attention_v1PK6__halfS1_S1_PS_iiiE6V_tile+1218];
	// begin inline asm
	{  cvt.f32.f16 %f3699, %rs678;}

	// end inline asm
	fma.rn.f32 	%f5455, %f3700, %f3699, %f5455;
$L__BB0_1161:
	setp.ge.s32 	%p584, %r65, %r73;
	@%p584 bra 	$L__BB0_1163;
	ld.shared.f32 	%f3702, [%r21+40];
	ld.shared.u16 	%rs679, [_ZZ18flash_attention_v1PK6__halfS1_S1_PS_iiiE6V_tile+1346];
	// begin inline asm
	{  cvt.f32.f16 %f3701, %rs679;}

	// end inline asm
	fma.rn.f32 	%f5455, %f3702, %f3701, %f5455;
$L__BB0_1163:
	setp.ge.s32 	%p585, %r66, %r73;
	@%p585 bra 	$L__BB0_1165;
	ld.shared.f32 	%f3704, [%r21+44];
	ld.shared.u16 	%rs680, [_ZZ18flash_attention_v1PK6__halfS1_S1_PS_iiiE6V_tile+1474];
	// begin inline asm
	{  cvt.f32.f16 %f3703, %rs680;}

	// end inline asm
	fma.rn.f32 	%f5455, %f3704, %f3703, %f5455;
$L__BB0_1165:
	setp.ge.s32 	%p586, %r67, %r73;
	@%p586 bra 	$L__BB0_1167;
	ld.shared.f32 	%f3706, [%r21+48];
	ld.shared.u16 	%rs681, [_ZZ18flash_attention_v1PK6__halfS1_S1_PS_iiiE6V_tile+1602];
	// begin inline asm
	{  cvt.f32.f16 %f3705, %rs681;}

	// end inline asm
	fma.rn.f32 	%f5455, %f3706, %f3705, %f5455;
$L__BB0_1167:
	setp.ge.s32 	%p587, %r68, %r73;
	@%p587 bra 	$L__BB0_1169;
	ld.shared.f32 	%f3708, [%r21+52];
	ld.shared.u16 	%rs682, [_ZZ18flash_attention_v1PK6__halfS1_S1_PS_iiiE6V_tile+1730];
	// begin inline asm
	{  cvt.f32.f16 %f3707, %rs682;}

	// end inline asm
	fma.rn.f32 	%f5455, %f3708, %f3707, %f5455;
$L__BB0_1169:
	setp.ge.s32 	%p588, %r69, %r73;
	@%p588 bra 	$L__BB0_1171;
	ld.shared.f32 	%f3710, [%r21+56];
	ld.shared.u16 	%rs683, [_ZZ18flash_attention_v1PK6__halfS1_S1_PS_iiiE6V_tile+1858];
	// begin inline asm
	{  cvt.f32.f16 %f3709, %rs683;}

	// end inline asm
	fma.rn.f32 	%f5455, %f3710, %f3709, %f5455;
$L__BB0_1171:
	setp.ge.s32 	%p589, %r70, %r73;
	@%p589 bra 	$L__BB0_1173;
	ld.shared.f32 	%f3712, [%r21+60];
	ld.shared.u16 	%rs684, [_ZZ18flash_attention_v1PK6__halfS1_S1_PS_iiiE6V_tile+1986];
	// begin inline asm
	{  cvt.f32.f16 %f3711, %rs684;}

	// end inline asm
	fma.rn.f32 	%f5455, %f3712, %f3711, %f5455;
$L__BB0_1173:
	setp.ge.s32 	%p590, %r112, %r73;
	ld.local.f32 	%f3714, [%rd8+132];
	add.f32 	%f3715, %f5455, %f3714;
	st.local.f32 	[%rd8+132], %f3715;
	mov.f32 	%f5471, 0f00000000;
	@%p590 bra 	$L__BB0_1175;
	ld.shared.f32 	%f3717, [%r21];
	ld.shared.u16 	%rs685, [_ZZ18flash_attention_v1PK6__halfS1_S1_PS_iiiE6V_tile+68];
	// begin inline asm
	{  cvt.f32.f16 %f3716, %rs685;}

	// end inline asm
	fma.rn.f32 	%f5471, %f3717, %f3716, 0f00000000;
$L__BB0_1175:
	setp.ge.s32 	%p591, %r56, %r73;
	@%p591 bra 	$L__BB0_1177;
	ld.shared.f32 	%f3719, [%r21+4];
	ld.shared.u16 	%rs686, [_ZZ18flash_attention_v1PK6__halfS1_S1_PS_iiiE6V_tile+196];
	// begin inline asm
	{  cvt.f32.f16 %f3718, %rs686;}

	// end inline asm
	fma.rn.f32 	%f5471, %f3719, %f3718, %f5471;
$L__BB0_1177:
	setp.ge.s32 	%p592, %r57, %r73;
	@%p592 bra 	$L__BB0_1179;
	ld.shared.f32 	%f3721, [%r21+8];
	ld.shared.u16 	%rs687, [_ZZ18flash_attention_v1PK6__halfS1_S1_PS_iiiE6V_tile+324];
	// begin inline asm
	{  cvt.f32.f16 %f3720, %rs687;}

	// end inline asm
	fma.rn.f32 	%f5471, %f3721, %f3720, %f5471;
$L__BB0_1179:
	setp.ge.s32 	%p593, %r58, %r73;
	@%p593 bra 	$L__BB0_1181;
	ld.shared.f32 	%f3723, [%r21+12];
	ld.shared.u16 	%rs688, [_ZZ18flash_attention_v1PK6__halfS1_S1_PS_iiiE6V_tile+452];
	// begin inline asm
	{  cvt.f32.f16 %f3722, %rs688;}

	// end inline asm
	fma.rn.f32 	%f5471, %f3723, %f3722, %f5471;
$L__BB0_1181:
	setp.ge.s32 	%p594, %r59, %r73;
	@%p594 bra 	$L__BB0_1183;
	ld.shared.f32 	%f3725, [%r21+16];
	ld.shared.u16 	%rs689, [_ZZ18flash_attention_v1PK6__halfS1_S1_PS_iiiE6V_tile+580];
	// begin inline asm
	{  cvt.f32.f16 %f3724, %rs689;}

	// end inline asm
	fma.rn.f32 	%f5471, %f3725, %f3724, %f5471;
$L__BB0_1183:
	setp.ge.s32 	%p595, %r60, %r73;
	@%p595 bra 	$L__BB0_1185;
	ld.shared.f32 	%f3727, [%r21+20];
	ld.shared.u16 	%rs690, [_ZZ18flash_attention_v1PK6__halfS1_S1_PS_iiiE6V_tile+708];
	// begin inline asm
	{  cvt.f32.f16 %f3726, %rs690;}

	// end inline asm
	fma.rn.f32 	%f5471, %f3727, %f3726, %f5471;
$L__BB0_1185:
	setp.ge.s32 	%p596, %r61, %r73;
	@%p596 bra 	$L__BB0_1187;
	ld.shared.f32 	%f3729, [%r21+24];
	ld.shared.u16 	%rs691, [_ZZ18flash_attention_v1PK6__halfS1_S1_PS_iiiE6V_tile+836];
	// begin inline asm
	{  cvt.f32.f16 %f3728, %rs691;}

	// end inline asm
	fma.rn.f32 	%f5471, %f3729, %f3728, %f5471;
$L__BB0_1187:
	setp.ge.s32 	%p597, %r62, %r73;
	@%p597 bra 	$L__BB0_1189;
	ld.shared.f32 	%f3731, [%r21+28];
	ld.shared.u16 	%rs692, [_ZZ18flash_attention_v1PK6__halfS1_S1_PS_iiiE6V_tile+964];
	// begin inline asm
	{  cvt.f32.f16 %f3730, %rs692;}

	// end inline asm
	fma.rn.f32 	%f5471, %f3731, %f3730, %f5471;
$L__BB0_1189:
	setp.ge.s32 	%p598, %r63, %r73;
	@%p598 bra 	$L__BB0_1191;
	ld.shared.f32 	%f3733, [%r21+32];
	ld.shared.u16 	%rs693, [_ZZ18flash_attention_v1PK6__halfS1_S1_PS_iiiE6V_tile+1092];
	// begin inline asm
	{  cvt.f32.f16 %f3732, %rs693;}

	// end inline asm
	fma.rn.f32 	%f5471, %f3733, %f3732, %f5471;
$L__BB0_1191:
	setp.ge.s32 	%p599, %r64, %r73;
	@%p599 bra 	$L__BB0_1193;
	ld.shared.f32 	%f3735, [%r21+36];
	ld.shared.u16 	%rs694, [_ZZ18flash_attention_v1PK6__halfS1_S1_PS_iiiE6V_tile+1220];
	// begin inline asm
	{  cvt.f32.f16 %f3734, %rs694;}

	// end inline asm
	fma.rn.f32 	%f5471, %f3735, %f3734, %f5471;
$L__BB0_1193:
	setp.ge.s32 	%p600, %r65, %r73;
	@%p600 bra 	$L__BB0_1195;
	ld.shared.f32 	%f3737, [%r21+40];
	ld.shared.u16 	%rs695, [_ZZ18flash_attention_v1PK6__halfS1_S1_PS_iiiE6V_tile+1348];
	// begin inline asm
	{  cvt.f32.f16 %f3736, %rs695;}

	// end inline asm
	fma.rn.f32 	%f5471, %f3737, %f3736, %f5471;
$L__BB0_1195:
	setp.ge.s32 	%p601, %r66, %r73;
	@%p601 bra 	$L__BB0_1197;
	ld.shared.f32 	%f3739, [%r21+44];
	ld.shared.u16 	%rs696, [_ZZ18flash_attention_v1PK6__halfS1_S1_PS_iiiE6V_tile+1476];
	// begin inline asm
	{  cvt.f32.f16 %f3738, %rs696;}

	// end inline asm
	fma.rn.f32 	%f5471, %f3739, %f3738, %f5471;
$L__BB0_1197:
	setp.ge.s32 	%p602, %r67, %r73;
	@%p602 bra 	$L__BB0_1199;
	ld.shared.f32 	%f3741, [%r21+48];
	ld.shared.u16 	%rs697, [_ZZ18flash_attention_v1PK6__halfS1_S1_PS_iiiE6V_tile+1604];
	// begin inline asm
	{  cvt.f32.f16 %f3740, %rs697;}

	// end inline asm
	fma.rn.f32 	%f5471, %f3741, %f3740, %f5471;
$L__BB0_1199:
	setp.ge.s32 	%p603, %r68, %r73;
	@%p603 bra 	$L__BB0_1201;
	ld.shared.f32 	%f3743, [%r21+52];
	ld.shared.u16 	%rs698, [_ZZ18flash_attention_v1PK6__halfS1_S1_PS_iiiE6V_tile+1732];
	// begin inline asm
	{  cvt.f32.f16 %f3742, %rs698;}

	// end inline asm
	fma.rn.f32 	%f5471, %f3743, %f3742, %f5471;
$L__BB0_1201:
	setp.ge.s32 	%p604, %r69, %r73;
	@%p604 bra 	$L__BB0_1203;
	ld.shared.f32 	%f3745, [%r21+56];
	ld.shared.u16 	%rs699, [_ZZ18flash_attention_v1PK6__halfS1_S1_PS_iiiE6V_tile+1860];
	// begin inline asm
	{  cvt.f32.f16 %f3744, %rs699;}

	// end inline asm
	fma.rn.f32 	%f5471, %f3745, %f3744, %f5471;
$L__BB0_1203:
	setp.ge.s32 	%p605, %r70, %r73;
	@%p605 bra 	$L__BB0_1205;
	ld.shared.f32 	%f3747, [%r21+60];
	ld.shared.u16 	%rs700, [_ZZ18flash_attention_v1PK6__halfS1_S1_PS_iiiE6V_tile+1988];
	// begin inline asm
	{  cvt.f32.f16 %f3746, %rs700;}

	// end inline asm
	fma.rn.f32 	%f5471, %f3747, %f3746, %f5471;
$L__BB0_1205:
	setp.ge.s32 	%p606, %r112, %r73;
	ld.local.f32 	%f3749, [%rd8+136];
	add.f32 	%f3750, %f5471, %f3749;
	st.local.f32 	[%rd8+136], %f3750;
	mov.f32 	%f5487, 0f00000000;
	@%p606 bra 	$L__BB0_1207;
	ld.shared.f32 	%f3752, [%r21];
	ld.shared.u16 	%rs701, [_ZZ18flash_attention_v1PK6__halfS1_S1_PS_iiiE6V_tile+70];
	// begin inline asm
	{  cvt.f32.f16 %f3751, %rs701;}

	// end inline asm
	fma.rn.f32 	%f5487, %f3752, %f3751, 0f00000000;
$L__BB0_1207:
	setp.ge.s32 	%p607, %r56, %r73;
	@%p607 bra 	$L__BB0_1209;
	ld.shared.f32 	%f3754, [%r21+4];
	ld.shared.u16 	%rs702, [_ZZ18flash_attention_v1PK6__halfS1_S1_PS_iiiE6V_tile+198];
	// begin inline asm
	{  cvt.f32.f16 %f3753, %rs702;}

	// end inline asm
	fma.rn.f32 	%f5487, %f3754, %f3753, %f5487;
$L__BB0_1209:
	setp.ge.s32 	%p608, %r57, %r73;
	@%p608 bra 	$L__BB0_1211;
	ld.shared.f32 	%f3756, [%r21+8];
	ld.shared.u16 	%rs703, [_ZZ18flash_attention_v1PK6__halfS1_S1_PS_iiiE6V_tile+326];
	// begin inline asm
	{  cvt.f32.f16 %f3755, %rs703;}

	// end inline asm
	fma.rn.f32 	%f5487, %f3756, %f3755, %f5487;
$L__BB0_1211:
	setp.ge.s32 	%p609, %r58, %r73;
	@%p609 bra 	$L__BB0_1213;
	ld.shared.f32 	%f3758, [%r21+12];
	ld.shared.u16 	%rs704, [_ZZ18flash_attention_v1PK6__halfS1_S1_PS_iiiE6V_tile+454];
	// begin inline asm
	{  cvt.f32.f16 %f3757, %rs704;}

	// end inline asm
	fma.rn.f32 	%f5487, %f3758, %f3757, %f5487;
$L__BB0_1213:
	setp.ge.s32 	%p610, %r59, %r73;
	@%p610 bra 	$L__BB0_1215;
	ld.shared.f32 	%f3760, [%r21+16];
	ld.shared.u16 	%rs705, [_ZZ18flash_attention_v1PK6__halfS1_S1_PS_iiiE6V_tile+582];
	// begin inline asm
	{  cvt.f32.f16 %f3759, %rs705;}

	// end inline asm
	fma.rn.f32 	%f5487, %f3760, %f3759, %f5487;
$L__BB0_1215:
	setp.ge.s32 	%p611, %r60, %r73;
	@%p611 bra 	$L__BB0_1217;
	ld.shared.f32 	%f3762, [%r21+20];
	ld.shared.u16 	%rs706, [_ZZ18flash_attention_v1PK6__halfS1_S1_PS_iiiE6V_tile+710];
	// begin inline asm
	{  cvt.f32.f16 %f3761, %rs706;}

	// end inline asm
	fma.rn.f32 	%f5487, %f3762, %f3761, %f5487;
$L__BB0_1217:
	setp.ge.s32 	%p612, %r61, %r73;
	@%p612 bra 	$L__BB0_1219;
	ld.shared.f32 	%f3764, [%r21+24];
	ld.shared.u16 	%rs707, [_ZZ18flash_attention_v1PK6__halfS1_S1_PS_iiiE6V_tile+838];
	// begin inline asm
	{  cvt.f32.f16 %f3763, %rs707;}

	// end inline asm
	fma.rn.f32 	%f5487, %f3764, %f3763, %f5487;
$L__BB0_1219:
	setp.ge.s32 	%p613, %r62, %r73;
	@%p613 bra 	$L__BB0_1221;
	ld.shared.f32 	%f3766, [%r21+28];
	ld.shared.u16 	%rs708, [_ZZ18flash_attention_v1PK6__halfS1_S1_PS_iiiE6V_tile+966];
	// begin inline asm
	{  cvt.f32.f16 %f3765, %rs708;}

	// end inline asm
	fma.rn.f32 	%f5487, %f3766, %f3765, %f5487;
$L__BB0_1221:
	setp.ge.s32 	%p614, %r63, %r73;
	@%p614 bra 	$L__BB0_1223;
	ld.shared.f32 	%f3768, [%r21+32];
	ld.shared.u16 	%rs709, [_ZZ18flash_attention_v1PK6__halfS1_S1_PS_iiiE6V_tile+1094];
	// begin inline asm
	{  cvt.f32.f16 %f3767, %rs709;}

	// end inline asm
	fma.rn.f32 	%f5487, %f3768, %f3767, %f5487;
$L__BB0_1223:
	setp.ge.s32 	%p615, %r64, %r73;
	@%p615 bra 	$L__BB0_1225;
	ld.shared.f32 	%f3770, [%r21+36];
	ld.shared.u16 	%rs710, [_ZZ18flash_attention_v1PK6__halfS1_S1_PS_iiiE6V_tile+1222];
	// begin inline asm
	{  cvt.f32.f16 %f3769, %rs710;}

	// end inline asm
	fma.rn.f32 	%f5487, %f3770, %f3769, %f5487;
$L__BB0_1225:
	setp.ge.s32 	%p616, %r65, %r73;
	@%p616 bra 	$L__BB0_1227;
	ld.shared.f32 	%f3772, [%r21+40];
	ld.shared.u16 	%rs711, [_ZZ18flash_attention_v1PK6__halfS1_S1_PS_iiiE6V_tile+1350];
	// begin inline asm
	{  cvt.f32.f16 %f3771, %rs711;}

	// end inline asm
	fma.rn.f32 	%f5487, %f3772, %f3771, %f5487;
$L__BB0_1227:
	setp.ge.s32 	%p617, %r66, %r73;
	@%p617 bra 	$L__BB0_1229;
	ld.shared.f32 	%f3774, [%r21+44];
	ld.shared.u16 	%rs712, [_ZZ18flash_attention_v1PK6__halfS1_S1_PS_iiiE6V_tile+1478];
	// begin inline asm
	{  cvt.f32.f16 %f3773, %rs712;}

	// end inline asm
	fma.rn.f32 	%f5487, %f3774, %f3773, %f5487;
$L__BB0_1229:
	setp.ge.s32 	%p618, %r67, %r73;
	@%p618 bra 	$L__BB0_1231;
	ld.shared.f32 	%f3776, [%r21+48];
	ld.shared.u16 	%rs713, [_ZZ18flash_attention_v1PK6__halfS1_S1_PS_iiiE6V_tile+1606];
	// begin inline asm
	{  cvt.f32.f16 %f3775, %rs713;}

	// end inline asm
	fma.rn.f32 	%f5487, %f3776, %f3775, %f5487;
$L__BB0_1231:
	setp.ge.s32 	%p619, %r68, %r73;
	@%p619 bra 	$L__BB0_1233;
	ld.shared.f32 	%f3778, [%r21+52];
	ld.shared.u16 	%rs714, [_ZZ18flash_attention_v1PK6__halfS1_S1_PS_iiiE6V_tile+1734];
	// begin inline asm
	{  cvt.f32.f16 %f3777, %rs714;}

	// end inline asm
	fma.rn.f32 	%f5487, %f3778, %f3777, %f5487;
$L__BB0_1233:
	setp.ge.s32 	%p620, %r69, %r73;
	@%p620 bra 	$L__BB0_1235;
	ld.shared.f32 	%f3780, [%r21+56];
	ld.shared.u16 	%rs715, [_ZZ18flash_attention_v1PK6__halfS1_S1_PS_iiiE6V_tile+1862];
	// begin inline asm
	{  cvt.f32.f16 %f3779, %rs715;}

	// end inline asm
	fma.rn.f32 	%f5487, %f3780, %f3779, %f5487;
$L__BB0_1235:
	setp.ge.s32 	%p621, %r70, %r73;
	@%p621 bra 	$L__BB0_1237;
	ld.shared.f32 	%f3782, [%r21+60];
	ld.shared.u16 	%rs716, [_ZZ18flash_attention_v1PK6__halfS1_S1_PS_iiiE6V_tile+1990];
	// begin inline asm
	{  cvt.f32.f16 %f3781, %rs716;}

	// end inline asm
	fma.rn.f32 	%f5487, %f3782, %f3781, %f5487;
$L__BB0_1237:
	setp.ge.s32 	%p622, %r112, %r73;
	ld.local.f32 	%f3784, [%rd8+140];
	add.f32 	%f3785, %f5487, %f3784;
	st.local.f32 	[%rd8+140], %f3785;
	mov.f32 	%f5503, 0f00000000;
	@%p622 bra 	$L__BB0_1239;
	ld.shared.f32 	%f3787, [%r21];
	ld.shared.u16 	%rs717, [_ZZ18flash_attention_v1PK6__halfS1_S1_PS_iiiE6V_tile+72];
	// begin inline asm
	{  cvt.f32.f16 %f3786, %rs717;}

	// end inline asm
	fma.rn.f32 	%f5503, %f3787, %f3786, 0f00000000;
$L__BB0_1239:
	setp.ge.s32 	%p623, %r56, %r73;
	@%p623 bra 	$L__BB0_1241;
	ld.shared.f32 	%f3789, [%r21+4];
	ld.shared.u16 	%rs718, [_ZZ18flash_attention_v1PK6__halfS1_S1_PS_iiiE6V_tile+200];
	// begin inline asm
	{  cvt.f32.f16 %f3788, %rs718;}

	// end inline asm
	fma.rn.f32 	%f5503, %f3789, %f3788, %f5503;
$L__BB0_1241:
	setp.ge.s32 	%p624, %r57, %r73;
	@%p624 bra 	$L__BB0_1243;
	ld.shared.f32 	%f3791, [%r21+8];
	ld.shared.u16 	%rs719, [_ZZ18flash_attention_v1PK6__halfS1_S1_PS_iiiE6V_tile+328];
	// begin inline asm
	{  cvt.f32.f16 %f3790, %rs719;}

	// end inline asm
	fma.rn.f32 	%f5503, %f3791, %f3790, %f5503;
$L__BB0_1243:
	setp.ge.s32 	%p625, %r58, %r73;
	@%p625 bra 	$L__BB0_1245;
	ld.shared.f32 	%f3793, [%r21+12];
	ld.shared.u16 	%rs720, [_ZZ18flash_attention_v1PK6__halfS1_S1_PS_iiiE6V_tile+456];
	// begin inline asm
	{  cvt.f32.f16 %f3792, %rs720;}

	// end inline asm
	fma.rn.f32 	%f5503, %f3793, %f3792, %f5503;
$L__BB0_1245:
	setp.ge.s32 	%p626, %r59, %r73;
	@%p626 bra 	$L__BB0_1247;
	ld.shared.f32 	%f3795, [%r21+16];
	ld.shared.u16 	%rs721, [_ZZ18flash_attention_v1PK6__halfS1_S1_PS_iiiE6V_tile+584];
	// begin inline asm
	{  cvt.f32.f16 %f3794, %rs721;}

	// end inline asm
	fma.rn.f32 	%f5503, %f3795, %f3794, %f5503;
$L__BB0_1247:
	setp.ge.s32 	%p627, %r60, %r73;
	@%p627 bra 	$L__BB0_1249;
	ld.shared.f32 	%f3797, [%r21+20];
	ld.shared.u16 	%rs722, [_ZZ18flash_attention_v1PK6__halfS1_S1_PS_iiiE6V_tile+712];
	// begin inline asm
	{  cvt.f32.f16 %f3796, %rs722;}

	// end inline asm
	fma.rn.f32 	%f5503, %f3797, %f3796, %f5503;
$L__BB0_1249:
	setp.ge.s32 	%p628, %r61, %r73;
	@%p628 bra 	$L__BB0_1251;
	ld.shared.f32 	%f3799, [%r21+24];
	ld.shared.u16 	%rs723, [_ZZ18flash_attention_v1PK6__halfS1_S1_PS_iiiE6V_tile+840];
	// begin inline asm
	{  cvt.f32.f16 %f3798, %rs723;}

	// end inline asm
	fma.rn.f32 	%f5503, %f3799, %f3798, %f5503;
$L__BB0_1251:
	setp.ge.s32 	%p629, %r62, %r73;
	@%p629 bra 	$L__BB0_1253;
	ld.shared.f32 	%f3801, [%r21+28];
	ld.shared.u16 	%rs724, [_ZZ18flash_attention_v1PK6__halfS1_S1_PS_iiiE6V_tile+968];
	// begin inline asm
	{  cvt.f32.f16 %f3800, %rs724;}

	// end inline asm
	fma.rn.f32 	%f5503, %f3801, %f3800, %f5503;
$L__BB0_1253:
	setp.ge.s32 	%p630, %r63, %r73;
	@%p630 bra 	$L__BB0_1255;
	ld.shared.f32 	%f3803, [%r21+32];
	ld.shared.u16 	%rs725, [_ZZ18flash_attention_v1PK6__halfS1_S1_PS_iiiE6V_tile+1096];
	// begin inline asm
	{  cvt.f32.f16 %f3802, %rs725;}

	// end inline asm
	fma.rn.f32 	%f5503, %f3803, %f3802, %f5503;
$L__BB0_1255:
	setp.ge.s32 	%p631, %r64, %r73;
	@%p631 bra 	$L__BB0_1257;
	ld.shared.f32 	%f3805, [%r21+36];
	ld.shared.u16 	%rs726, [_ZZ18flash_attention_v1PK6__halfS1_S1_PS_iiiE6V_tile+1224];
	// begin inline asm
	{  cvt.f32.f16 %f3804, %rs726;}

	// end inline asm
	fma.rn.f32 	%f5503, %f3805, %f3804, %f5503;
$L__BB0_1257:
	setp.ge.s32 	%p632, %r65, %r73;
	@%p632 bra 	$L__BB0_1259;
	ld.shared.f32 	%f3807, [%r21+40];
	ld.shared.u16 	%rs727, [_ZZ18flash_attention_v1PK6__halfS1_S1_PS_iiiE6V_tile+1352];
	// begin inline asm
	{  cvt.f32.f16 %f3806, %rs727;}

	// end inline asm
	fma.rn.f32 	%f5503, %f3807, %f3806, %f5503;
$L__BB0_1259:
	setp.ge.s32 	%p633, %r66, %r73;
	@%p633 bra 	$L__BB0_1261;
	ld.shared.f32 	%f3809, [%r21+44];
	ld.shared.u16 	%rs728, [_ZZ18flash_attention_v1PK6__halfS1_S1_PS_iiiE6V_tile+1480];
	// begin inline asm
	{  cvt.f32.f16 %f3808, %rs728;}

	// end inline asm
	fma.rn.f32 	%f5503, %f3809, %f3808, %f5503;
$L__BB0_1261:
	setp.ge.s32 	%p634, %r67, %r73;
	@%p634 bra 	$L__BB0_1263;
	ld.shared.f32 	%f3811, [%r21+48];
	ld.shared.u16 	%rs729, [_ZZ18flash_attention_v1PK6__halfS1_S1_PS_iiiE6V_tile+1608];
	// begin inline asm
	{  cvt.f32.f16 %f3810, %rs729;}

	// end inline asm
	fma.rn.f32 	%f5503, %f3811, %f3810, %f5503;
$L__BB0_1263:
	setp.ge.s32 	%p635, %r68, %r73;
	@%p635 bra 	$L__BB0_1265;
	ld.shared.f32 	%f3813, [%r21+52];
	ld.shared.u16 	%rs730, [_ZZ18flash_attention_v1PK6__halfS1_S1_PS_iiiE6V_tile+1736];
	// begin inline asm
	{  cvt.f32.f16 %f3812, %rs730;}

	// end inline asm
	fma.rn.f32 	%f5503, %f3813, %f3812, %f5503;
$L__BB0_1265:
	setp.ge.s32 	%p636, %r69, %r73;
	@%p636 bra 	$L__BB0_1267;
	ld.shared.f32 	%f3815, [%r21+56];
	ld.shared.u16 	%rs731, [_ZZ18flash_attention_v1PK6__halfS1_S1_PS_iiiE6V_tile+1864];
	// begin inline asm
	{  cvt.f32.f16 %f3814, %rs731;}

	// end inline asm
	fma.rn.f32 	%f5503, %f3815, %f3814, %f5503;
$L__BB0_1267:
	setp.ge.s32 	%p637, %r70, %r73;
	@%p637 bra 	$L__BB0_1269;
	ld.shared.f32 	%f3817, [%r21+60];
	ld.shared.u16 	%rs732, [_ZZ18flash_attention_v1PK6__halfS1_S1_PS_iiiE6V_tile+1992];
	// begin inline asm
	{  cvt.f32.f16 %f3816, %rs732;}

	// end inline asm
	fma.rn.f32 	%f5503, %f3817, %f3816, %f5503;
$L__BB0_1269:
	setp.ge.s32 	%p638, %r112, %r73;
	ld.local.f32 	%f3819, [%rd8+144];
	add.f32 	%f3820, %f5503, %f3819;
	st.local.f32 	[%rd8+144], %f3820;
	mov.f32 	%f5519, 0f00000000;
	@%p638 bra 	$L__BB0_1271;
	ld.shared.f32 	%f3822, [%r21];
	ld.shared.u16 	%rs733, [_ZZ18flash_attention_v1PK6__halfS1_S1_PS_iiiE6V_tile+74];
	// begin inline asm
	{  cvt.f32.f16 %f3821, %rs733;}

	// end inline asm
	fma.rn.f32 	%f5519, %f3822, %f3821, 0f00000000;
$L__BB0_1271:
	setp.ge.s32 	%p639, %r56, %r73;
	@%p639 bra 	$L__BB0_1273;
	ld.shared.f32 	%f3824, [%r21+4];
	ld.shared.u16 	%rs734, [_ZZ18flash_attention_v1PK6__halfS1_S1_PS_iiiE6V_tile+202];
	// begin inline asm
	{  cvt.f32.f16 %f3823, %rs734;}

	// end inline asm
	fma.rn.f32 	%f5519, %f3824, %f3823, %f5519;
$L__BB0_1273:
	setp.ge.s32 	%p640, %r57, %r73;
	@%p640 bra 	$L__BB0_1275;
	ld.shared.f32 	%f3826, [%r21+8];
	ld.shared.u16 	%rs735, [_ZZ18flash_attention_v1PK6__halfS1_S1_PS_iiiE6V_tile+330];
	// begin inline asm
	{  cvt.f32.f16 %f3825, %rs735;}

	// end inline asm
	fma.rn.f32 	%f5519, %f3826, %f3825, %f5519;
$L__BB0_1275:
	setp.ge.s32 	%p641, %r58, %r73;
	@%p641 bra 	$L__BB0_1277;
	ld.shared.f32 	%f3828, [%r21+12];
	ld.shared.u16 	%rs736, [_ZZ18flash_attention_v1PK6__halfS1_S1_PS_iiiE6V_tile+458];
	// begin inline asm
	{  cvt.f32.f16 %f3827, %rs736;}

	// end inline asm
	fma.rn.f32 	%f5519, %f3828, %f3827, %f5519;
$L__BB0_1277:
	setp.ge.s32 	%p642, %r59, %r73;
	@%p642 bra 	$L__BB0_1279;
	ld.shared.f32 	%f3830, [%r21+16];
	ld.shared.u16 	%rs737, [_ZZ18flash_attention_v1PK6__halfS1_S1_PS_iiiE6V_tile+586];
	// begin inline asm
	{  cvt.f32.f16 %f3829, %rs737;}

	// end inline asm
	fma.rn.f32 	%f5519, %f3830, %f3829, %f5519;
$L__BB0_1279:
	setp.ge.s32 	%p643, %r60, %r73;
	@%p643 bra 	$L__BB0_1281;
	ld.shared.f32 	%f3832, [%r21+20];
	ld.shared.u16 	%rs738, [_ZZ18flash_attention_v1PK6__halfS1_S1_PS_iiiE6V_tile+714];
	// begin inline asm
	{  cvt.f32.f16 %f3831, %rs738;}

	// end inline asm
	fma.rn.f32 	%f5519, %f3832, %f3831, %f5519;
$L__BB0_1281:
	setp.ge.s32 	%p644, %r61, %r73;
	@%p644 bra 	$L__BB0_1283;
	ld.shared.f32 	%f3834, [%r21+24];
	ld.shared.u16 	%rs739, [_ZZ18flash_attention_v1PK6__halfS1_S1_PS_iiiE6V_tile+842];
	// begin inline asm
	{  cvt.f32.f16 %f3833, %rs739;}

	// end inline asm
	fma.rn.f32 	%f5519, %f3834, %f3833, %f5519;
$L__BB0_1283:
	setp.ge.s32 	%p645, %r62, %r73;
	@%p645 bra 	$L__BB0_1285;
	ld.shared.f32 	%f3836, [%r21+28];
	ld.shared.u16 	%rs740, [_ZZ18flash_attention_v1PK6__halfS1_S1_PS_iiiE6V_tile+970];
	// begin inline asm
	{  cvt.f32.f16 %f3835, %rs740;}

	// end inline asm
	fma.rn.f32 	%f5519, %f3836, %f3835, %f5519;
$L__BB0_1285:
	setp.ge.s32 	%p646, %r63, %r73;
	@%p646 bra 	$L__BB0_1287;
	ld.shared.f32 	%f3838, [%r21+32];
	ld.shared.u16 	%rs741, [_ZZ18flash_attention_v1PK6__halfS1_S1_PS_iiiE6V_tile+1098];
	// begin inline asm
	{  cvt.f32.f16 %f3837, %rs741;}

	// end inline asm
	fma.rn.f32 	%f5519, %f3838, %f3837, %f5519;
$L__BB0_1287:
	setp.ge.s32 	%p647, %r64, %r73;
	@%p647 bra 	$L__BB0_1289;
	ld.shared.f32 	%f3840, [%r21+36];
	ld.shared.u16 	%rs742, [_ZZ18flash_attention_v1PK6__halfS1_S1_PS_iiiE6V_tile+1226];
	// begin inline asm
	{  cvt.f32.f16 %f3839, %rs742;}

	// end inline asm
	fma.rn.f32 	%f5519, %f3840, %f3839, %f5519;
$L__BB0_1289:
	setp.ge.s32 	%p648, %r65, %r73;
	@%p648 bra 	$L__BB0_1291;
	ld.shared.f32 	%f3842, [%r21+40];
	ld.shared.u16 	%rs743, [_ZZ18flash_attention_v1PK6__halfS1_S1_PS_iiiE6V_tile+1354];
	// begin inline asm
	{  cvt.f32.f16 %f3841, %rs743;}

	// end inline asm
	fma.rn.f32 	%f5519, %f3842, %f3841, %f5519;
$L__BB0_1291:
	setp.ge.s32 	%p649, %r66, %r73;
	@%p649 bra 	$L__BB0_1293;
	ld.shared.f32 	%f3844, [%r21+44];
	ld.shared.u16 	%rs744, [_ZZ18flash_attention_v1PK6__halfS1_S1_PS_iiiE6V_tile+1482];
	// begin inline asm
	{  cvt.f32.f16 %f3843, %rs744;}

	// end inline asm
	fma.rn.f32 	%f5519, %f3844, %f3843, %f5519;
$L__BB0_1293:
	setp.ge.s32 	%p650, %r67, %r73;
	@%p650 bra 	$L__BB0_1295;
	ld.shared.f32 	%f3846, [%r21+48];
	ld.shared.u16 	%rs745, [_ZZ18flash_attention_v1PK6__halfS1_S1_PS_iiiE6V_tile+1610];
	// begin inline asm
	{  cvt.f32.f16 %f3845, %rs745;}

	// end inline asm
	fma.rn.f32 	%f5519, %f3846, %f3845, %f5519;
$L__BB0_1295:
	setp.ge.s32 	%p651, %r68, %r73;
	@%p651 bra 	$L__BB0_1297;
	ld.shared.f32 	%f3848, [%r21+52];
	ld.shared.u16 	%rs746, [_ZZ18flash_attention_v1PK6__halfS1_S1_PS_iiiE6V_tile+1738];
	// begin inline asm
	{  cvt.f32.f16 %f3847, %rs746;}

	// end inline asm
	fma.rn.f32 	%f5519, %f3848, %f3847, %f5519;
$L__BB0_1297:
	setp.ge.s32 	%p652, %r69, %r73;
	@%p652 bra 	$L__BB0_1299;
	ld.shared.f32 	%f3850, [%r21+56];
	ld.shared.u16 	%rs747, [_ZZ18flash_attention_v1PK6__halfS1_S1_PS_iiiE6V_tile+1866];
	// begin inline asm
	{  cvt.f32.f16 %f3849, %rs747;}

	// end inline asm
	fma.rn.f32 	%f5519, %f3850, %f3849, %f5519;
$L__BB0_1299:
	setp.ge.s32 	%p653, %r70, %r73;
	@%p653 bra 	$L__BB0_1301;
	ld.shared.f32 	%f3852, [%r21+60];
	ld.shared.u16 	%rs748, [_ZZ18flash_attention_v1PK6__halfS1_S1_PS_iiiE6V_tile+1994];
	// begin inline asm
	{  cvt.f32.f16 %f3851, %rs748;}

	// end inline asm
	fma.rn.f32 	%f5519, %f3852, %f3851, %f5519;
$L__BB0_1301:
	setp.ge.s32 	%p654, %r112, %r73;
	ld.local.f32 	%f3854, [%rd8+148];
	add.f32 	%f3855, %f5519, %f3854;
	st.local.f32 	[%rd8+148], %f3855;
	mov.f32 	%f5535, 0f00000000;
	@%p654 bra 	$L__BB0_1303;
	ld.shared.f32 	%f3857, [%r21];
	ld.shared.u16 	%rs749, [_ZZ18flash_attention_v1PK6__halfS1_S1_PS_iiiE6V_tile+76];
	// begin inline asm
	{  cvt.f32.f16 %f3856, %rs749;}

	// end inline asm
	fma.rn.f32 	%f5535, %f3857, %f3856, 0f00000000;
$L__BB0_1303:
	setp.ge.s32 	%p655, %r56, %r73;
	@%p655 bra 	$L__BB0_1305;
	ld.shared.f32 	%f3859, [%r21+4];
	ld.shared.u16 	%rs750, [_ZZ18flash_attention_v1PK6__halfS1_S1_PS_iiiE6V_tile+204];
	// begin inline asm
	{  cvt.f32.f16 %f3858, %rs750;}

	// end inline asm
	fma.rn.f32 	%f5535, %f3859, %f3858, %f5535;
$L__BB0_1305:
	setp.ge.s32 	%p656, %r57, %r73;
	@%p656 bra 	$L__BB0_1307;
	ld.shared.f32 	%f3861, [%r21+8];
	ld.shared.u16 	%rs751, [_ZZ18flash_attention_v1PK6__halfS1_S1_PS_iiiE6V_tile+332];
	// begin inline asm
	{  cvt.f32.f16 %f3860, %rs751;}

	// end inline asm
	fma.rn.f32 	%f5535, %f3861, %f3860, %f5535;
$L__BB0_1307:
	setp.ge.s32 	%p657, %r58, %r73;
	@%p657 bra 	$L__BB0_1309;
	ld.shared.f32 	%f3863, [%r21+12];
	ld.shared.u16 	%rs752, [_ZZ18flash_attention_v1PK6__halfS1_S1_PS_iiiE6V_tile+460];
	// begin inline asm
	{  cvt.f32.f16 %f3862, %rs752;}

	// end inline asm
	fma.rn.f32 	%f5535, %f3863, %f3862, %f5535;
$L__BB0_1309:
	setp.ge.s32 	%p658, %r59, %r73;
	@%p658 bra 	$L__BB0_1311;
	ld.shared.f32 	%f3865, [%r21+16];
	ld.shared.u16 	%rs753, [_ZZ18flash_attention_v1PK6__halfS1_S1_PS_iiiE6V_tile+588];
	// begin inline asm
	{  cvt.f32.f16 %f3864, %rs753;}

	// end inline asm
	fma.rn.f32 	%f5535, %f3865, %f3864, %f5535;
$L__BB0_1311:
	setp.ge.s32 	%p659, %r60, %r73;
	@%p659 bra 	$L__BB0_1313;
	ld.shared.f32 	%f3867, [%r21+20];
	ld.shared.u16 	%rs754, [_ZZ18flash_attention_v1PK6__halfS1_S1_PS_iiiE6V_tile+716];
	// begin inline asm
	{  cvt.f32.f16 %f3866, %rs754;}

	// end inline asm
	fma.rn.f32 	%f5535, %f3867, %f3866, %f5535;
$L__BB0_1313:
	setp.ge.s32 	%p660, %r61, %r73;
	@%p660 bra 	$L__BB0_1315;
	ld.shared.f32 	%f3869, [%r21+24];
	ld.shared.u16 	%rs755, [_ZZ18flash_attention_v1PK6__halfS1_S1_PS_iiiE6V_tile+844];
	// begin inline asm
	{  cvt.f32.f16 %f3868, %rs755;}

	// end inline asm
	fma.rn.f32 	%f5535, %f3869, %f3868, %f5535;
$L__BB0_1315:
	setp.ge.s32 	%p661, %r62, %r73;
	@%p661 bra 	$L__BB0_1317;
	ld.shared.f32 	%f3871, [%r21+28];
	ld.shared.u16 	%rs756, [_ZZ18flash_attention_v1PK6__halfS1_S1_PS_iiiE6V_tile+972];
	// begin inline asm
	{  cvt.f32.f16 %f3870, %rs756;}

	// end inline asm
	fma.rn.f32 	%f5535, %f3871, %f3870, %f5535;
$L__BB0_1317:
	setp.ge.s32 	%p662, %r63, %r73;
	@%p662 bra 	$L__BB0_1319;
	ld.shared.f32 	%f3873, [%r21+32];
	ld.shared.u16 	%rs757, [_ZZ18flash_attention_v1PK6__halfS1_S1_PS_iiiE6V_tile+1100];
	// begin inline asm
	{  cvt.f32.f16 %f3872, %rs757;}

	// end inline asm
	fma.rn.f32 	%f5535, %f3873, %f3872, %f5535;
$L__BB0_1319:
	setp.ge.s32 	%p663, %r64, %r73;
	@%p663 bra 	$L__BB0_1321;
	ld.shared.f32 	%f3875, [%r21+36];
	ld.shared.u16 	%rs758, [_ZZ18flash_attention_v1PK6__halfS1_S1_PS_iiiE6V_tile+1228];
	// begin inline asm
	{  cvt.f32.f16 %f3874, %rs758;}

	// end inline asm
	fma.rn.f32 	%f5535, %f3875, %f3874, %f5535;
$L__BB0_1321:
	setp.ge.s32 	%p664, %r65, %r73;
	@%p664 bra 	$L__BB0_1323;
	ld.shared.f32 	%f3877, [%r21+40];
	ld.shared.u16 	%rs759, [_ZZ18flash_attention_v1PK6__halfS1_S1_PS_iiiE6V_tile+1356];
	// begin inline asm
	{  cvt.f32.f16 %f3876, %rs759;}

	// end inline asm
	fma.rn.f32 	%f5535, %f3877, %f3876, %f5535;
$L__BB0_1323:
	setp.ge.s32 	%p665, %r66, %r73;
	@%p665 bra 	$L__BB0_1325;
	ld.shared.f32 	%f3879, [%r21+44];
	ld.shared.u16 	%rs760, [_ZZ18flash_attention_v1PK6__halfS1_S1_PS_iiiE6V_tile+1484];
	// begin inline asm
	{  cvt.f32.f16 %f3878, %rs760;}

	// end inline asm
	fma.rn.f32 	%f5535, %f3879, %f3878, %f5535;
$L__BB0_1325:
	setp.ge.s32 	%p666, %r67, %r73;
	@%p666 bra 	$L__BB0_1327;
	ld.shared.f32 	%f3881, [%r21+48];
	ld.shared.u16 	%rs761, [_ZZ18flash_attention_v1PK6__halfS1_S1_PS_iiiE6V_tile+1612];
	// begin inline asm
	{  cvt.f32.f16 %f3880, %rs761;}

	// end inline asm
	fma.rn.f32 	%f5535, %f3881, %f3880, %f5535;
$L__BB0_1327:
	setp.ge.s32 	%p667, %r68, %r73;
	@%p667 bra 	$L__BB0_1329;
	ld.shared.f32 	%f3883, [%r21+52];
	ld.shared.u16 	%rs762, [_ZZ18flash_attention_v1PK6__halfS1_S1_PS_iiiE6V_tile+1740];
	// begin inline asm
	{  cvt.f32.f16 %f3882, %rs762;}

	// end inline asm
	fma.rn.f32 	%f5535, %f3883, %f3882, %f5535;
$L__BB0_1329:
	setp.ge.s32 	%p668, %r69, %r73;
	@%p668 bra 	$L__BB0_1331;
	ld.shared.f32 	%f3885, [%r21+56];
	ld.shared.u16 	%rs763, [_ZZ18flash_attention_v1PK6__halfS1_S1_PS_iiiE6V_tile+1868];
	// begin inline asm
	{  cvt.f32.f16 %f3884, %rs763;}

	// end inline asm
	fma.rn.f32 	%f5535, %f3885, %f3884, %f5535;
$L__BB0_1331:
	setp.ge.s32 	%p669, %r70, %r73;
	@%p669 bra 	$L__BB0_1333;
	ld.shared.f32 	%f3887, [%r21+60];
	ld.shared.u16 	%rs764, [_ZZ18flash_attention_v1PK6__halfS1_S1_PS_iiiE6V_tile+1996];
	// begin inline asm
	{  cvt.f32.f16 %f3886, %rs764;}

	// end inline asm
	fma.rn.f32 	%f5535, %f3887, %f3886, %f5535;
$L__BB0_1333:
	setp.ge.s32 	%p670, %r112, %r73;
	ld.local.f32 	%f3889, [%rd8+152];
	add.f32 	%f3890, %f5535, %f3889;
	st.local.f32 	[%rd8+152], %f3890;
	mov.f32 	%f5551, 0f00000000;
	@%p670 bra 	$L__BB0_1335;
	ld.shared.f32 	%f3892, [%r21];
	ld.shared.u16 	%rs765, [_ZZ18flash_attention_v1PK6__halfS1_S1_PS_iiiE6V_tile+78];
	// begin inline asm
	{  cvt.f32.f16 %f3891, %rs765;}

	// end inline asm
	fma.rn.f32 	%f5551, %f3892, %f3891, 0f00000000;
$L__BB0_1335:
	setp.ge.s32 	%p671, %r56, %r73;
	@%p671 bra 	$L__BB0_1337;
	ld.shared.f32 	%f3894, [%r21+4];
	ld.shared.u16 	%rs766, [_ZZ18flash_attention_v1PK6__halfS1_S1_PS_iiiE6V_tile+206];
	// begin inline asm
	{  cvt.f32.f16 %f3893, %rs766;}

	// end inline asm
	fma.rn.f32 	%f5551, %f3894, %f3893, %f5551;
$L__BB0_1337:
	setp.ge.s32 	%p672, %r57, %r73;
	@%p672 bra 	$L__BB0_1339;
	ld.shared.f32 	%f3896, [%r21+8];
	ld.shared.u16 	%rs767, [_ZZ18flash_attention_v1PK6__halfS1_S1_PS_iiiE6V_tile+334];
	// begin inline asm
	{  cvt.f32.f16 %f3895, %rs767;}

	// end inline asm
	fma.rn.f32 	%f5551, %f3896, %f3895, %f5551;
$L__BB0_1339:
	setp.ge.s32 	%p673, %r58, %r73;
	@%p673 bra 	$L__BB0_1341;
	ld.shared.f32 	%f3898, [%r21+12];
	ld.shared.u16 	%rs768, [_ZZ18flash_attention_v1PK6__halfS1_S1_PS_iiiE6V_tile+462];
	// begin inline asm
	{  cvt.f32.f16 %f3897, %rs768;}

	// end inline asm
	fma.rn.f32 	%f5551, %f3898, %f3897, %f5551;
$L__BB0_1341:
	setp.ge.s32 	%p674, %r59, %r73;
	@%p674 bra 	$L__BB0_1343;
	ld.shared.f32 	%f3900, [%r21+16];
	ld.shared.u16 	%rs769, [_ZZ18flash_attention_v1PK6__halfS1_S1_PS_iiiE6V_tile+590];
	// begin inline asm
	{  cvt.f32.f16 %f3899, %rs769;}

	// end inline asm
	fma.rn.f32 	%f5551, %f3900, %f3899, %f5551;
$L__BB0_1343:
	setp.ge.s32 	%p675, %r60, %r73;
	@%p675 bra 	$L__BB0_1345;
	ld.shared.f32 	%f3902, [%r21+20];
	ld.shared.u16 	%rs770, [_ZZ18flash_attention_v1PK6__halfS1_S1_PS_iiiE6V_tile+718];
	// begin inline asm
	{  cvt.f32.f16 %f3901, %rs770;}

	// end inline asm
	fma.rn.f32 	%f5551, %f3902, %f3901, %f5551;
$L__BB0_1345:
	setp.ge.s32 	%p676, %r61, %r73;
	@%p676 bra 	$L__BB0_1347;
	ld.shared.f32 	%f3904, [%r21+24];
	ld.shared.u16 	%rs771, [_ZZ18flash_attention_v1PK6__halfS1_S1_PS_iiiE6V_tile+846];
	// begin inline asm
	{  cvt.f32.f16 %f3903, %rs771;}

	// end inline asm
	fma.rn.f32 	%f5551, %f3904, %f3903, %f5551;
$L__BB0_1347:
	setp.ge.s32 	%p677, %r62, %r73;
	@%p677 bra 	$L__BB0_1349;
	ld.shared.f32 	%f3906, [%r21+28];
	ld.shared.u16 	%rs772, [_ZZ18flash_attention_v1PK6__halfS1_S1_PS_iiiE6V_tile+974];
	// begin inline asm
	{  cvt.f32.f16 %f3905, %rs772;}

	// end inline asm
	fma.rn.f32 	%f5551, %f3906, %f3905, %f5551;
$L__BB0_1349:
	setp.ge.s32 	%p678, %r63, %r73;
	@%p678 bra 	$L__BB0_1351;
	ld.shared.f32 	%f3908, [%r21+32];
	ld.shared.u16 	%rs773, [_ZZ18flash_attention_v1PK6__halfS1_S1_PS_iiiE6V_tile+1102];
	// begin inline asm
	{  cvt.f32.f16 %f3907, %rs773;}

	// end inline asm
	fma.rn.f32 	%f5551, %f3908, %f3907, %f5551;
$L__BB0_1351:
	setp.ge.s32 	%p679, %r64, %r73;
	@%p679 bra 	$L__BB0_1353;
	ld.shared.f32 	%f3910, [%r21+36];
	ld.shared.u16 	%rs774, [_ZZ18flash_attention_v1PK6__halfS1_S1_PS_iiiE6V_tile+1230];
	// begin inline asm
	{  cvt.f32.f16 %f3909, %rs774;}

	// end inline asm
	fma.rn.f32 	%f5551, %f3910, %f3909, %f5551;
$L__BB0_1353:
	setp.ge.s32 	%p680, %r65, %r73;
	@%p680 bra 	$L__BB0_1355;
	ld.shared.f32 	%f3912, [%r21+40];
	ld.shared.u16 	%rs775, [_ZZ18flash_attention_v1PK6__halfS1_S1_PS_iiiE6V_tile+1358];
	// begin inline asm
	{  cvt.f32.f16 %f3911, %rs775;}

	// end inline asm
	fma.rn.f32 	%f5551, %f3912, %f3911, %f5551;
$L__BB0_1355:
	setp.ge.s32 	%p681, %r66, %r73;
	@%p681 bra 	$L__BB0_1357;
	ld.shared.f32 	%f3914, [%r21+44];
	ld.shared.u16 	%rs776, [_ZZ18flash_attention_v1PK6__halfS1_S1_PS_iiiE6V_tile+1486];
	// begin inline asm
	{  cvt.f32.f16 %f3913, %rs776;}

	// end inline asm
	fma.rn.f32 	%f5551, %f3914, %f3913, %f5551;
$L__BB0_1357:
	setp.ge.s32 	%p682, %r67, %r73;
	@%p682 bra 	$L__BB0_1359;
	ld.shared.f32 	%f3916, [%r21+48];
	ld.shared.u16 	%rs777, [_ZZ18flash_attention_v1PK6__halfS1_S1_PS_iiiE6V_tile+1614];
	// begin inline asm
	{  cvt.f32.f16 %f3915, %rs777;}

	// end inline asm
	fma.rn.f32 	%f5551, %f3916, %f3915, %f5551;
$L__BB0_1359:
	setp.ge.s32 	%p683, %r68, %r73;
	@%p683 bra 	$L__BB0_1361;
	ld.shared.f32 	%f3918, [%r21+52];
	ld.shared.u16 	%rs778, [_ZZ18flash_attention_v1PK6__halfS1_S1_PS_iiiE6V_tile+1742];
	// begin inline asm
	{  cvt.f32.f16 %f3917, %rs778;}

	// end inline asm
	fma.rn.f32 	%f5551, %f3918, %f3917, %f5551;
$L__BB0_1361:
	setp.ge.s32 	%p684, %r69, %r73;
	@%p684 bra 	$L__BB0_1363;
	ld.shared.f32 	%f3920, [%r21+56];
	ld.shared.u16 	%rs779, [_ZZ18flash_attention_v1PK6__halfS1_S1_PS_iiiE6V_tile+1870];
	// begin inline asm
	{  cvt.f32.f16 %f3919, %rs779;}

	// end inline asm
	fma.rn.f32 	%f5551, %f3920, %f3919, %f5551;
$L__BB0_1363:
	setp.ge.s32 	%p685, %r70, %r73;
	@%p685 bra 	$L__BB0_1365;
	ld.shared.f32 	%f3922, [%r21+60];
	ld.shared.u16 	%rs780, [_ZZ18flash_attention_v1PK6__halfS1_S1_PS_iiiE6V_tile+1998];
	// begin inline asm
	{  cvt.f32.f16 %f3921, %rs780;}

	// end inline asm
	fma.rn.f32 	%f5551, %f3922, %f3921, %f5551;
$L__BB0_1365:
	setp.ge.s32 	%p686, %r112, %r73;
	ld.local.f32 	%f3924, [%rd8+156];
	add.f32 	%f3925, %f5551, %f3924;
	st.local.f32 	[%rd8+156], %f3925;
	mov.f32 	%f5567, 0f00000000;
	@%p686 bra 	$L__BB0_1367;
	ld.shared.f32 	%f3927, [%r21];
	ld.shared.u16 	%rs781, [_ZZ18flash_attention_v1PK6__halfS1_S1_PS_iiiE6V_tile+80];
	// begin inline asm
	{  cvt.f32.f16 %f3926, %rs781;}

	// end inline asm
	fma.rn.f32 	%f5567, %f3927, %f3926, 0f00000000;
$L__BB0_1367:
	setp.ge.s32 	%p687, %r56, %r73;
	@%p687 bra 	$L__BB0_1369;
	ld.shared.f32 	%f3929, [%r21+4];
	ld.shared.u16 	%rs782, [_ZZ18flash_attention_v1PK6__halfS1_S1_PS_iiiE6V_tile+208];
	// begin inline asm
	{  cvt.f32.f16 %f3928, %rs782;}

	// end inline asm
	fma.rn.f32 	%f5567, %f3929, %f3928, %f5567;
$L__BB0_1369:
	setp.ge.s32 	%p688, %r57, %r73;
	@%p688 bra 	$L__BB0_1371;
	ld.shared.f32 	%f3931, [%r21+8];
	ld.shared.u16 	%rs783, [_ZZ18flash_attention_v1PK6__halfS1_S1_PS_iiiE6V_tile+336];
	// begin inline asm
	{  cvt.f32.f16 %f3930, %rs783;}

	// end inline asm
	fma.rn.f32 	%f5567, %f3931, %f3930, %f5567;
$L__BB0_1371:
	setp.ge.s32 	%p689, %r58, %r73;
	@%p689 bra 	$L__BB0_1373;
	ld.shared.f32 	%f3933, [%r21+12];
	ld.shared.u16 	%rs784, [_ZZ18flash_attention_v1PK6__halfS1_S1_PS_iiiE6V_tile+464];
	// begin inline asm
	{  cvt.f32.f16 %f3932, %rs784;}

	// end inline asm
	fma.rn.f32 	%f5567, %f3933, %f3932, %f5567;
$L__BB0_1373:
	setp.ge.s32 	%p690, %r59, %r73;
	@%p690 bra 	$L__BB0_1375;
	ld.shared.f32 	%f3935, [%r21+16];
	ld.shared.u16 	%rs785, [_ZZ18flash_attention_v1PK6__halfS1_S1_PS_iiiE6V_tile+592];
	// begin inline asm
	{  cvt.f32.f16 %f3934, %rs785;}

	// end inline asm
	fma.rn.f32 	%f5567, %f3935, %f3934, %f5567;
$L__BB0_1375:
	setp.ge.s32 	%p691, %r60, %r73;
	@%p691 bra 	$L__BB0_1377;
	ld.shared.f32 	%f3937, [%r21+20];
	ld.shared.u16 	%rs786, [_ZZ18flash_attention_v1PK6__halfS1_S1_PS_iiiE6V_tile+720];
	// begin inline asm
	{  cvt.f32.f16 %f3936, %rs786;}

	// end inline asm
	fma.rn.f32 	%f5567, %f3937, %f3936, %f5567;
$L__BB0_1377:
	setp.ge.s32 	%p692, %r61, %r73;
	@%p692 bra 	$L__BB0_1379;
	ld.shared.f32 	%f3939, [%r21+24];
	ld.shared.u16 	%rs787, [_ZZ18flash_attention_v1PK6__halfS1_S1_PS_iiiE6V_tile+848];
	// begin inline asm
	{  cvt.f32.f16 %f3938, %rs787;}

	// end inline asm
	fma.rn.f32 	%f5567, %f3939, %f3938, %f5567;
$L__BB0_1379:
	setp.ge.s32 	%p693, %r62, %r73;
	@%p693 bra 	$L__BB0_1381;
	ld.shared.f32 	%f3941, [%r21+28];
	ld.shared.u16 	%rs788, [_ZZ18flash_attention_v1PK6__halfS1_S1_PS_iiiE6V_tile+976];
	// begin inline asm
	{  cvt.f32.f16 %f3940, %rs788;}

	// end inline asm
	fma.rn.f32 	%f5567, %f3941, %f3940, %f5567;
$L__BB0_1381:
	setp.ge.s32 	%p694, %r63, %r73;
	@%p694 bra 	$L__BB0_1383;
	ld.shared.f32 	%f3943, [%r21+32];
	ld.shared.u16 	%rs789, [_ZZ18flash_attention_v1PK6__halfS1_S1_PS_iiiE6V_tile+1104];
	// begin inline asm
	{  cvt.f32.f16 %f3942, %rs789;}

	// end inline asm
	fma.rn.f32 	%f5567, %f3943, %f3942, %f5567;
$L__BB0_1383:
	setp.ge.s32 	%p695, %r64, %r73;
	@%p695 bra 	$L__BB0_1385;
	ld.shared.f32 	%f3945, [%r21+36];
	ld.shared.u16 	%rs790, [_ZZ18flash_attention_v1PK6__halfS1_S1_PS_iiiE6V_tile+1232];
	// begin inline asm
	{  cvt.f32.f16 %f3944, %rs790;}

	// end inline asm
	fma.rn.f32 	%f5567, %f3945, %f3944, %f5567;
$L__BB0_1385:
	setp.ge.s32 	%p696, %r65, %r73;
	@%p696 bra 	$L__BB0_1387;
	ld.shared.f32 	%f3947, [%r21+40];
	ld.shared.u16 	%rs791, [_ZZ18flash_attention_v1PK6__halfS1_S1_PS_iiiE6V_tile+1360];
	// begin inline asm
	{  cvt.f32.f16 %f3946, %rs791;}

	// end inline asm
	fma.rn.f32 	%f5567, %f3947, %f3946, %f5567;
$L__BB0_1387:
	setp.ge.s32 	%p697, %r66, %r73;
	@%p697 bra 	$L__BB0_1389;
	ld.shared.f32 	%f3949, [%r21+44];
	ld.shared.u16 	%rs792, [_ZZ18flash_attention_v1PK6__halfS1_S1_PS_iiiE6V_tile+1488];
	// begin inline asm
	{  cvt.f32.f16 %f3948, %rs792;}

	// end inline asm
	fma.rn.f32 	%f5567, %f3949, %f3948, %f5567;
$L__BB0_1389:
	setp.ge.s32 	%p698, %r67, %r73;
	@%p698 bra 	$L__BB0_1391;
	ld.shared.f32 	%f3951, [%r21+48];
	ld.shared.u16 	%rs793, [_ZZ18flash_attention_v1PK6__halfS1_S1_PS_iiiE6V_tile+1616];
	// begin inline asm
	{  cvt.f32.f16 %f3950, %rs793;}

	// end inline asm
	fma.rn.f32 	%f5567, %f3951, %f3950, %f5567;
$L__BB0_1391:
	setp.ge.s32 	%p699, %r68, %r73;
	@%p699 bra 	$L__BB0_1393;
	ld.shared.f32 	%f3953, [%r21+52];
	ld.shared.u16 	%rs794, [_ZZ18flash_attention_v1PK6__halfS1_S1_PS_iiiE6V_tile+1744];
	// begin inline asm
	{  cvt.f32.f16 %f3952, %rs794;}

	// end inline asm
	fma.rn.f32 	%f5567, %f3953, %f3952, %f5567;
$L__BB0_1393:
	setp.ge.s32 	%p700, %r69, %r73;
	@%p700 bra 	$L__BB0_1395;
	ld.shared.f32 	%f3955, [%r21+56];
	ld.shared.u16 	%rs795, [_ZZ18flash_attention_v1PK6__halfS1_S1_PS_iiiE6V_tile+1872];
	// begin inline asm
	{  cvt.f32.f16 %f3954, %rs795;}

	// end inline asm
	fma.rn.f32 	%f5567, %f3955, %f3954, %f5567;
$L__BB0_1395:
	setp.ge.s32 	%p701, %r70, %r73;
	@%p701 bra 	$L__BB0_1397;
	ld.shared.f32 	%f3957, [%r21+60];
	ld.shared.u16 	%rs796, [_ZZ18flash_attention_v1PK6__halfS1_S1_PS_iiiE6V_tile+2000];
	// begin inline asm
	{  cvt.f32.f16 %f3956, %rs796;}

	// end inline asm
	fma.rn.f32 	%f5567, %f3957, %f3956, %f5567;
$L__BB0_1397:
	setp.ge.s32 	%p702, %r112, %r73;
	ld.local.f32 	%f3959, [%rd8+160];
	add.f32 	%f3960, %f5567, %f3959;
	st.local.f32 	[%rd8+160], %f3960;
	mov.f32 	%f5583, 0f00000000;
	@%p702 bra 	$L__BB0_1399;
	ld.shared.f32 	%f3962, [%r21];
	ld.shared.u16 	%rs797, [_ZZ18flash_attention_v1PK6__halfS1_S1_PS_iiiE6V_tile+82];
	// begin inline asm
	{  cvt.f32.f16 %f3961, %rs797;}

	// end inline asm
	fma.rn.f32 	%f5583, %f3962, %f3961, 0f00000000;
$L__BB0_1399:
	setp.ge.s32 	%p703, %r56, %r73;
	@%p703 bra 	$L__BB0_1401;
	ld.shared.f32 	%f3964, [%r21+4];
	ld.shared.u16 	%rs798, [_ZZ18flash_attention_v1PK6__halfS1_S1_PS_iiiE6V_tile+210];
	// begin inline asm
	{  cvt.f32.f16 %f3963, %rs798;}

	// end inline asm
	fma.rn.f32 	%f5583, %f3964, %f3963, %f5583;
$L__BB0_1401:
	setp.ge.s32 	%p704, %r57, %r73;
	@%p704 bra 	$L__BB0_1403;
	ld.shared.f32 	%f3966, [%r21+8];
	ld.shared.u16 	%rs799, [_ZZ18flash_attention_v1PK6__halfS1_S1_PS_iiiE6V_tile+338];
	// begin inline asm
	{  cvt.f32.f16 %f3965, %rs799;}

	// end inline asm
	fma.rn.f32 	%f5583, %f3966, %f3965, %f5583;
$L__BB0_1403:
	setp.ge.s32 	%p705, %r58, %r73;
	@%p705 bra 	$L__BB0_1405;
	ld.shared.f32 	%f3968, [%r21+12];
	ld.shared.u16 	%rs800, [_ZZ18flash_attention_v1PK6__halfS1_S1_PS_iiiE6V_tile+466];
	// begin inline asm
	{  cvt.f32.f16 %f3967, %rs800;}

	// end inline asm
	fma.rn.f32 	%f5583, %f3968, %f3967, %f5583;
$L__BB0_1405:
	setp.ge.s32 	%p706, %r59, %r73;
	@%p706 bra 	$L__BB0_1407;
	ld.shared.f32 	%f3970, [%r21+16];
	ld.shared.u16 	%rs801, [_ZZ18flash_attention_v1PK6__halfS1_S1_PS_iiiE6V_tile+594];
	// begin inline asm
	{  cvt.f32.f16 %f3969, %rs801;}

	// end inline asm
	fma.rn.f32 	%f5583, %f3970, %f3969, %f5583;
$L__BB0_1407:
	setp.ge.s32 	%p707, %r60, %r73;
	@%p707 bra 	$L__BB0_1409;
	ld.shared.f32 	%f3972, [%r21+20];
	ld.shared.u16 	%rs802, [_ZZ18flash_attention_v1PK6__halfS1_S1_PS_iiiE6V_tile+722];
	// begin inline asm
	{  cvt.f32.f16 %f3971, %rs802;}

	// end inline asm
	fma.rn.f32 	%f5583, %f3972, %f3971, %f5583;
$L__BB0_1409:
	setp.ge.s32 	%p708, %r61, %r73;
	@%p708 bra 	$L__BB0_1411;
	ld.shared.f32 	%f3974, [%r21+24];
	ld.shared.u16 	%rs803, [_ZZ18flash_attention_v1PK6__halfS1_S1_PS_iiiE6V_tile+850];
	// begin inline asm
	{  cvt.f32.f16 %f3973, %rs803;}

	// end inline asm
	fma.rn.f32 	%f5583, %f3974, %f3973, %f5583;
$L__BB0_1411:
	setp.ge.s32 	%p709, %r62, %r73;
	@%p709 bra 	$L__BB0_1413;
	ld.shared.f32 	%f3976, [%r21+28];
	ld.shared.u16 	%rs804, [_ZZ18flash_attention_v1PK6__halfS1_S1_PS_iiiE6V_tile+978];
	// begin inline asm
	{  cvt.f32.f16 %f3975, %rs804;}

	// end inline asm
	fma.rn.f32 	%f5583, %f3976, %f3975, %f5583;
$L__BB0_1413:
	setp.ge.s32 	%p710, %r63, %r73;
	@%p710 bra 	$L__BB0_1415;
	ld.shared.f32 	%f3978, [%r21+32];
	ld.shared.u16 	%rs805, [_ZZ18flash_attention_v1PK6__halfS1_S1_PS_iiiE6V_tile+1106];
	// begin inline asm
	{  cvt.f32.f16 %f3977, %rs805;}

	// end inline asm
	fma.rn.f32 	%f5583, %f3978, %f3977, %f5583;
$L__BB0_1415:
	setp.ge.s32 	%p711, %r64, %r73;
	@%p711 bra 	$L__BB0_1417;
	ld.shared.f32 	%f3980, [%r21+36];
	ld.shared.u16 	%rs806, [_ZZ18flash_attention_v1PK6__halfS1_S1_PS_iiiE6V_tile+1234];
	// begin inline asm
	{  cvt.f32.f16 %f3979, %rs806;}

	// end inline asm
	fma.rn.f32 	%f5583, %f3980, %f3979, %f5583;
$L__BB0_1417:
	setp.ge.s32 	%p712, %r65, %r73;
	@%p712 bra 	$L__BB0_1419;
	ld.shared.f32 	%f3982, [%r21+40];
	ld.shared.u16 	%rs807, [_ZZ18flash_attention_v1PK6__halfS1_S1_PS_iiiE6V_tile+1362];
	// begin inline asm
	{  cvt.f32.f16 %f3981, %rs807;}

	// end inline asm
	fma.rn.f32 	%f5583, %f3982, %f3981, %f5583;
$L__BB0_1419:
	setp.ge.s32 	%p713, %r66, %r73;
	@%p713 bra 	$L__BB0_1421;
	ld.shared.f32 	%f3984, [%r21+44];
	ld.shared.u16 	%rs808, [_ZZ18flash_attention_v1PK6__halfS1_S1_PS_iiiE6V_tile+1490];
	// begin inline asm
	{  cvt.f32.f16 %f3983, %rs808;}

	// end inline asm
	fma.rn.f32 	%f5583, %f3984, %f3983, %f5583;
$L__BB0_1421:
	setp.ge.s32 	%p714, %r67, %r73;
	@%p714 bra 	$L__BB0_1423;
	ld.shared.f32 	%f3986, [%r21+48];
	ld.shared.u16 	%rs809, [_ZZ18flash_attention_v1PK6__halfS1_S1_PS_iiiE6V_tile+1618];
	// begin inline asm
	{  cvt.f32.f16 %f3985, %rs809;}

	// end inline asm
	fma.rn.f32 	%f5583, %f3986, %f3985, %f5583;
$L__BB0_1423:
	setp.ge.s32 	%p715, %r68, %r73;
	@%p715 bra 	$L__BB0_1425;
	ld.shared.f32 	%f3988, [%r21+52];
	ld.shared.u16 	%rs810, [_ZZ18flash_attention_v1PK6__halfS1_S1_PS_iiiE6V_tile+1746];
	// begin inline asm
	{  cvt.f32.f16 %f3987, %rs810;}

	// end inline asm
	fma.rn.f32 	%f5583, %f3988, %f3987, %f5583;
$L__BB0_1425:
	setp.ge.s32 	%p716, %r69, %r73;
	@%p716 bra 	$L__BB0_1427;
	ld.shared.f32 	%f3990, [%r21+56];
	ld.shared.u16 	%rs811, [_ZZ18flash_attention_v1PK6__halfS1_S1_PS_iiiE6V_tile+1874];
	// begin inline asm
	{  cvt.f32.f16 %f3989, %rs811;}

	// end inline asm
	fma.rn.f32 	%f5583, %f3990, %f3989, %f5583;
$L__BB0_1427:
	setp.ge.s32 	%p717, %r70, %r73;
	@%p717 bra 	$L__BB0_1429;
	ld.shared.f32 	%f3992, [%r21+60];
	ld.shared.u16 	%rs812, [_ZZ18flash_attention_v1PK6__halfS1_S1_PS_iiiE6V_tile+2002];
	// begin inline asm
	{  cvt.f32.f16 %f3991, %rs812;}

	// end inline asm
	fma.rn.f32 	%f5583, %f3992, %f3991, %f5583;
$L__BB0_1429:
	setp.ge.s32 	%p718, %r112, %r73;
	ld.local.f32 	%f3994, [%rd8+164];
	add.f32 	%f3995, %f5583, %f3994;
	st.local.f32 	[%rd8+164], %f3995;
	mov.f32 	%f5599, 0f00000000;
	@%p718 bra 	$L__BB0_1431;
	ld.shared.f32 	%f3997, [%r21];
	ld.shared.u16 	%rs813, [_ZZ18flash_attention_v1PK6__halfS1_S1_PS_iiiE6V_tile+84];
	// begin inline asm
	{  cvt.f32.f16 %f3996, %rs813;}

	// end inline asm
	fma.rn.f32 	%f5599, %f3997, %f3996, 0f00000000;
$L__BB0_1431:
	setp.ge.s32 	%p719, %r56, %r73;
	@%p719 bra 	$L__BB0_1433;
	ld.shared.f32 	%f3999, [%r21+4];
	ld.shared.u16 	%rs814, [_ZZ18flash_attention_v1PK6__halfS1_S1_PS_iiiE6V_tile+212];
	// begin inline asm
	{  cvt.f32.f16 %f3998, %rs814;}

	// end inline asm
	fma.rn.f32 	%f5599, %f3999, %f3998, %f5599;
$L__BB0_1433:
	setp.ge.s32 	%p720, %r57, %r73;
	@%p720 bra 	$L__BB0_1435;
	ld.shared.f32 	%f4001, [%r21+8];
	ld.shared.u16 	%rs815, [_ZZ18flash_attention_v1PK6__halfS1_S1_PS_iiiE6V_tile+340];
	// begin inline asm
	{  cvt.f32.f16 %f4000, %rs815;}

	// end inline asm
	fma.rn.f32 	%f5599, %f4001, %f4000, %f5599;
$L__BB0_1435:
	setp.ge.s32 	%p721, %r58, %r73;
	@%p721 bra 	$L__BB0_1437;
	ld.shared.f32 	%f4003, [%r21+12];
	ld.shared.u16 	%rs816, [_ZZ18flash_attention_v1PK6__halfS1_S1_PS_iiiE6V_tile+468];
	// begin inline asm
	{  cvt.f32.f16 %f4002, %rs816;}

	// end inline asm
	fma.rn.f32 	%f5599, %f4003, %f4002, %f5599;
$L__BB0_1437:
	setp.ge.s32 	%p722, %r59, %r73;
	@%p722 bra 	$L__BB0_1439;
	ld.shared.f32 	%f4005, [%r21+16];
	ld.shared.u16 	%rs817, [_ZZ18flash_attention_v1PK6__halfS1_S1_PS_iiiE6V_tile+596];
	// begin inline asm
	{  cvt.f32.f16 %f4004, %rs817;}

	// end inline asm
	fma.rn.f32 	%f5599, %f4005, %f4004, %f5599;
$L__BB0_1439:
	setp.ge.s32 	%p723, %r60, %r73;
	@%p723 bra 	$L__BB0_1441;
	ld.shared.f32 	%f4007, [%r21+20];
	ld.shared.u16 	%rs818, [_ZZ18flash_attention_v1PK6__halfS1_S1_PS_iiiE6V_tile+724];
	// begin inline asm
	{  cvt.f32.f16 %f4006, %rs818;}

	// end inline asm
	fma.rn.f32 	%f5599, %f4007, %f4006, %f5599;
$L__BB0_1441:
	setp.ge.s32 	%p724, %r61, %r73;
	@%p724 bra 	$L__BB0_1443;
	ld.shared.f32 	%f4009, [%r21+24];
	ld.shared.u16 	%rs819, [_ZZ18flash_attention_v1PK6__halfS1_S1_PS_iiiE6V_tile+852];
	// begin inline asm
	{  cvt.f32.f16 %f4008, %rs819;}

	// end inline asm
	fma.rn.f32 	%f5599, %f4009, %f4008, %f5599;
$L__BB0_1443:
	setp.ge.s32 	%p725, %r62, %r73;
	@%p725 bra 	$L__BB0_1445;
	ld.shared.f32 	%f4011, [%r21+28];
	ld.shared.u16 	%rs820, [_ZZ18flash_attention_v1PK6__halfS1_S1_PS_iiiE6V_tile+980];
	// begin inline asm
	{  cvt.f32.f16 %f4010, %rs820;}

	// end inline asm
	fma.rn.f32 	%f5599, %f4011, %f4010, %f5599;
$L__BB0_1445:
	setp.ge.s32 	%p726, %r63, %r73;
	@%p726 bra 	$L__BB0_1447;
	ld.shared.f32 	%f4013, [%r21+32];
	ld.shared.u16 	%rs821, [_ZZ18flash_attention_v1PK6__halfS1_S1_PS_iiiE6V_tile+1108];
	// begin inline asm
	{  cvt.f32.f16 %f4012, %rs821;}

	// end inline asm
	fma.rn.f32 	%f5599, %f4013, %f4012, %f5599;
$L__BB0_1447:
	setp.ge.s32 	%p727, %r64, %r73;
	@%p727 bra 	$L__BB0_1449;
	ld.shared.f32 	%f4015, [%r21+36];
	ld.shared.u16 	%rs822, [_ZZ18flash_attention_v1PK6__halfS1_S1_PS_iiiE6V_tile+1236];
	// begin inline asm
	{  cvt.f32.f16 %f4014, %rs822;}

	// end inline asm
	fma.rn.f32 	%f5599, %f4015, %f4014, %f5599;
$L__BB0_1449:
	setp.ge.s32 	%p728, %r65, %r73;
	@%p728 bra 	$L__BB0_1451;
	ld.shared.f32 	%f4017, [%r21+40];
	ld.shared.u16 	%rs823, [_ZZ18flash_attention_v1PK6__halfS1_S1_PS_iiiE6V_tile+1364];
	// begin inline asm
	{  cvt.f32.f16 %f4016, %rs823;}

	// end inline asm
	fma.rn.f32 	%f5599, %f4017, %f4016, %f5599;
$L__BB0_1451:
	setp.ge.s32 	%p729, %r66, %r73;
	@%p729 bra 	$L__BB0_1453;
	ld.shared.f32 	%f4019, [%r21+44];
	ld.shared.u16 	%rs824, [_ZZ18flash_attention_v1PK6__halfS1_S1_PS_iiiE6V_tile+1492];
	// begin inline asm
	{  cvt.f32.f16 %f4018, %rs824;}

	// end inline asm
	fma.rn.f32 	%f5599, %f4019, %f4018, %f5599;
$L__BB0_1453:
	setp.ge.s32 	%p730, %r67, %r73;
	@%p730 bra 	$L__BB0_1455;
	ld.shared.f32 	%f4021, [%r21+48];
	ld.shared.u16 	%rs825, [_ZZ18flash_attention_v1PK6__halfS1_S1_PS_iiiE6V_tile+1620];
	// begin inline asm
	{  cvt.f32.f16 %f4020, %rs825;}

	// end inline asm
	fma.rn.f32 	%f5599, %f4021, %f4020, %f5599;
$L__BB0_1455:
	setp.ge.s32 	%p731, %r68, %r73;
	@%p731 bra 	$L__BB0_1457;
	ld.shared.f32 	%f4023, [%r21+52];
	ld.shared.u16 	%rs826, [_ZZ18flash_attention_v1PK6__halfS1_S1_PS_iiiE6V_tile+1748];
	// begin inline asm
	{  cvt.f32.f16 %f4022, %rs826;}

	// end inline asm
	fma.rn.f32 	%f5599, %f4023, %f4022, %f5599;
$L__BB0_1457:
	setp.ge.s32 	%p732, %r69, %r73;
	@%p732 bra 	$L__BB0_1459;
	ld.shared.f32 	%f4025, [%r21+56];
	ld.shared.u16 	%rs827, [_ZZ18flash_attention_v1PK6__halfS1_S1_PS_iiiE6V_tile+1876];
	// begin inline asm
	{  cvt.f32.f16 %f4024, %rs827;}

	// end inline asm
	fma.rn.f32 	%f5599, %f4025, %f4024, %f5599;
$L__BB0_1459:
	setp.ge.s32 	%p733, %r70, %r73;
	@%p733 bra 	$L__BB0_1461;
	ld.shared.f32 	%f4027, [%r21+60];
	ld.shared.u16 	%rs828, [_ZZ18flash_attention_v1PK6__halfS1_S1_PS_iiiE6V_tile+2004];
	// begin inline asm
	{  cvt.f32.f16 %f4026, %rs828;}

	// end inline asm
	fma.rn.f32 	%f5599, %f4027, %f4026, %f5599;
$L__BB0_1461:
	setp.ge.s32 	%p734, %r112, %r73;
	ld.local.f32 	%f4029, [%rd8+168];
	add.f32 	%f4030, %f5599, %f4029;
	st.local.f32 	[%rd8+168], %f4030;
	mov.f32 	%f5615, 0f00000000;
	@%p734 bra 	$L__BB0_1463;
	ld.shared.f32 	%f4032, [%r21];
	ld.shared.u16 	%rs829, [_ZZ18flash_attention_v1PK6__halfS1_S1_PS_iiiE6V_tile+86];
	// begin inline asm
	{  cvt.f32.f16 %f4031, %rs829;}

	// end inline asm
	fma.rn.f32 	%f5615, %f4032, %f4031, 0f00000000;
$L__BB0_1463:
	setp.ge.s32 	%p735, %r56, %r73;
	@%p735 bra 	$L__BB0_1465;
	ld.shared.f32 	%f4034, [%r21+4];
	ld.shared.u16 	%rs830, [_ZZ18flash_attention_v1PK6__halfS1_S1_PS_iiiE6V_tile+214];
	// begin inline asm
	{  cvt.f32.f16 %f4033, %rs830;}

	// end inline asm
	fma.rn.f32 	%f5615, %f4034, %f4033, %f5615;
$L__BB0_1465:
	setp.ge.s32 	%p736, %r57, %r73;
	@%p736 bra 	$L__BB0_1467;
	ld.shared.f32 	%f4036, [%r21+8];
	ld.shared.u16 	%rs831, [_ZZ18flash_attention_v1PK6__halfS1_S1_PS_iiiE6V_tile+342];
	// begin inline asm
	{  cvt.f32.f16 %f4035, %rs831;}

	// end inline asm
	fma.rn.f32 	%f5615, %f4036, %f4035, %f5615;
$L__BB0_1467:
	setp.ge.s32 	%p737, %r58, %r73;
	@%p737 bra 	$L__BB0_1469;
	ld.shared.f32 	%f4038, [%r21+12];
	ld.shared.u16 	%rs832, [_ZZ18flash_attention_v1PK6__halfS1_S1_PS_iiiE6V_tile+470];
	// begin inline asm
	{  cvt.f32.f16 %f4037, %rs832;}

	// end inline asm
	fma.rn.f32 	%f5615, %f4038, %f4037, %f5615;
$L__BB0_1469:
	setp.ge.s32 	%p738, %r59, %r73;
	@%p738 bra 	$L__BB0_1471;
	ld.shared.f32 	%f4040, [%r21+16];
	ld.shared.u16 	%rs833, [_ZZ18flash_attention_v1PK6__halfS1_S1_PS_iiiE6V_tile+598];
	// begin inline asm
	{  cvt.f32.f16 %f4039, %rs833;}

	// end inline asm
	fma.rn.f32 	%f5615, %f4040, %f4039, %f5615;
$L__BB0_1471:
	setp.ge.s32 	%p739, %r60, %r73;
	@%p739 bra 	$L__BB0_1473;
	ld.shared.f32 	%f4042, [%r21+20];
	ld.shared.u16 	%rs834, [_ZZ18flash_attention_v1PK6__halfS1_S1_PS_iiiE6V_tile+726];
	// begin inline asm
	{  cvt.f32.f16 %f4041, %rs834;}

	// end inline asm
	fma.rn.f32 	%f5615, %f4042, %f4041, %f5615;
$L__BB0_1473:
	setp.ge.s32 	%p740, %r61, %r73;
	@%p740 bra 	$L__BB0_1475;
	ld.shared.f32 	%f4044, [%r21+24];
	ld.shared.u16 	%rs835, [_ZZ18flash_attention_v1PK6__halfS1_S1_PS_iiiE6V_tile+854];
	// begin inline asm
	{  cvt.f32.f16 %f4043, %rs835;}

	// end inline asm
	fma.rn.f32 	%f5615, %f4044, %f4043, %f5615;
$L__BB0_1475:
	setp.ge.s32 	%p741, %r62, %r73;
	@%p741 bra 	$L__BB0_1477;
	ld.shared.f32 	%f4046, [%r21+28];
	ld.shared.u16 	%rs836, [_ZZ18flash_attention_v1PK6__halfS1_S1_PS_iiiE6V_tile+982];
	// begin inline asm
	{  cvt.f32.f16 %f4045, %rs836;}

	// end inline asm
	fma.rn.f32 	%f5615, %f4046, %f4045, %f5615;
$L__BB0_1477:
	setp.ge.s32 	%p742, %r63, %r73;
	@%p742 bra 	$L__BB0_1479;
	ld.shared.f32 	%f4048, [%r21+32];
	ld.shared.u16 	%rs837, [_ZZ18flash_attention_v1PK6__halfS1_S1_PS_iiiE6V_tile+1110];
	// begin inline asm
	{  cvt.f32.f16 %f4047, %rs837;}

	// end inline asm
	fma.rn.f32 	%f5615, %f4048, %f4047, %f5615;
$L__BB0_1479:
	setp.ge.s32 	%p743, %r64, %r73;
	@%p743 bra 	$L__BB0_1481;
	ld.shared.f32 	%f4050, [%r21+36];
	ld.shared.u16 	%rs838, [_ZZ18flash_attention_v1PK6__halfS1_S1_PS_iiiE6V_tile+1238];
	// begin inline asm
	{  cvt.f32.f16 %f4049, %rs838;}

	// end inline asm
	fma.rn.f32 	%f5615, %f4050, %f4049, %f5615;
$L__BB0_1481:
	setp.ge.s32 	%p744, %r65, %r73;
	@%p744 bra 	$L__BB0_1483;
	ld.shared.f32 	%f4052, [%r21+40];
	ld.shared.u16 	%rs839, [_ZZ18flash_attention_v1PK6__halfS1_S1_PS_iiiE6V_tile+1366];
	// begin inline asm
	{  cvt.f32.f16 %f4051, %rs839;}

	// end inline asm
	fma.rn.f32 	%f5615, %f4052, %f4051, %f5615;
$L__BB0_1483:
	setp.ge.s32 	%p745, %r66, %r73;
	@%p745 bra 	$L__BB0_1485;
	ld.shared.f32 	%f4054, [%r21+44];
	ld.shared.u16 	%rs840, [_ZZ18flash_attention_v1PK6__halfS1_S1_PS_iiiE6V_tile+1494];
	// begin inline asm
	{  cvt.f32.f16 %f4053, %rs840;}

	// end inline asm
	fma.rn.f32 	%f5615, %f4054, %f4053, %f5615;
$L__BB0_1485:
	setp.ge.s32 	%p746, %r67, %r73;
	@%p746 bra 	$L__BB0_1487;
	ld.shared.f32 	%f4056, [%r21+48];
	ld.shared.u16 	%rs841, [_ZZ18flash_attention_v1PK6__halfS1_S1_PS_iiiE6V_tile+1622];
	// begin inline asm
	{  cvt.f32.f16 %f4055, %rs841;}

	// end inline asm
	fma.rn.f32 	%f5615, %f4056, %f4055, %f5615;
$L__BB0_1487:
	setp.ge.s32 	%p747, %r68, %r73;
	@%p747 bra 	$L__BB0_1489;
	ld.shared.f32 	%f4058, [%r21+52];
	ld.shared.u16 	%rs842, [_ZZ18flash_attention_v1PK6__halfS1_S1_PS_iiiE6V_tile+1750];
	// begin inline asm
	{  cvt.f32.f16 %f4057, %rs842;}

	// end inline asm
	fma.rn.f32 	%f5615, %f4058, %f4057, %f5615;
$L__BB0_1489:
	setp.ge.s32 	%p748, %r69, %r73;
	@%p748 bra 	$L__BB0_1491;
	ld.shared.f32 	%f4060, [%r21+56];
	ld.shared.u16 	%rs843, [_ZZ18flash_attention_v1PK6__halfS1_S1_PS_iiiE6V_tile+1878];
	// begin inline asm
	{  cvt.f32.f16 %f4059, %rs843;}

	// end inline asm
	fma.rn.f32 	%f5615, %f4060, %f4059, %f5615;
$L__BB0_1491:
	setp.ge.s32 	%p749, %r70, %r73;
	@%p749 bra 	$L__BB0_1493;
	ld.shared.f32 	%f4062, [%r21+60];
	ld.shared.u16 	%rs844, [_ZZ18flash_attention_v1PK6__halfS1_S1_PS_iiiE6V_tile+2006];
	// begin inline asm
	{  cvt.f32.f16 %f4061, %rs844;}

	// end inline asm
	fma.rn.f32 	%f5615, %f4062, %f4061, %f5615;
$L__BB0_1493:
	setp.ge.s32 	%p750, %r112, %r73;
	ld.local.f32 	%f4064, [%rd8+172];
	add.f32 	%f4065, %f5615, %f4064;
	st.local.f32 	[%rd8+172], %f4065;
	mov.f32 	%f5631, 0f00000000;
	@%p750 bra 	$L__BB0_1495;
	ld.shared.f32 	%f4067, [%r21];
	ld.shared.u16 	%rs845, [_ZZ18flash_attention_v1PK6__halfS1_S1_PS_iiiE6V_tile+88];
	// begin inline asm
	{  cvt.f32.f16 %f4066, %rs845;}

	// end inline asm
	fma.rn.f32 	%f5631, %f4067, %f4066, 0f00000000;
$L__BB0_1495:
	setp.ge.s32 	%p751, %r56, %r73;
	@%p751 bra 	$L__BB0_1497;
	ld.shared.f32 	%f4069, [%r21+4];
	ld.shared.u16 	%rs846, [_ZZ18flash_attention_v1PK6__halfS1_S1_PS_iiiE6V_tile+216];
	// begin inline asm
	{  cvt.f32.f16 %f4068, %rs846;}

	// end inline asm
	fma.rn.f32 	%f5631, %f4069, %f4068, %f5631;
$L__BB0_1497:
	setp.ge.s32 	%p752, %r57, %r73;
	@%p752 bra 	$L__BB0_1499;
	ld.shared.f32 	%f4071, [%r21+8];
	ld.shared.u16 	%rs847, [_ZZ18flash_attention_v1PK6__halfS1_S1_PS_iiiE6V_tile+344];
	// begin inline asm
	{  cvt.f32.f16 %f4070, %rs847;}

	// end inline asm
	fma.rn.f32 	%f5631, %f4071, %f4070, %f5631;
$L__BB0_1499:
	setp.ge.s32 	%p753, %r58, %r73;
	@%p753 bra 	$L__BB0_1501;
	ld.shared.f32 	%f4073, [%r21+12];
	ld.shared.u16 	%rs848, [_ZZ18flash_attention_v1PK6__halfS1_S1_PS_iiiE6V_tile+472];
	// begin inline asm
	{  cvt.f32.f16 %f4072, %rs848;}

	// end inline asm
	fma.rn.f32 	%f5631, %f4073, %f4072, %f5631;
$L__BB0_1501:
	setp.ge.s32 	%p754, %r59, %r73;
	@%p754 bra 	$L__BB0_1503;
	ld.shared.f32 	%f4075, [%r21+16];
	ld.shared.u16 	%rs849, [_ZZ18flash_attention_v1PK6__halfS1_S1_PS_iiiE6V_tile+600];
	// begin inline asm
	{  cvt.f32.f16 %f4074, %rs849;}

	// end inline asm
	fma.rn.f32 	%f5631, %f4075, %f4074, %f5631;
$L__BB0_1503:
	setp.ge.s32 	%p755, %r60, %r73;
	@%p755 bra 	$L__BB0_1505;
	ld.shared.f32 	%f4077, [%r21+20];
	ld.shared.u16 	%rs850, [_ZZ18flash_attention_v1PK6__halfS1_S1_PS_iiiE6V_tile+728];
	// begin inline asm
	{  cvt.f32.f16 %f4076, %rs850;}

	// end inline asm
	fma.rn.f32 	%f5631, %f4077, %f4076, %f5631;
$L__BB0_1505:
	setp.ge.s32 	%p756, %r61, %r73;
	@%p756 bra 	$L__BB0_1507;
	ld.shared.f32 	%f4079, [%r21+24];
	ld.shared.u16 	%rs851, [_ZZ18flash_attention_v1PK6__halfS1_S1_PS_iiiE6V_tile+856];
	// begin inline asm
	{  cvt.f32.f16 %f4078, %rs851;}

	// end inline asm
	fma.rn.f32 	%f5631, %f4079, %f4078, %f5631;
$L__BB0_1507:
	setp.ge.s32 	%p757, %r62, %r73;
	@%p757 bra 	$L__BB0_1509;
	ld.shared.f32 	%f4081, [%r21+28];
	ld.shared.u16 	%rs852, [_ZZ18flash_attention_v1PK6__halfS1_S1_PS_iiiE6V_tile+984];
	// begin inline asm
	{  cvt.f32.f16 %f4080, %rs852;}

	// end inline asm
	fma.rn.f32 	%f5631, %f4081, %f4080, %f5631;
$L__BB0_1509:
	setp.ge.s32 	%p758, %r63, %r73;
	@%p758 bra 	$L__BB0_1511;
	ld.shared.f32 	%f4083, [%r21+32];
	ld.shared.u16 	%rs853, [_ZZ18flash_attention_v1PK6__halfS1_S1_PS_iiiE6V_tile+1112];
	// begin inline asm
	{  cvt.f32.f16 %f4082, %rs853;}

	// end inline asm
	fma.rn.f32 	%f5631, %f4083, %f4082, %f5631;
$L__BB0_1511:
	setp.ge.s32 	%p759, %r64, %r73;
	@%p759 bra 	$L__BB0_1513;
	ld.shared.f32 	%f4085, [%r21+36];
	ld.shared.u16 	%rs854, [_ZZ18flash_attention_v1PK6__halfS1_S1_PS_iiiE6V_tile+1240];
	// begin inline asm
	{  cvt.f32.f16 %f4084, %rs854;}

	// end inline asm
	fma.rn.f32 	%f5631, %f4085, %f4084, %f5631;
$L__BB0_1513:
	setp.ge.s32 	%p760, %r65, %r73;
	@%p760 bra 	$L__BB0_1515;
	ld.shared.f32 	%f4087, [%r21+40];
	ld.shared.u16 	%rs855, [_ZZ18flash_attention_v1PK6__halfS1_S1_PS_iiiE6V_tile+1368];
	// begin inline asm
	{  cvt.f32.f16 %f4086, %rs855;}

	// end inline asm
	fma.rn.f32 	%f5631, %f4087, %f4086, %f5631;
$L__BB0_1515:
	setp.ge.s32 	%p761, %r66, %r73;
	@%p761 bra 	$L__BB0_1517;
	ld.shared.f32 	%f4089, [%r21+44];
	ld.shared.u16 	%rs856, [_ZZ18flash_attention_v1PK6__halfS1_S1_PS_iiiE6V_tile+1496];
	// begin inline asm
	{  cvt.f32.f16 %f4088, %rs856;}

	// end inline asm
	fma.rn.f32 	%f5631, %f4089, %f4088, %f5631;
$L__BB0_1517:
	setp.ge.s32 	%p762, %r67, %r73;
	@%p762 bra 	$L__BB0_1519;
	ld.shared.f32 	%f4091, [%r21+48];
	ld.shared.u16 	%rs857, [_ZZ18flash_attention_v1PK6__halfS1_S1_PS_iiiE6V_tile+1624];
	// begin inline asm
	{  cvt.f32.f16 %f4090, %rs857;}

	// end inline asm
	fma.rn.f32 	%f5631, %f4091, %f4090, %f5631;
$L__BB0_1519:
	setp.ge.s32 	%p763, %r68, %r73;
	@%p763 bra 	$L__BB0_1521;
	ld.shared.f32 	%f4093, [%r21+52];
	ld.shared.u16 	%rs858, [_ZZ18flash_attention_v1PK6__halfS1_S1_PS_iiiE6V_tile+1752];
	// begin inline asm
	{  cvt.f32.f16 %f4092, %rs858;}

	// end inline asm
	fma.rn.f32 	%f5631, %f4093, %f4092, %f5631;
$L__BB0_1521:
	setp.ge.s32 	%p764, %r69, %r73;
	@%p764 bra 	$L__BB0_1523;
	ld.shared.f32 	%f4095, [%r21+56];
	ld.shared.u16 	%rs859, [_ZZ18flash_attention_v1PK6__halfS1_S1_PS_iiiE6V_tile+1880];
	// begin inline asm
	{  cvt.f32.f16 %f4094, %rs859;}

	// end inline asm
	fma.rn.f32 	%f5631, %f4095, %f4094, %f5631;
$L__BB0_1523:
	setp.ge.s32 	%p765, %r70, %r73;
	@%p765 bra 	$L__BB0_1525;
	ld.shared.f32 	%f4097, [%r21+60];
	ld.shared.u16 	%rs860, [_ZZ18flash_attention_v1PK6__halfS1_S1_PS_iiiE6V_tile+2008];
	// begin inline asm
	{  cvt.f32.f16 %f4096, %rs860;}

	// end inline asm
	fma.rn.f32 	%f5631, %f4097, %f4096, %f5631;
$L__BB0_1525:
	setp.ge.s32 	%p766, %r112, %r73;
	ld.local.f32 	%f4099, [%rd8+176];
	add.f32 	%f4100, %f5631, %f4099;
	st.local.f32 	[%rd8+176], %f4100;
	mov.f32 	%f5647, 0f00000000;
	@%p766 bra 	$L__BB0_1527;
	ld.shared.f32 	%f4102, [%r21];
	ld.shared.u16 	%rs861, [_ZZ18flash_attention_v1PK6__halfS1_S1_PS_iiiE6V_tile+90];
	// begin inline asm
	{  cvt.f32.f16 %f4101, %rs861;}

	// end inline asm
	fma.rn.f32 	%f5647, %f4102, %f4101, 0f00000000;
$L__BB0_1527:
	setp.ge.s32 	%p767, %r56, %r73;
	@%p767 bra 	$L__BB0_1529;
	ld.shared.f32 	%f4104, [%r21+4];
	ld.shared.u16 	%rs862, [_ZZ18flash_attention_v1PK6__halfS1_S1_PS_iiiE6V_tile+218];
	// begin inline asm
	{  cvt.f32.f16 %f4103, %rs862;}

	// end inline asm
	fma.rn.f32 	%f5647, %f4104, %f4103, %f5647;
$L__BB0_1529:
	setp.ge.s32 	%p768, %r57, %r73;
	@%p768 bra 	$L__BB0_1531;
	ld.shared.f32 	%f4106, [%r21+8];
	ld.shared.u16 	%rs863, [_ZZ18flash_attention_v1PK6__halfS1_S1_PS_iiiE6V_tile+346];
	// begin inline asm
	{  cvt.f32.f16 %f4105, %rs863;}

	// end inline asm
	fma.rn.f32 	%f5647, %f4106, %f4105, %f5647;
$L__BB0_1531:
	setp.ge.s32 	%p769, %r58, %r73;
	@%p769 bra 	$L__BB0_1533;
	ld.shared.f32 	%f4108, [%r21+12];
	ld.shared.u16 	%rs864, [_ZZ18flash_attention_v1PK6__halfS1_S1_PS_iiiE6V_tile+474];
	// begin inline asm
	{  cvt.f32.f16 %f4107, %rs864;}

	// end inline asm
	fma.rn.f32 	%f5647, %f4108, %f4107, %f5647;
$L__BB0_1533:
	setp.ge.s32 	%p770, %r59, %r73;
	@%p770 bra 	$L__BB0_1535;
	ld.shared.f32 	%f4110, [%r21+16];
	ld.shared.u16 	%rs865, [_ZZ18flash_attention_v1PK6__halfS1_S1_PS_iiiE6V_tile+602];
	// begin inline asm
	{  cvt.f32.f16 %f4109, %rs865;}

	// end inline asm
	fma.rn.f32 	%f5647, %f4110, %f4109, %f5647;
$L__BB0_1535:
	setp.ge.s32 	%p771, %r60, %r73;
	@%p771 bra 	$L__BB0_1537;
	ld.shared.f32 	%f4112, [%r21+20];
	ld.shared.u16 	%rs866, [_ZZ18flash_attention_v1PK6__halfS1_S1_PS_iiiE6V_tile+730];
	// begin inline asm
	{  cvt.f32.f16 %f4111, %rs866;}

	// end inline asm
	fma.rn.f32 	%f5647, %f4112, %f4111, %f5647;
$L__BB0_1537:
	setp.ge.s32 	%p772, %r61, %r73;
	@%p772 bra 	$L__BB0_1539;
	ld.shared.f32 	%f4114, [%r21+24];
	ld.shared.u16 	%rs867, [_ZZ18flash_attention_v1PK6__halfS1_S1_PS_iiiE6V_tile+858];
	// begin inline asm
	{  cvt.f32.f16 %f4113, %rs867;}

	// end inline asm
	fma.rn.f32 	%f5647, %f4114, %f4113, %f5647;
$L__BB0_1539:
	setp.ge.s32 	%p773, %r62, %r73;
	@%p773 bra 	$L__BB0_1541;
	ld.shared.f32 	%f4116, [%r21+28];
	ld.shared.u16 	%rs868, [_ZZ18flash_attention_v1PK6__halfS1_S1_PS_iiiE6V_tile+986];
	// begin inline asm
	{  cvt.f32.f16 %f4115, %rs868;}

	// end inline asm
	fma.rn.f32 	%f5647, %f4116, %f4115, %f5647;
$L__BB0_1541:
	setp.ge.s32 	%p774, %r63, %r73;
	@%p774 bra 	$L__BB0_1543;
	ld.shared.f32 	%f4118, [%r21+32];
	ld.shared.u16 	%rs869, [_ZZ18flash_attention_v1PK6__halfS1_S1_PS_iiiE6V_tile+1114];
	// begin inline asm
	{  cvt.f32.f16 %f4117, %rs869;}

	// end inline asm
	fma.rn.f32 	%f5647, %f4118, %f4117, %f5647;
$L__BB0_1543:
	setp.ge.s32 	%p775, %r64, %r73;
	@%p775 bra 	$L__BB0_1545;
	ld.shared.f32 	%f4120, [%r21+36];
	ld.shared.u16 	%rs870, [_ZZ18flash_attention_v1PK6__halfS1_S1_PS_iiiE6V_tile+1242];
	// begin inline asm
	{  cvt.f32.f16 %f4119, %rs870;}

	// end inline asm
	fma.rn.f32 	%f5647, %f4120, %f4119, %f5647;
$L__BB0_1545:
	setp.ge.s32 	%p776, %r65, %r73;
	@%p776 bra 	$L__BB0_1547;
	ld.shared.f32 	%f4122, [%r21+40];
	ld.shared.u16 	%rs871, [_ZZ18flash_attention_v1PK6__halfS1_S1_PS_iiiE6V_tile+1370];
	// begin inline asm
	{  cvt.f32.f16 %f4121, %rs871;}

	// end inline asm
	fma.rn.f32 	%f5647, %f4122, %f4121, %f5647;
$L__BB0_1547:
	setp.ge.s32 	%p777, %r66, %r73;
	@%p777 bra 	$L__BB0_1549;
	ld.shared.f32 	%f4124, [%r21+44];
	ld.shared.u16 	%rs872, [_ZZ18flash_attention_v1PK6__halfS1_S1_PS_iiiE6V_tile+1498];
	// begin inline asm
	{  cvt.f32.f16 %f4123, %rs872;}

	// end inline asm
	fma.rn.f32 	%f5647, %f4124, %f4123, %f5647;
$L__BB0_1549:
	setp.ge.s32 	%p778, %r67, %r73;
	@%p778 bra 	$L__BB0_1551;
	ld.shared.f32 	%f4126, [%r21+48];
	ld.shared.u16 	%rs873, [_ZZ18flash_attention_v1PK6__halfS1_S1_PS_iiiE6V_tile+1626];
	// begin inline asm
	{  cvt.f32.f16 %f4125, %rs873;}

	// end inline asm
	fma.rn.f32 	%f5647, %f4126, %f4125, %f5647;
$L__BB0_1551:
	setp.ge.s32 	%p779, %r68, %r73;
	@%p779 bra 	$L__BB0_1553;
	ld.shared.f32 	%f4128, [%r21+52];
	ld.shared.u16 	%rs874, [_ZZ18flash_attention_v1PK6__halfS1_S1_PS_iiiE6V_tile+1754];
	// begin inline asm
	{  cvt.f32.f16 %f4127, %rs874;}

	// end inline asm
	fma.rn.f32 	%f5647, %f4128, %f4127, %f5647;
$L__BB0_1553:
	setp.ge.s32 	%p780, %r69, %r73;
	@%p780 bra 	$L__BB0_1555;
	ld.shared.f32 	%f4130, [%r21+56];
	ld.shared.u16 	%rs875, [_ZZ18flash_attention_v1PK6__halfS1_S1_PS_iiiE6V_tile+1882];
	// begin inline asm
	{  cvt.f32.f16 %f4129, %rs875;}

	// end inline asm
	fma.rn.f32 	%f5647, %f4130, %f4129, %f5647;
$L__BB0_1555:
	setp.ge.s32 	%p781, %r70, %r73;
	@%p781 bra 	$L__BB0_1557;
	ld.shared.f32 	%f4132, [%r21+60];
	ld.shared.u16 	%rs876, [_ZZ18flash_attention_v1PK6__halfS1_S1_PS_iiiE6V_tile+2010];
	// begin inline asm
	{  cvt.f32.f16 %f4131, %rs876;}

	// end inline asm
	fma.rn.f32 	%f5647, %f4132, %f4131, %f5647;
$L__BB0_1557:
	setp.ge.s32 	%p782, %r112, %r73;
	ld.local.f32 	%f4134, [%rd8+180];
	add.f32 	%f4135, %f5647, %f4134;
	st.local.f32 	[%rd8+180], %f4135;
	mov.f32 	%f5663, 0f00000000;
	@%p782 bra 	$L__BB0_1559;
	ld.shared.f32 	%f4137, [%r21];
	ld.shared.u16 	%rs877, [_ZZ18flash_attention_v1PK6__halfS1_S1_PS_iiiE6V_tile+92];
	// begin inline asm
	{  cvt.f32.f16 %f4136, %rs877;}

	// end inline asm
	fma.rn.f32 	%f5663, %f4137, %f4136, 0f00000000;
$L__BB0_1559:
	setp.ge.s32 	%p783, %r56, %r73;
	@%p783 bra 	$L__BB0_1561;
	ld.shared.f32 	%f4139, [%r21+4];
	ld.shared.u16 	%rs878, [_ZZ18flash_attention_v1PK6__halfS1_S1_PS_iiiE6V_tile+220];
	// begin inline asm
	{  cvt.f32.f16 %f4138, %rs878;}

	// end inline asm
	fma.rn.f32 	%f5663, %f4139, %f4138, %f5663;
$L__BB0_1561:
	setp.ge.s32 	%p784, %r57, %r73;
	@%p784 bra 	$L__BB0_1563;
	ld.shared.f32 	%f4141, [%r21+8];
	ld.shared.u16 	%rs879, [_ZZ18flash_attention_v1PK6__halfS1_S1_PS_iiiE6V_tile+348];
	// begin inline asm
	{  cvt.f32.f16 %f4140, %rs879;}

	// end inline asm
	fma.rn.f32 	%f5663, %f4141, %f4140, %f5663;
$L__BB0_1563:
	setp.ge.s32 	%p785, %r58, %r73;
	@%p785 bra 	$L__BB0_1565;
	ld.shared.f32 	%f4143, [%r21+12];
	ld.shared.u16 	%rs880, [_ZZ18flash_attention_v1PK6__halfS1_S1_PS_iiiE6V_tile+476];
	// begin inline asm
	{  cvt.f32.f16 %f4142, %rs880;}

	// end inline asm
	fma.rn.f32 	%f5663, %f4143, %f4142, %f5663;
$L__BB0_1565:
	setp.ge.s32 	%p786, %r59, %r73;
	@%p786 bra 	$L__BB0_1567;
	ld.shared.f32 	%f4145, [%r21+16];
	ld.shared.u16 	%rs881, [_ZZ18flash_attention_v1PK6__halfS1_S1_PS_iiiE6V_tile+604];
	// begin inline asm
	{  cvt.f32.f16 %f4144, %rs881;}

	// end inline asm
	fma.rn.f32 	%f5663, %f4145, %f4144, %f5663;
$L__BB0_1567:
	setp.ge.s32 	%p787, %r60, %r73;
	@%p787 bra 	$L__BB0_1569;
	ld.shared.f32 	%f4147, [%r21+20];
	ld.shared.u16 	%rs882, [_ZZ18flash_attention_v1PK6__halfS1_S1_PS_iiiE6V_tile+732];
	// begin inline asm
	{  cvt.f32.f16 %f4146, %rs882;}

	// end inline asm
	fma.rn.f32 	%f5663, %f4147, %f4146, %f5663;
$L__BB0_1569:
	setp.ge.s32 	%p788, %r61, %r73;
	@%p788 bra 	$L__BB0_1571;
	ld.shared.f32 	%f4149, [%r21+24];
	ld.shared.u16 	%rs883, [_ZZ18flash_attention_v1PK6__halfS1_S1_PS_iiiE6V_tile+860];
	// begin inline asm
	{  cvt.f32.f16 %f4148, %rs883;}

	// end inline asm
	fma.rn.f32 	%f5663, %f4149, %f4148, %f5663;
$L__BB0_1571:
	setp.ge.s32 	%p789, %r62, %r73;
	@%p789 bra 	$L__BB0_1573;
	ld.shared.f32 	%f4151, [%r21+28];
	ld.shared.u16 	%rs884, [_ZZ18flash_attention_v1PK6__halfS1_S1_PS_iiiE6V_tile+988];
	// begin inline asm
	{  cvt.f32.f16 %f4150, %rs884;}

	// end inline asm
	fma.rn.f32 	%f5663, %f4151, %f4150, %f5663;
$L__BB0_1573:
	setp.ge.s32 	%p790, %r63, %r73;
	@%p790 bra 	$L__BB0_1575;
	ld.shared.f32 	%f4153, [%r21+32];
	ld.shared.u16 	%rs885, [_ZZ18flash_attention_v1PK6__halfS1_S1_PS_iiiE6V_tile+1116];
	// begin inline asm
	{  cvt.f32.f16 %f4152, %rs885;}

	// end inline asm
	fma.rn.f32 	%f5663, %f4153, %f4152, %f5663;
$L__BB0_1575:
	setp.ge.s32 	%p791, %r64, %r73;
	@%p791 bra 	$L__BB0_1577;
	ld.shared.f32 	%f4155, [%r21+36];
	ld.shared.u16 	%rs886, [_ZZ18flash_attention_v1PK6__halfS1_S1_PS_iiiE6V_tile+1244];
	// begin inline asm
	{  cvt.f32.f16 %f4154, %rs886;}

	// end inline asm
	fma.rn.f32 	%f5663, %f4155, %f4154, %f5663;
$L__BB0_1577:
	setp.ge.s32 	%p792, %r65, %r73;
	@%p792 bra 	$L__BB0_1579;
	ld.shared.f32 	%f4157, [%r21+40];
	ld.shared.u16 	%rs887, [_ZZ18flash_attention_v1PK6__halfS1_S1_PS_iiiE6V_tile+1372];
	// begin inline asm
	{  cvt.f32.f16 %f4156, %rs887;}

	// end inline asm
	fma.rn.f32 	%f5663, %f4157, %f4156, %f5663;
$L__BB0_1579:
	setp.ge.s32 	%p793, %r66, %r73;
	@%p793 bra 	$L__BB0_1581;
	ld.shared.f32 	%f4159, [%r21+44];
	ld.shared.u16 	%rs888, [_ZZ18flash_attention_v1PK6__halfS1_S1_PS_iiiE6V_tile+1500];
	// begin inline asm
	{  cvt.f32.f16 %f4158, %rs888;}

	// end inline asm
	fma.rn.f32 	%f5663, %f4159, %f4158, %f5663;
$L__BB0_1581:
	setp.ge.s32 	%p794, %r67, %r73;
	@%p794 bra 	$L__BB0_1583;
	ld.shared.f32 	%f4161, [%r21+48];
	ld.shared.u16 	%rs889, [_ZZ18flash_attention_v1PK6__halfS1_S1_PS_iiiE6V_tile+1628];
	// begin inline asm
	{  cvt.f32.f16 %f4160, %rs889;}

	// end inline asm
	fma.rn.f32 	%f5663, %f4161, %f4160, %f5663;
$L__BB0_1583:
	setp.ge.s32 	%p795, %r68, %r73;
	@%p795 bra 	$L__BB0_1585;
	ld.shared.f32 	%f4163, [%r21+52];
	ld.shared.u16 	%rs890, [_ZZ18flash_attention_v1PK6__halfS1_S1_PS_iiiE6V_tile+1756];
	// begin inline asm
	{  cvt.f32.f16 %f4162, %rs890;}

	// end inline asm
	fma.rn.f32 	%f5663, %f4163, %f4162, %f5663;
$L__BB0_1585:
	setp.ge.s32 	%p796, %r69, %r73;
	@%p796 bra 	$L__BB0_1587;
	ld.shared.f32 	%f4165, [%r21+56];
	ld.shared.u16 	%rs891, [_ZZ18flash_attention_v1PK6__halfS1_S1_PS_iiiE6V_tile+1884];
	// begin inline asm
	{  cvt.f32.f16 %f4164, %rs891;}

	// end inline asm
	fma.rn.f32 	%f5663, %f4165, %f4164, %f5663;
$L__BB0_1587:
	setp.ge.s32 	%p797, %r70, %r73;
	@%p797 bra 	$L__BB0_1589;
	ld.shared.f32 	%f4167, [%r21+60];
	ld.shared.u16 	%rs892, [_ZZ18flash_attention_v1PK6__halfS1_S1_PS_iiiE6V_tile+2012];
	// begin inline asm
	{  cvt.f32.f16 %f4166, %rs892;}

	// end inline asm
	fma.rn.f32 	%f5663, %f4167, %f4166, %f5663;
$L__BB0_1589:
	setp.ge.s32 	%p798, %r112, %r73;
	ld.local.f32 	%f4169, [%rd8+184];
	add.f32 	%f4170, %f5663, %f4169;
	st.local.f32 	[%rd8+184], %f4170;
	mov.f32 	%f5679, 0f00000000;
	@%p798 bra 	$L__BB0_1591;
	ld.shared.f32 	%f4172, [%r21];
	ld.shared.u16 	%rs893, [_ZZ18flash_attention_v1PK6__halfS1_S1_PS_iiiE6V_tile+94];
	// begin inline asm
	{  cvt.f32.f16 %f4171, %rs893;}

	// end inline asm
	fma.rn.f32 	%f5679, %f4172, %f4171, 0f00000000;
$L__BB0_1591:
	setp.ge.s32 	%p799, %r56, %r73;
	@%p799 bra 	$L__BB0_1593;
	ld.shared.f32 	%f4174, [%r21+4];
	ld.shared.u16 	%rs894, [_ZZ18flash_attention_v1PK6__halfS1_S1_PS_iiiE6V_tile+222];
	// begin inline asm
	{  cvt.f32.f16 %f4173, %rs894;}

	// end inline asm
	fma.rn.f32 	%f5679, %f4174, %f4173, %f5679;
$L__BB0_1593:
	setp.ge.s32 	%p800, %r57, %r73;
	@%p800 bra 	$L__BB0_1595;
	ld.shared.f32 	%f4176, [%r21+8];
	ld.shared.u16 	%rs895, [_ZZ18flash_attention_v1PK6__halfS1_S1_PS_iiiE6V_tile+350];
	// begin inline asm
	{  cvt.f32.f16 %f4175, %rs895;}

	// end inline asm
	fma.rn.f32 	%f5679, %f4176, %f4175, %f5679;
$L__BB0_1595:
	setp.ge.s32 	%p801, %r58, %r73;
	@%p801 bra 	$L__BB0_1597;
	ld.shared.f32 	%f4178, [%r21+12];
	ld.shared.u16 	%rs896, [_ZZ18flash_attention_v1PK6__halfS1_S1_PS_iiiE6V_tile+478];
	// begin inline asm
	{  cvt.f32.f16 %f4177, %rs896;}

	// end inline asm
	fma.rn.f32 	%f5679, %f4178, %f4177, %f5679;
$L__BB0_1597:
	setp.ge.s32 	%p802, %r59, %r73;
	@%p802 bra 	$L__BB0_1599;
	ld.shared.f32 	%f4180, [%r21+16];
	ld.shared.u16 	%rs897, [_ZZ18flash_attention_v1PK6__halfS1_S1_PS_iiiE6V_tile+606];
	// begin inline asm
	{  cvt.f32.f16 %f4179, %rs897;}

	// end inline asm
	fma.rn.f32 	%f5679, %f4180, %f4179, %f5679;
$L__BB0_1599:
	setp.ge.s32 	%p803, %r60, %r73;
	@%p803 bra 	$L__BB0_1601;
	ld.shared.f32 	%f4182, [%r21+20];
	ld.shared.u16 	%rs898, [_ZZ18flash_attention_v1PK6__halfS1_S1_PS_iiiE6V_tile+734];
	// begin inline asm
	{  cvt.f32.f16 %f4181, %rs898;}

	// end inline asm
	fma.rn.f32 	%f5679, %f4182, %f4181, %f5679;
$L__BB0_1601:
	setp.ge.s32 	%p804, %r61, %r73;
	@%p804 bra 	$L__BB0_1603;
	ld.shared.f32 	%f4184, [%r21+24];
	ld.shared.u16 	%rs899, [_ZZ18flash_attention_v1PK6__halfS1_S1_PS_iiiE6V_tile+862];
	// begin inline asm
	{  cvt.f32.f16 %f4183, %rs899;}

	// end inline asm
	fma.rn.f32 	%f5679, %f4184, %f4183, %f5679;
$L__BB0_1603:
	setp.ge.s32 	%p805, %r62, %r73;
	@%p805 bra 	$L__BB0_1605;
	ld.shared.f32 	%f4186, [%r21+28];
	ld.shared.u16 	%rs900, [_ZZ18flash_attention_v1PK6__halfS1_S1_PS_iiiE6V_tile+990];
	// begin inline asm
	{  cvt.f32.f16 %f4185, %rs900;}

	// end inline asm
	fma.rn.f32 	%f5679, %f4186, %f4185, %f5679;
$L__BB0_1605:
	setp.ge.s32 	%p806, %r63, %r73;
	@%p806 bra 	$L__BB0_1607;
	ld.shared.f32 	%f4188, [%r21+32];
	ld.shared.u16 	%rs901, [_ZZ18flash_attention_v1PK6__halfS1_S1_PS_iiiE6V_tile+1118];
	// begin inline asm
	{  cvt.f32.f16 %f4187, %rs901;}

	// end inline asm
	fma.rn.f32 	%f5679, %f4188, %f4187, %f5679;
$L__BB0_1607:
	setp.ge.s32 	%p807, %r64, %r73;
	@%p807 bra 	$L__BB0_1609;
	ld.shared.f32 	%f4190, [%r21+36];
	ld.shared.u16 	%rs902, [_ZZ18flash_attention_v1PK6__halfS1_S1_PS_iiiE6V_tile+1246];
	// begin inline asm
	{  cvt.f32.f16 %f4189, %rs902;}

	// end inline asm
	fma.rn.f32 	%f5679, %f4190, %f4189, %f5679;
$L__BB0_1609:
	setp.ge.s32 	%p808, %r65, %r73;
	@%p808 bra 	$L__BB0_1611;
	ld.shared.f32 	%f4192, [%r21+40];
	ld.shared.u16 	%rs903, [_ZZ18flash_attention_v1PK6__halfS1_S1_PS_iiiE6V_tile+1374];
	// begin inline asm
	{  cvt.f32.f16 %f4191, %rs903;}

	// end inline asm
	fma.rn.f32 	%f5679, %f4192, %f4191, %f5679;
$L__BB0_1611:
	setp.ge.s32 	%p809, %r66, %r73;
	@%p809 bra 	$L__BB0_1613;
	ld.shared.f32 	%f4194, [%r21+44];
	ld.shared.u16 	%rs904, [_ZZ18flash_attention_v1PK6__halfS1_S1_PS_iiiE6V_tile+1502];
	// begin inline asm
	{  cvt.f32.f16 %f4193, %rs904;}

	// end inline asm
	fma.rn.f32 	%f5679, %f4194, %f4193, %f5679;
$L__BB0_1613:
	setp.ge.s32 	%p810, %r67, %r73;
	@%p810 bra 	$L__BB0_1615;
	ld.shared.f32 	%f4196, [%r21+48];
	ld.shared.u16 	%rs905, [_ZZ18flash_attention_v1PK6__halfS1_S1_PS_iiiE6V_tile+1630];
	// begin inline asm
	{  cvt.f32.f16 %f4195, %rs905;}

	// end inline asm
	fma.rn.f32 	%f5679, %f4196, %f4195, %f5679;
$L__BB0_1615:
	setp.ge.s32 	%p811, %r68, %r73;
	@%p811 bra 	$L__BB0_1617;
	ld.shared.f32 	%f4198, [%r21+52];
	ld.shared.u16 	%rs906, [_ZZ18flash_attention_v1PK6__halfS1_S1_PS_iiiE6V_tile+1758];
	// begin inline asm
	{  cvt.f32.f16 %f4197, %rs906;}

	// end inline asm
	fma.rn.f32 	%f5679, %f4198, %f4197, %f5679;
$L__BB0_1617:
	setp.ge.s32 	%p812, %r69, %r73;
	@%p812 bra 	$L__BB0_1619;
	ld.shared.f32 	%f4200, [%r21+56];
	ld.shared.u16 	%rs907, [_ZZ18flash_attention_v1PK6__halfS1_S1_PS_iiiE6V_tile+1886];
	// begin inline asm
	{  cvt.f32.f16 %f4199, %rs907;}

	// end inline asm
	fma.rn.f32 	%f5679, %f4200, %f4199, %f5679;
$L__BB0_1619:
	setp.ge.s32 	%p813, %r70, %r73;
	@%p813 bra 	$L__BB0_1621;
	ld.shared.f32 	%f4202, [%r21+60];
	ld.shared.u16 	%rs908, [_ZZ18flash_attention_v1PK6__halfS1_S1_PS_iiiE6V_tile+2014];
	// begin inline asm
	{  cvt.f32.f16 %f4201, %rs908;}

	// end inline asm
	fma.rn.f32 	%f5679, %f4202, %f4201, %f5679;
$L__BB0_1621:
	setp.ge.s32 	%p814, %r112, %r73;
	ld.local.f32 	%f4204, [%rd8+188];
	add.f32 	%f4205, %f5679, %f4204;
	st.local.f32 	[%rd8+188], %f4205;
	mov.f32 	%f5695, 0f00000000;
	@%p814 bra 	$L__BB0_1623;
	ld.shared.f32 	%f4207, [%r21];
	ld.shared.u16 	%rs909, [_ZZ18flash_attention_v1PK6__halfS1_S1_PS_iiiE6V_tile+96];
	// begin inline asm
	{  cvt.f32.f16 %f4206, %rs909;}

	// end inline asm
	fma.rn.f32 	%f5695, %f4207, %f4206, 0f00000000;
$L__BB0_1623:
	setp.ge.s32 	%p815, %r56, %r73;
	@%p815 bra 	$L__BB0_1625;
	ld.shared.f32 	%f4209, [%r21+4];
	ld.shared.u16 	%rs910, [_ZZ18flash_attention_v1PK6__halfS1_S1_PS_iiiE6V_tile+224];
	// begin inline asm
	{  cvt.f32.f16 %f4208, %rs910;}

	// end inline asm
	fma.rn.f32 	%f5695, %f4209, %f4208, %f5695;
$L__BB0_1625:
	setp.ge.s32 	%p816, %r57, %r73;
	@%p816 bra 	$L__BB0_1627;
	ld.shared.f32 	%f4211, [%r21+8];
	ld.shared.u16 	%rs911, [_ZZ18flash_attention_v1PK6__halfS1_S1_PS_iiiE6V_tile+352];
	// begin inline asm
	{  cvt.f32.f16 %f4210, %rs911;}

	// end inline asm
	fma.rn.f32 	%f5695, %f4211, %f4210, %f5695;
$L__BB0_1627:
	setp.ge.s32 	%p817, %r58, %r73;
	@%p817 bra 	$L__BB0_1629;
	ld.shared.f32 	%f4213, [%r21+12];
	ld.shared.u16 	%rs912, [_ZZ18flash_attention_v1PK6__halfS1_S1_PS_iiiE6V_tile+480];
	// begin inline asm
	{  cvt.f32.f16 %f4212, %rs912;}

	// end inline asm
	fma.rn.f32 	%f5695, %f4213, %f4212, %f5695;
$L__BB0_1629:
	setp.ge.s32 	%p818, %r59, %r73;
	@%p818 bra 	$L__BB0_1631;
	ld.shared.f32 	%f4215, [%r21+16];
	ld.shared.u16 	%rs913, [_ZZ18flash_attention_v1PK6__halfS1_S1_PS_iiiE6V_tile+608];
	// begin inline asm
	{  cvt.f32.f16 %f4214, %rs913;}

	// end inline asm
	fma.rn.f32 	%f5695, %f4215, %f4214, %f5695;
$L__BB0_1631:
	setp.ge.s32 	%p819, %r60, %r73;
	@%p819 bra 	$L__BB0_1633;
	ld.shared.f32 	%f4217, [%r21+20];
	ld.shared.u16 	%rs914, [_ZZ18flash_attention_v1PK6__halfS1_S1_PS_iiiE6V_tile+736];
	// begin inline asm
	{  cvt.f32.f16 %f4216, %rs914;}

	// end inline asm
	fma.rn.f32 	%f5695, %f4217, %f4216, %f5695;
$L__BB0_1633:
	setp.ge.s32 	%p820, %r61, %r73;
	@%p820 bra 	$L__BB0_1635;
	ld.shared.f32 	%f4219, [%r21+24];
	ld.shared.u16 	%rs915, [_ZZ18flash_attention_v1PK6__halfS1_S1_PS_iiiE6V_tile+864];
	// begin inline asm
	{  cvt.f32.f16 %f4218, %rs915;}

	// end inline asm
	fma.rn.f32 	%f5695, %f4219, %f4218, %f5695;
$L__BB0_1635:
	setp.ge.s32 	%p821, %r62, %r73;
	@%p821 bra 	$L__BB0_1637;
	ld.shared.f32 	%f4221, [%r21+28];
	ld.shared.u16 	%rs916, [_ZZ18flash_attention_v1PK6__halfS1_S1_PS_iiiE6V_tile+992];
	// begin inline asm
	{  cvt.f32.f16 %f4220, %rs916;}

	// end inline asm
	fma.rn.f32 	%f5695, %f4221, %f4220, %f5695;
$L__BB0_1637:
	setp.ge.s32 	%p822, %r63, %r73;
	@%p822 bra 	$L__BB0_1639;
	ld.shared.f32 	%f4223, [%r21+32];
	ld.shared.u16 	%rs917, [_ZZ18flash_attention_v1PK6__halfS1_S1_PS_iiiE6V_tile+1120];
	// begin inline asm
	{  cvt.f32.f16 %f4222, %rs917;}

	// end inline asm
	fma.rn.f32 	%f5695, %f4223, %f4222, %f5695;
$L__BB0_1639:
	setp.ge.s32 	%p823, %r64, %r73;
	@%p823 bra 	$L__BB0_1641;
	ld.shared.f32 	%f4225, [%r21+36];
	ld.shared.u16 	%rs918, [_ZZ18flash_attention_v1PK6__halfS1_S1_PS_iiiE6V_tile+1248];
	// begin inline asm
	{  cvt.f32.f16 %f4224, %rs918;}

	// end inline asm
	fma.rn.f32 	%f5695, %f4225, %f4224, %f5695;
$L__BB0_1641:
	setp.ge.s32 	%p824, %r65, %r73;
	@%p824 bra 	$L__BB0_1643;
	ld.shared.f32 	%f4227, [%r21+40];
	ld.shared.u16 	%rs919, [_ZZ18flash_attention_v1PK6__halfS1_S1_PS_iiiE6V_tile+1376];
	// begin inline asm
	{  cvt.f32.f16 %f4226, %rs919;}

	// end inline asm
	fma.rn.f32 	%f5695, %f4227, %f4226, %f5695;
$L__BB0_1643:
	setp.ge.s32 	%p825, %r66, %r73;
	@%p825 bra 	$L__BB0_1645;
	ld.shared.f32 	%f4229, [%r21+44];
	ld.shared.u16 	%rs920, [_ZZ18flash_attention_v1PK6__halfS1_S1_PS_iiiE6V_tile+1504];
	// begin inline asm
	{  cvt.f32.f16 %f4228, %rs920;}

	// end inline asm
	fma.rn.f32 	%f5695, %f4229, %f4228, %f5695;
$L__BB0_1645:
	setp.ge.s32 	%p826, %r67, %r73;
	@%p826 bra 	$L__BB0_1647;
	ld.shared.f32 	%f4231, [%r21+48];
	ld.shared.u16 	%rs921, [_ZZ18flash_attention_v1PK6__halfS1_S1_PS_iiiE6V_tile+1632];
	// begin inline asm
	{  cvt.f32.f16 %f4230, %rs921;}

	// end inline asm
	fma.rn.f32 	%f5695, %f4231, %f4230, %f5695;
$L__BB0_1647:
	setp.ge.s32 	%p827, %r68, %r73;
	@%p827 bra 	$L__BB0_1649;
	ld.shared.f32 	%f4233, [%r21+52];
	ld.shared.u16 	%rs922, [_ZZ18flash_attention_v1PK6__halfS1_S1_PS_iiiE6V_tile+1760];
	// begin inline asm
	{  cvt.f32.f16 %f4232, %rs922;}

	// end inline asm
	fma.rn.f32 	%f5695, %f4233, %f4232, %f5695;
$L__BB0_1649:
	setp.ge.s32 	%p828, %r69, %r73;
	@%p828 bra 	$L__BB0_1651;
	ld.shared.f32 	%f4235, [%r21+56];
	ld.shared.u16 	%rs923, [_ZZ18flash_attention_v1PK6__halfS1_S1_PS_iiiE6V_tile+1888];
	// begin inline asm
	{  cvt.f32.f16 %f4234, %rs923;}

	// end inline asm
	fma.rn.f32 	%f5695, %f4235, %f4234, %f5695;
$L__BB0_1651:
	setp.ge.s32 	%p829, %r70, %r73;
	@%p829 bra 	$L__BB0_1653;
	ld.shared.f32 	%f4237, [%r21+60];
	ld.shared.u16 	%rs924, [_ZZ18flash_attention_v1PK6__halfS1_S1_PS_iiiE6V_tile+2016];
	// begin inline asm
	{  cvt.f32.f16 %f4236, %rs924;}

	// end inline asm
	fma.rn.f32 	%f5695, %f4237, %f4236, %f5695;
$L__BB0_1653:
	setp.ge.s32 	%p830, %r112, %r73;
	ld.local.f32 	%f4239, [%rd8+192];
	add.f32 	%f4240, %f5695, %f4239;
	st.local.f32 	[%rd8+192], %f4240;
	mov.f32 	%f5711, 0f00000000;
	@%p830 bra 	$L__BB0_1655;
	ld.shared.f32 	%f4242, [%r21];
	ld.shared.u16 	%rs925, [_ZZ18flash_attention_v1PK6__halfS1_S1_PS_iiiE6V_tile+98];
	// begin inline asm
	{  cvt.f32.f16 %f4241, %rs925;}

	// end inline asm
	fma.rn.f32 	%f5711, %f4242, %f4241, 0f00000000;
$L__BB0_1655:
	setp.ge.s32 	%p831, %r56, %r73;
	@%p831 bra 	$L__BB0_1657;
	ld.shared.f32 	%f4244, [%r21+4];
	ld.shared.u16 	%rs926, [_ZZ18flash_attention_v1PK6__halfS1_S1_PS_iiiE6V_tile+226];
	// begin inline asm
	{  cvt.f32.f16 %f4243, %rs926;}

	// end inline asm
	fma.rn.f32 	%f5711, %f4244, %f4243, %f5711;
$L__BB0_1657:
	setp.ge.s32 	%p832, %r57, %r73;
	@%p832 bra 	$L__BB0_1659;
	ld.shared.f32 	%f4246, [%r21+8];
	ld.shared.u16 	%rs927, [_ZZ18flash_attention_v1PK6__halfS1_S1_PS_iiiE6V_tile+354];
	// begin inline asm
	{  cvt.f32.f16 %f4245, %rs927;}

	// end inline asm
	fma.rn.f32 	%f5711, %f4246, %f4245, %f5711;
$L__BB0_1659:
	setp.ge.s32 	%p833, %r58, %r73;
	@%p833 bra 	$L__BB0_1661;
	ld.shared.f32 	%f4248, [%r21+12];
	ld.shared.u16 	%rs928, [_ZZ18flash_attention_v1PK6__halfS1_S1_PS_iiiE6V_tile+482];
	// begin inline asm
	{  cvt.f32.f16 %f4247, %rs928;}

	// end inline asm
	fma.rn.f32 	%f5711, %f4248, %f4247, %f5711;
$L__BB0_1661:
	setp.ge.s32 	%p834, %r59, %r73;
	@%p834 bra 	$L__BB0_1663;
	ld.shared.f32 	%f4250, [%r21+16];
	ld.shared.u16 	%rs929, [_ZZ18flash_attention_v1PK6__halfS1_S1_PS_iiiE6V_tile+610];
	// begin inline asm
	{  cvt.f32.f16 %f4249, %rs929;}

	// end inline asm
	fma.rn.f32 	%f5711, %f4250, %f4249, %f5711;
$L__BB0_1663:
	setp.ge.s32 	%p835, %r60, %r73;
	@%p835 bra 	$L__BB0_1665;
	ld.shared.f32 	%f4252, [%r21+20];
	ld.shared.u16 	%rs930, [_ZZ18flash_attention_v1PK6__halfS1_S1_PS_iiiE6V_tile+738];
	// begin inline asm
	{  cvt.f32.f16 %f4251, %rs930;}

	// end inline asm
	fma.rn.f32 	%f5711, %f4252, %f4251, %f5711;
$L__BB0_1665:
	setp.ge.s32 	%p836, %r61, %r73;
	@%p836 bra 	$L__BB0_1667;
	ld.shared.f32 	%f4254, [%r21+24];
	ld.shared.u16 	%rs931, [_ZZ18flash_attention_v1PK6__halfS1_S1_PS_iiiE6V_tile+866];
	// begin inline asm
	{  cvt.f32.f16 %f4253, %rs931;}

	// end inline asm
	fma.rn.f32 	%f5711, %f4254, %f4253, %f5711;
$L__BB0_1667:
	setp.ge.s32 	%p837, %r62, %r73;
	@%p837 bra 	$L__BB0_1669;
	ld.shared.f32 	%f4256, [%r21+28];
	ld.shared.u16 	%rs932, [_ZZ18flash_attention_v1PK6__halfS1_S1_PS_iiiE6V_tile+994];
	// begin inline asm
	{  cvt.f32.f16 %f4255, %rs932;}

	// end inline asm
	fma.rn.f32 	%f5711, %f4256, %f4255, %f5711;
$L__BB0_1669:
	setp.ge.s32 	%p838, %r63, %r73;
	@%p838 bra 	$L__BB0_1671;
	ld.shared.f32 	%f4258, [%r21+32];
	ld.shared.u16 	%rs933, [_ZZ18flash_attention_v1PK6__halfS1_S1_PS_iiiE6V_tile+1122];
	// begin inline asm
	{  cvt.f32.f16 %f4257, %rs933;}

	// end inline asm
	fma.rn.f32 	%f5711, %f4258, %f4257, %f5711;
$L__BB0_1671:
	setp.ge.s32 	%p839, %r64, %r73;
	@%p839 bra 	$L__BB0_1673;
	ld.shared.f32 	%f4260, [%r21+36];
	ld.shared.u16 	%rs934, [_ZZ18flash_attention_v1PK6__halfS1_S1_PS_iiiE6V_tile+1250];
	// begin inline asm
	{  cvt.f32.f16 %f4259, %rs934;}

	// end inline asm
	fma.rn.f32 	%f5711, %f4260, %f4259, %f5711;
$L__BB0_1673:
	setp.ge.s32 	%p840, %r65, %r73;
	@%p840 bra 	$L__BB0_1675;
	ld.shared.f32 	%f4262, [%r21+40];
	ld.shared.u16 	%rs935, [_ZZ18flash_attention_v1PK6__halfS1_S1_PS_iiiE6V_tile+1378];
	// begin inline asm
	{  cvt.f32.f16 %f4261, %rs935;}

	// end inline asm
	fma.rn.f32 	%f5711, %f4262, %f4261, %f5711;
$L__BB0_1675:
	setp.ge.s32 	%p841, %r66, %r73;
	@%p841 bra 	$L__BB0_1677;
	ld.shared.f32 	%f4264, [%r21+44];
	ld.shared.u16 	%rs936, [_ZZ18flash_attention_v1PK6__halfS1_S1_PS_iiiE6V_tile+1506];
	// begin inline asm
	{  cvt.f32.f16 %f4263, %rs936;}

	// end inline asm
	fma.rn.f32 	%f5711, %f4264, %f4263, %f5711;
$L__BB0_1677:
	setp.ge.s32 	%p842, %r67, %r73;
	@%p842 bra 	$L__BB0_1679;
	ld.shared.f32 	%f4266, [%r21+48];
	ld.shared.u16 	%rs937, [_ZZ18flash_attention_v1PK6__halfS1_S1_PS_iiiE6V_tile+1634];
	// begin inline asm
	{  cvt.f32.f16 %f4265, %rs937;}

	// end inline asm
	fma.rn.f32 	%f5711, %f4266, %f4265, %f5711;
$L__BB0_1679:
	setp.ge.s32 	%p843, %r68, %r73;
	@%p843 bra 	$L__BB0_1681;
	ld.shared.f32 	%f4268, [%r21+52];
	ld.shared.u16 	%rs938, [_ZZ18flash_attention_v1PK6__halfS1_S1_PS_iiiE6V_tile+1762];
	// begin inline asm
	{  cvt.f32.f16 %f4267, %rs938;}

	// end inline asm
	fma.rn.f32 	%f5711, %f4268, %f4267, %f5711;
$L__BB0_1681:
	setp.ge.s32 	%p844, %r69, %r73;
	@%p844 bra 	$L__BB0_1683;
	ld.shared.f32 	%f4270, [%r21+56];
	ld.shared.u16 	%rs939, [_ZZ18flash_attention_v1PK6__halfS1_S1_PS_iiiE6V_tile+1890];
	// begin inline asm
	{  cvt.f32.f16 %f4269, %rs939;}

	// end inline asm
	fma.rn.f32 	%f5711, %f4270, %f4269, %f5711;
$L__BB0_1683:
	setp.ge.s32 	%p845, %r70, %r73;
	@%p845 bra 	$L__BB0_1685;
	ld.shared.f32 	%f4272, [%r21+60];
	ld.shared.u16 	%rs940, [_ZZ18flash_attention_v1PK6__halfS1_S1_PS_iiiE6V_tile+2018];
	// begin inline asm
	{  cvt.f32.f16 %f4271, %rs940;}

	// end inline asm
	fma.rn.f32 	%f5711, %f4272, %f4271, %f5711;
$L__BB0_1685:
	setp.ge.s32 	%p846, %r112, %r73;
	ld.local.f32 	%f4274, [%rd8+196];
	add.f32 	%f4275, %f5711, %f4274;
	st.local.f32 	[%rd8+196], %f4275;
	mov.f32 	%f5727, 0f00000000;
	@%p846 bra 	$L__BB0_1687;
	ld.shared.f32 	%f4277, [%r21];
	ld.shared.u16 	%rs941, [_ZZ18flash_attention_v1PK6__halfS1_S1_PS_iiiE6V_tile+100];
	// begin inline asm
	{  cvt.f32.f16 %f4276, %rs941;}

	// end inline asm
	fma.rn.f32 	%f5727, %f4277, %f4276, 0f00000000;
$L__BB0_1687:
	setp.ge.s32 	%p847, %r56, %r73;
	@%p847 bra 	$L__BB0_1689;
	ld.shared.f32 	%f4279, [%r21+4];
	ld.shared.u16 	%rs942, [_ZZ18flash_attention_v1PK6__halfS1_S1_PS_iiiE6V_tile+228];
	// begin inline asm
	{  cvt.f32.f16 %f4278, %rs942;}

	// end inline asm
	fma.rn.f32 	%f5727, %f4279, %f4278, %f5727;
$L__BB0_1689:
	setp.ge.s32 	%p848, %r57, %r73;
	@%p848 bra 	$L__BB0_1691;
	ld.shared.f32 	%f4281, [%r21+8];
	ld.shared.u16 	%rs943, [_ZZ18flash_attention_v1PK6__halfS1_S1_PS_iiiE6V_tile+356];
	// begin inline asm
	{  cvt.f32.f16 %f4280, %rs943;}

	// end inline asm
	fma.rn.f32 	%f5727, %f4281, %f4280, %f5727;
$L__BB0_1691:
	setp.ge.s32 	%p849, %r58, %r73;
	@%p849 bra 	$L__BB0_1693;
	ld.shared.f32 	%f4283, [%r21+12];
	ld.shared.u16 	%rs944, [_ZZ18flash_attention_v1PK6__halfS1_S1_PS_iiiE6V_tile+484];
	// begin inline asm
	{  cvt.f32.f16 %f4282, %rs944;}

	// end inline asm
	fma.rn.f32 	%f5727, %f4283, %f4282, %f5727;
$L__BB0_1693:
	setp.ge.s32 	%p850, %r59, %r73;
	@%p850 bra 	$L__BB0_1695;
	ld.shared.f32 	%f4285, [%r21+16];
	ld.shared.u16 	%rs945, [_ZZ18flash_attention_v1PK6__halfS1_S1_PS_iiiE6V_tile+612];
	// begin inline asm
	{  cvt.f32.f16 %f4284, %rs945;}

	// end inline asm
	fma.rn.f32 	%f5727, %f4285, %f4284, %f5727;
$L__BB0_1695:
	setp.ge.s32 	%p851, %r60, %r73;
	@%p851 bra 	$L__BB0_1697;
	ld.shared.f32 	%f4287, [%r21+20];
	ld.shared.u16 	%rs946, [_ZZ18flash_attention_v1PK6__halfS1_S1_PS_iiiE6V_tile+740];
	// begin inline asm
	{  cvt.f32.f16 %f4286, %rs946;}

	// end inline asm
	fma.rn.f32 	%f5727, %f4287, %f4286, %f5727;
$L__BB0_1697:
	setp.ge.s32 	%p852, %r61, %r73;
	@%p852 bra 	$L__BB0_1699;
	ld.shared.f32 	%f4289, [%r21+24];
	ld.shared.u16 	%rs947, [_ZZ18flash_attention_v1PK6__halfS1_S1_PS_iiiE6V_tile+868];
	// begin inline asm
	{  cvt.f32.f16 %f4288, %rs947;}

	// end inline asm
	fma.rn.f32 	%f5727, %f4289, %f4288, %f5727;
$L__BB0_1699:
	setp.ge.s32 	%p853, %r62, %r73;
	@%p853 bra 	$L__BB0_1701;
	ld.shared.f32 	%f4291, [%r21+28];
	ld.shared.u16 	%rs948, [_ZZ18flash_attention_v1PK6__halfS1_S1_PS_iiiE6V_tile+996];
	// begin inline asm
	{  cvt.f32.f16 %f4290, %rs948;}

	// end inline asm
	fma.rn.f32 	%f5727, %f4291, %f4290, %f5727;
$L__BB0_1701:
	setp.ge.s32 	%p854, %r63, %r73;
	@%p854 bra 	$L__BB0_1703;
	ld.shared.f32 	%f4293, [%r21+32];
	ld.shared.u16 	%rs949, [_ZZ18flash_attention_v1PK6__halfS1_S1_PS_iiiE6V_tile+1124];
	// begin inline asm
	{  cvt.f32.f16 %f4292, %rs949;}

	// end inline asm
	fma.rn.f32 	%f5727, %f4293, %f4292, %f5727;
$L__BB0_1703:
	setp.ge.s32 	%p855, %r64, %r73;
	@%p855 bra 	$L__BB0_1705;
	ld.shared.f32 	%f4295, [%r21+36];
	ld.shared.u16 	%rs950, [_ZZ18flash_attention_v1PK6__halfS1_S1_PS_iiiE6V_tile+1252];
	// begin inline asm
	{  cvt.f32.f16 %f4294, %rs950;}

	// end inline asm
	fma.rn.f32 	%f5727, %f4295, %f4294, %f5727;
$L__BB0_1705:
	setp.ge.s32 	%p856, %r65, %r73;
	@%p856 bra 	$L__BB0_1707;
	ld.shared.f32 	%f4297, [%r21+40];
	ld.shared.u16 	%rs951, [_ZZ18flash_attention_v1PK6__halfS1_S1_PS_iiiE6V_tile+1380];
	// begin inline asm
	{  cvt.f32.f16 %f4296, %rs951;}

	// end inline asm
	fma.rn.f32 	%f5727, %f4297, %f4296, %f5727;
$L__BB0_1707:
	setp.ge.s32 	%p857, %r66, %r73;
	@%p857 bra 	$L__BB0_1709;
	ld.shared.f32 	%f4299, [%r21+44];
	ld.shared.u16 	%rs952, [_ZZ18flash_attention_v1PK6__halfS1_S1_PS_iiiE6V_tile+1508];
	// begin inline asm
	{  cvt.f32.f16 %f4298, %rs952;}

	// end inline asm
	fma.rn.f32 	%f5727, %f4299, %f4298, %f5727;
$L__BB0_1709:
	setp.ge.s32 	%p858, %r67, %r73;
	@%p858 bra 	$L__BB0_1711;
	ld.shared.f32 	%f4301, [%r21+48];
	ld.shared.u16 	%rs953, [_ZZ18flash_attention_v1PK6__halfS1_S1_PS_iiiE6V_tile+1636];
	// begin inline asm
	{  cvt.f32.f16 %f4300, %rs953;}

	// end inline asm
	fma.rn.f32 	%f5727, %f4301, %f4300, %f5727;
$L__BB0_1711:
	setp.ge.s32 	%p859, %r68, %r73;
	@%p859 bra 	$L__BB0_1713;
	ld.shared.f32 	%f4303, [%r21+52];
	ld.shared.u16 	%rs954, [_ZZ18flash_attention_v1PK6__halfS1_S1_PS_iiiE6V_tile+1764];
	// begin inline asm
	{  cvt.f32.f16 %f4302, %rs954;}

	// end inline asm
	fma.rn.f32 	%f5727, %f4303, %f4302, %f5727;
$L__BB0_1713:
	setp.ge.s32 	%p860, %r69, %r73;
	@%p860 bra 	$L__BB0_1715;
	ld.shared.f32 	%f4305, [%r21+56];
	ld.shared.u16 	%rs955, [_ZZ18flash_attention_v1PK6__halfS1_S1_PS_iiiE6V_tile+1892];
	// begin inline asm
	{  cvt.f32.f16 %f4304, %rs955;}

	// end inline asm
	fma.rn.f32 	%f5727, %f4305, %f4304, %f5727;
$L__BB0_1715:
	setp.ge.s32 	%p861, %r70, %r73;
	@%p861 bra 	$L__BB0_1717;
	ld.shared.f32 	%f4307, [%r21+60];
	ld.shared.u16 	%rs956, [_ZZ18flash_attention_v1PK6__halfS1_S1_PS_iiiE6V_tile+2020];
	// begin inline asm
	{  cvt.f32.f16 %f4306, %rs956;}

	// end inline asm
	fma.rn.f32 	%f5727, %f4307, %f4306, %f5727;
$L__BB0_1717:
	setp.ge.s32 	%p862, %r112, %r73;
	ld.local.f32 	%f4309, [%rd8+200];
	add.f32 	%f4310, %f5727, %f4309;
	st.local.f32 	[%rd8+200], %f4310;
	mov.f32 	%f5743, 0f00000000;
	@%p862 bra 	$L__BB0_1719;
	ld.shared.f32 	%f4312, [%r21];
	ld.shared.u16 	%rs957, [_ZZ18flash_attention_v1PK6__halfS1_S1_PS_iiiE6V_tile+102];
	// begin inline asm
	{  cvt.f32.f16 %f4311, %rs957;}

	// end inline asm
	fma.rn.f32 	%f5743, %f4312, %f4311, 0f00000000;
$L__BB0_1719:
	setp.ge.s32 	%p863, %r56, %r73;
	@%p863 bra 	$L__BB0_1721;
	ld.shared.f32 	%f4314, [%r21+4];
	ld.shared.u16 	%rs958, [_ZZ18flash_attention_v1PK6__halfS1_S1_PS_iiiE6V_tile+230];
	// begin inline asm
	{  cvt.f32.f16 %f4313, %rs958;}

	// end inline asm
	fma.rn.f32 	%f5743, %f4314, %f4313, %f5743;
$L__BB0_1721:
	setp.ge.s32 	%p864, %r57, %r73;
	@%p864 bra 	$L__BB0_1723;
	ld.shared.f32 	%f4316, [%r21+8];
	ld.shared.u16 	%rs959, [_ZZ18flash_attention_v1PK6__halfS1_S1_PS_iiiE6V_tile+358];
	// begin inline asm
	{  cvt.f32.f16 %f4315, %rs959;}

	// end inline asm
	fma.rn.f32 	%f5743, %f4316, %f4315, %f5743;
$L__BB0_1723:
	setp.ge.s32 	%p865, %r58, %r73;
	@%p865 bra 	$L__BB0_1725;
	ld.shared.f32 	%f4318, [%r21+12];
	ld.shared.u16 	%rs960, [_ZZ18flash_attention_v1PK6__halfS1_S1_PS_iiiE6V_tile+486];
	// begin inline asm
	{  cvt.f32.f16 %f4317, %rs960;}

	// end inline asm
	fma.rn.f32 	%f5743, %f4318, %f4317, %f5743;
$L__BB0_1725:
	setp.ge.s32 	%p866, %r59, %r73;
	@%p866 bra 	$L__BB0_1727;
	ld.shared.f32 	%f4320, [%r21+16];
	ld.shared.u16 	%rs961, [_ZZ18flash_attention_v1PK6__halfS1_S1_PS_iiiE6V_tile+614];
	// begin inline asm
	{  cvt.f32.f16 %f4319, %rs961;}

	// end inline asm
	fma.rn.f32 	%f5743, %f4320, %f4319, %f5743;
$L__BB0_1727:
	setp.ge.s32 	%p867, %r60, %r73;
	@%p867 bra 	$L__BB0_1729;
	ld.shared.f32 	%f4322, [%r21+20];
	ld.shared.u16 	%rs962, [_ZZ18flash_attention_v1PK6__halfS1_S1_PS_iiiE6V_tile+742];
	// begin inline asm
	{  cvt.f32.f16 %f4321, %rs962;}

	// end inline asm
	fma.rn.f32 	%f5743, %f4322, %f4321, %f5743;
$L__BB0_1729:
	setp.ge.s32 	%p868, %r61, %r73;
	@%p868 bra 	$L__BB0_1731;
	ld.shared.f32 	%f4324, [%r21+24];
	ld.shared.u16 	%rs963, [_ZZ18flash_attention_v1PK6__halfS1_S1_PS_iiiE6V_tile+870];
	// begin inline asm
	{  cvt.f32.f16 %f4323, %rs963;}

	// end inline asm
	fma.rn.f32 	%f5743, %f4324, %f4323, %f5743;
$L__BB0_1731:
	setp.ge.s32 	%p869, %r62, %r73;
	@%p869 bra 	$L__BB0_1733;
	ld.shared.f32 	%f4326, [%r21+28];
	ld.shared.u16 	%rs964, [_ZZ18flash_attention_v1PK6__halfS1_S1_PS_iiiE6V_tile+998];
	// begin inline asm
	{  cvt.f32.f16 %f4325, %rs964;}

	// end inline asm
	fma.rn.f32 	%f5743, %f4326, %f4325, %f5743;
$L__BB0_1733:
	setp.ge.s32 	%p870, %r63, %r73;
	@%p870 bra 	$L__BB0_1735;
	ld.shared.f32 	%f4328, [%r21+32];
	ld.shared.u16 	%rs965, [_ZZ18flash_attention_v1PK6__halfS1_S1_PS_iiiE6V_tile+1126];
	// begin inline asm
	{  cvt.f32.f16 %f4327, %rs965;}

	// end inline asm
	fma.rn.f32 	%f5743, %f4328, %f4327, %f5743;
$L__BB0_1735:
	setp.ge.s32 	%p871, %r64, %r73;
	@%p871 bra 	$L__BB0_1737;
	ld.shared.f32 	%f4330, [%r21+36];
	ld.shared.u16 	%rs966, [_ZZ18flash_attention_v1PK6__halfS1_S1_PS_iiiE6V_tile+1254];
	// begin inline asm
	{  cvt.f32.f16 %f4329, %rs966;}

	// end inline asm
	fma.rn.f32 	%f5743, %f4330, %f4329, %f5743;
$L__BB0_1737:
	setp.ge.s32 	%p872, %r65, %r73;
	@%p872 bra 	$L__BB0_1739;
	ld.shared.f32 	%f4332, [%r21+40];
	ld.shared.u16 	%rs967, [_ZZ18flash_attention_v1PK6__halfS1_S1_PS_iiiE6V_tile+1382];
	// begin inline asm
	{  cvt.f32.f16 %f4331, %rs967;}

	// end inline asm
	fma.rn.f32 	%f5743, %f4332, %f4331, %f5743;
$L__BB0_1739:
	setp.ge.s32 	%p873, %r66, %r73;
	@%p873 bra 	$L__BB0_1741;
	ld.shared.f32 	%f4334, [%r21+44];
	ld.shared.u16 	%rs968, [_ZZ18flash_attention_v1PK6__halfS1_S1_PS_iiiE6V_tile+1510];
	// begin inline asm
	{  cvt.f32.f16 %f4333, %rs968;}

	// end inline asm
	fma.rn.f32 	%f5743, %f4334, %f4333, %f5743;
$L__BB0_1741:
	setp.ge.s32 	%p874, %r67, %r73;
	@%p874 bra 	$L__BB0_1743;
	ld.shared.f32 	%f4336, [%r21+48];
	ld.shared.u16 	%rs969, [_ZZ18flash_attention_v1PK6__halfS1_S1_PS_iiiE6V_tile+1638];
	// begin inline asm
	{  cvt.f32.f16 %f4335, %rs969;}

	// end inline asm
	fma.rn.f32 	%f5743, %f4336, %f4335, %f5743;
$L__BB0_1743:
	setp.ge.s32 	%p875, %r68, %r73;
	@%p875 bra 	$L__BB0_1745;
	ld.shared.f32 	%f4338, [%r21+52];
	ld.shared.u16 	%rs970, [_ZZ18flash_attention_v1PK6__halfS1_S1_PS_iiiE6V_tile+1766];
	// begin inline asm
	{  cvt.f32.f16 %f4337, %rs970;}

	// end inline asm
	fma.rn.f32 	%f5743, %f4338, %f4337, %f5743;
$L__BB0_1745:
	setp.ge.s32 	%p876, %r69, %r73;
	@%p876 bra 	$L__BB0_1747;
	ld.shared.f32 	%f4340, [%r21+56];
	ld.shared.u16 	%rs971, [_ZZ18flash_attention_v1PK6__halfS1_S1_PS_iiiE6V_tile+1894];
	// begin inline asm
	{  cvt.f32.f16 %f4339, %rs971;}

	// end inline asm
	fma.rn.f32 	%f5743, %f4340, %f4339, %f5743;
$L__BB0_1747:
	setp.ge.s32 	%p877, %r70, %r73;
	@%p877 bra 	$L__BB0_1749;
	ld.shared.f32 	%f4342, [%r21+60];
	ld.shared.u16 	%rs972, [_ZZ18flash_attention_v1PK6__halfS1_S1_PS_iiiE6V_tile+2022];
	// begin inline asm
	{  cvt.f32.f16 %f4341, %rs972;}

	// end inline asm
	fma.rn.f32 	%f5743, %f4342, %f4341, %f5743;
$L__BB0_1749:
	setp.ge.s32 	%p878, %r112, %r73;
	ld.local.f32 	%f4344, [%rd8+204];
	add.f32 	%f4345, %f5743, %f4344;
	st.local.f32 	[%rd8+204], %f4345;
	mov.f32 	%f5759, 0f00000000;
	@%p878 bra 	$L__BB0_1751;
	ld.shared.f32 	%f4347, [%r21];
	ld.shared.u16 	%rs973, [_ZZ18flash_attention_v1PK6__halfS1_S1_PS_iiiE6V_tile+104];
	// begin inline asm
	{  cvt.f32.f16 %f4346, %rs973;}

	// end inline asm
	fma.rn.f32 	%f5759, %f4347, %f4346, 0f00000000;
$L__BB0_1751:
	setp.ge.s32 	%p879, %r56, %r73;
	@%p879 bra 	$L__BB0_1753;
	ld.shared.f32 	%f4349, [%r21+4];
	ld.shared.u16 	%rs974, [_ZZ18flash_attention_v1PK6__halfS1_S1_PS_iiiE6V_tile+232];
	// begin inline asm
	{  cvt.f32.f16 %f4348, %rs974;}

	// end inline asm
	fma.rn.f32 	%f5759, %f4349, %f4348, %f5759;
$L__BB0_1753:
	setp.ge.s32 	%p880, %r57, %r73;
	@%p880 bra 	$L__BB0_1755;
	ld.shared.f32 	%f4351, [%r21+8];
	ld.shared.u16 	%rs975, [_ZZ18flash_attention_v1PK6__halfS1_S1_PS_iiiE6V_tile+360];
	// begin inline asm
	{  cvt.f32.f16 %f4350, %rs975;}

	// end inline asm
	fma.rn.f32 	%f5759, %f4351, %f4350, %f5759;
$L__BB0_1755:
	setp.ge.s32 	%p881, %r58, %r73;
	@%p881 bra 	$L__BB0_1757;
	ld.shared.f32 	%f4353, [%r21+12];
	ld.shared.u16 	%rs976, [_ZZ18flash_attention_v1PK6__halfS1_S1_PS_iiiE6V_tile+488];
	// begin inline asm
	{  cvt.f32.f16 %f4352, %rs976;}

	// end inline asm
	fma.rn.f32 	%f5759, %f4353, %f4352, %f5759;
$L__BB0_1757:
	setp.ge.s32 	%p882, %r59, %r73;
	@%p882 bra 	$L__BB0_1759;
	ld.shared.f32 	%f4355, [%r21+16];
	ld.shared.u16 	%rs977, [_ZZ18flash_attention_v1PK6__halfS1_S1_PS_iiiE6V_tile+616];
	// begin inline asm
	{  cvt.f32.f16 %f4354, %rs977;}

	// end inline asm
	fma.rn.f32 	%f5759, %f4355, %f4354, %f5759;
$L__BB0_1759:
	setp.ge.s32 	%p883, %r60, %r73;
	@%p883 bra 	$L__BB0_1761;
	ld.shared.f32 	%f4357, [%r21+20];
	ld.shared.u16 	%rs978, [_ZZ18flash_attention_v1PK6__halfS1_S1_PS_iiiE6V_tile+744];
	// begin inline asm
	{  cvt.f32.f16 %f4356, %rs978;}

	// end inline asm
	fma.rn.f32 	%f5759, %f4357, %f4356, %f5759;
$L__BB0_1761:
	setp.ge.s32 	%p884, %r61, %r73;
	@%p884 bra 	$L__BB0_1763;
	ld.shared.f32 	%f4359, [%r21+24];
	ld.shared.u16 	%rs979, [_ZZ18flash_attention_v1PK6__halfS1_S1_PS_iiiE6V_tile+872];
	// begin inline asm
	{  cvt.f32.f16 %f4358, %rs979;}

	// end inline asm
	fma.rn.f32 	%f5759, %f4359, %f4358, %f5759;
$L__BB0_1763:
	setp.ge.s32 	%p885, %r62, %r73;
	@%p885 bra 	$L__BB0_1765;
	ld.shared.f32 	%f4361, [%r21+28];
	ld.shared.u16 	%rs980, [_ZZ18flash_attention_v1PK6__halfS1_S1_PS_iiiE6V_tile+1000];
	// begin inline asm
	{  cvt.f32.f16 %f4360, %rs980;}

	// end inline asm
	fma.rn.f32 	%f5759, %f4361, %f4360, %f5759;
$L__BB0_1765:
	setp.ge.s32 	%p886, %r63, %r73;
	@%p886 bra 	$L__BB0_1767;
	ld.shared.f32 	%f4363, [%r21+32];
	ld.shared.u16 	%rs981, [_ZZ18flash_attention_v1PK6__halfS1_S1_PS_iiiE6V_tile+1128];
	// begin inline asm
	{  cvt.f32.f16 %f4362, %rs981;}

	// end inline asm
	fma.rn.f32 	%f5759, %f4363, %f4362, %f5759;
$L__BB0_1767:
	setp.ge.s32 	%p887, %r64, %r73;
	@%p887 bra 	$L__BB0_1769;
	ld.shared.f32 	%f4365, [%r21+36];
	ld.shared.u16 	%rs982, [_ZZ18flash_attention_v1PK6__halfS1_S1_PS_iiiE6V_tile+1256];
	// begin inline asm
	{  cvt.f32.f16 %f4364, %rs982;}

	// end inline asm
	fma.rn.f32 	%f5759, %f4365, %f4364, %f5759;
$L__BB0_1769:
	setp.ge.s32 	%p888, %r65, %r73;
	@%p888 bra 	$L__BB0_1771;
	ld.shared.f32 	%f4367, [%r21+40];
	ld.shared.u16 	%rs983, [_ZZ18flash_attention_v1PK6__halfS1_S1_PS_iiiE6V_tile+1384];
	// begin inline asm
	{  cvt.f32.f16 %f4366, %rs983;}

	// end inline asm
	fma.rn.f32 	%f5759, %f4367, %f4366, %f5759;
$L__BB0_1771:
	setp.ge.s32 	%p889, %r66, %r73;
	@%p889 bra 	$L__BB0_1773;
	ld.shared.f32 	%f4369, [%r21+44];
	ld.shared.u16 	%rs984, [_ZZ18flash_attention_v1PK6__halfS1_S1_PS_iiiE6V_tile+1512];
	// begin inline asm
	{  cvt.f32.f16 %f4368, %rs984;}

	// end inline asm
	fma.rn.f32 	%f5759, %f4369, %f4368, %f5759;
$L__BB0_1773:
	setp.ge.s32 	%p890, %r67, %r73;
	@%p890 bra 	$L__BB0_1775;
	ld.shared.f32 	%f4371, [%r21+48];
	ld.shared.u16 	%rs985, [_ZZ18flash_attention_v1PK6__halfS1_S1_PS_iiiE6V_tile+1640];
	// begin inline asm
	{  cvt.f32.f16 %f4370, %rs985;}

	// end inline asm
	fma.rn.f32 	%f5759, %f4371, %f4370, %f5759;
$L__BB0_1775:
	setp.ge.s32 	%p891, %r68, %r73;
	@%p891 bra 	$L__BB0_1777;
	ld.shared.f32 	%f4373, [%r21+52];
	ld.shared.u16 	%rs986, [_ZZ18flash_attention_v1PK6__halfS1_S1_PS_iiiE6V_tile+1768];
	// begin inline asm
	{  cvt.f32.f16 %f4372, %rs986;}

	// end inline asm
	fma.rn.f32 	%f5759, %f4373, %f4372, %f5759;
$L__BB0_1777:
	setp.ge.s32 	%p892, %r69, %r73;
	@%p892 bra 	$L__BB0_1779;
	ld.shared.f32 	%f4375, [%r21+56];
	ld.shared.u16 	%rs987, [_ZZ18flash_attention_v1PK6__halfS1_S1_PS_iiiE6V_tile+1896];
	// begin inline asm
	{  cvt.f32.f16 %f4374, %rs987;}

	// end inline asm
	fma.rn.f32 	%f5759, %f4375, %f4374, %f5759;
$L__BB0_1779:
	setp.ge.s32 	%p893, %r70, %r73;
	@%p893 bra 	$L__BB0_1781;
	ld.shared.f32 	%f4377, [%r21+60];
	ld.shared.u16 	%rs988, [_ZZ18flash_attention_v1PK6__halfS1_S1_PS_iiiE6V_tile+2024];
	// begin inline asm
	{  cvt.f32.f16 %f4376, %rs988;}

	// end inline asm
	fma.rn.f32 	%f5759, %f4377, %f4376, %f5759;
$L__BB0_1781:
	setp.ge.s32 	%p894, %r112, %r73;
	ld.local.f32 	%f4379, [%rd8+208];
	add.f32 	%f4380, %f5759, %f4379;
	st.local.f32 	[%rd8+208], %f4380;
	mov.f32 	%f5775, 0f00000000;
	@%p894 bra 	$L__BB0_1783;
	ld.shared.f32 	%f4382, [%r21];
	ld.shared.u16 	%rs989, [_ZZ18flash_attention_v1PK6__halfS1_S1_PS_iiiE6V_tile+106];
	// begin inline asm
	{  cvt.f32.f16 %f4381, %rs989;}

	// end inline asm
	fma.rn.f32 	%f5775, %f4382, %f4381, 0f00000000;
$L__BB0_1783:
	setp.ge.s32 	%p895, %r56, %r73;
	@%p895 bra 	$L__BB0_1785;
	ld.shared.f32 	%f4384, [%r21+4];
	ld.shared.u16 	%rs990, [_ZZ18flash_attention_v1PK6__halfS1_S1_PS_iiiE6V_tile+234];
	// begin inline asm
	{  cvt.f32.f16 %f4383, %rs990;}

	// end inline asm
	fma.rn.f32 	%f5775, %f4384, %f4383, %f5775;
$L__BB0_1785:
	setp.ge.s32 	%p896, %r57, %r73;
	@%p896 bra 	$L__BB0_1787;
	ld.shared.f32 	%f4386, [%r21+8];
	ld.shared.u16 	%rs991, [_ZZ18flash_attention_v1PK6__halfS1_S1_PS_iiiE6V_tile+362];
	// begin inline asm
	{  cvt.f32.f16 %f4385, %rs991;}

	// end inline asm
	fma.rn.f32 	%f5775, %f4386, %f4385, %f5775;
$L__BB0_1787:
	setp.ge.s32 	%p897, %r58, %r73;
	@%p897 bra 	$L__BB0_1789;
	ld.shared.f32 	%f4388, [%r21+12];
	ld.shared.u16 	%rs992, [_ZZ18flash_attention_v1PK6__halfS1_S1_PS_iiiE6V_tile+490];
	// begin inline asm
	{  cvt.f32.f16 %f4387, %rs992;}

	// end inline asm
	fma.rn.f32 	%f5775, %f4388, %f4387, %f5775;
$L__BB0_1789:
	setp.ge.s32 	%p898, %r59, %r73;
	@%p898 bra 	$L__BB0_1791;
	ld.shared.f32 	%f4390, [%r21+16];
	ld.shared.u16 	%rs993, [_ZZ18flash_attention_v1PK6__halfS1_S1_PS_iiiE6V_tile+618];
	// begin inline asm
	{  cvt.f32.f16 %f4389, %rs993;}

	// end inline asm
	fma.rn.f32 	%f5775, %f4390, %f4389, %f5775;
$L__BB0_1791:
	setp.ge.s32 	%p899, %r60, %r73;
	@%p899 bra 	$L__BB0_1793;
	ld.shared.f32 	%f4392, [%r21+20];
	ld.shared.u16 	%rs994, [_ZZ18flash_attention_v1PK6__halfS1_S1_PS_iiiE6V_tile+746];
	// begin inline asm
	{  cvt.f32.f16 %f4391, %rs994;}

	// end inline asm
	fma.rn.f32 	%f5775, %f4392, %f4391, %f5775;
$L__BB0_1793:
	setp.ge.s32 	%p900, %r61, %r73;
	@%p900 bra 	$L__BB0_1795;
	ld.shared.f32 	%f4394, [%r21+24];
	ld.shared.u16 	%rs995, [_ZZ18flash_attention_v1PK6__halfS1_S1_PS_iiiE6V_tile+874];
	// begin inline asm
	{  cvt.f32.f16 %f4393, %rs995;}

	// end inline asm
	fma.rn.f32 	%f5775, %f4394, %f4393, %f5775;
$L__BB0_1795:
	setp.ge.s32 	%p901, %r62, %r73;
	@%p901 bra 	$L__BB0_1797;
	ld.shared.f32 	%f4396, [%r21+28];
	ld.shared.u16 	%rs996, [_ZZ18flash_attention_v1PK6__halfS1_S1_PS_iiiE6V_tile+1002];
	// begin inline asm
	{  cvt.f32.f16 %f4395, %rs996;}

	// end inline asm
	fma.rn.f32 	%f5775, %f4396, %f4395, %f5775;
$L__BB0_1797:
	setp.ge.s32 	%p902, %r63, %r73;
	@%p902 bra 	$L__BB0_1799;
	ld.shared.f32 	%f4398, [%r21+32];
	ld.shared.u16 	%rs997, [_ZZ18flash_attention_v1PK6__halfS1_S1_PS_iiiE6V_tile+1130];
	// begin inline asm
	{  cvt.f32.f16 %f4397, %rs997;}

	// end inline asm
	fma.rn.f32 	%f5775, %f4398, %f4397, %f5775;
$L__BB0_1799:
	setp.ge.s32 	%p903, %r64, %r73;
	@%p903 bra 	$L__BB0_1801;
	ld.shared.f32 	%f4400, [%r21+36];
	ld.shared.u16 	%rs998, [_ZZ18flash_attention_v1PK6__halfS1_S1_PS_iiiE6V_tile+1258];
	// begin inline asm
	{  cvt.f32.f16 %f4399, %rs998;}

	// end inline asm
	fma.rn.f32 	%f5775, %f4400, %f4399, %f5775;
$L__BB0_1801:
	setp.ge.s32 	%p904, %r65, %r73;
	@%p904 bra 	$L__BB0_1803;
	ld.shared.f32 	%f4402, [%r21+40];
	ld.shared.u16 	%rs999, [_ZZ18flash_attention_v1PK6__halfS1_S1_PS_iiiE6V_tile+1386];
	// begin inline asm
	{  cvt.f32.f16 %f4401, %rs999;}

	// end inline asm
	fma.rn.f32 	%f5775, %f4402, %f4401, %f5775;
$L__BB0_1803:
	setp.ge.s32 	%p905, %r66, %r73;
	@%p905 bra 	$L__BB0_1805;
	ld.shared.f32 	%f4404, [%r21+44];
	ld.shared.u16 	%rs1000, [_ZZ18flash_attention_v1PK6__halfS1_S1_PS_iiiE6V_tile+1514];
	// begin inline asm
	{  cvt.f32.f16 %f4403, %rs1000;}

	// end inline asm
	fma.rn.f32 	%f5775, %f4404, %f4403, %f5775;
$L__BB0_1805:
	setp.ge.s32 	%p906, %r67, %r73;
	@%p906 bra 	$L__BB0_1807;
	ld.shared.f32 	%f4406, [%r21+48];
	ld.shared.u16 	%rs1001, [_ZZ18flash_attention_v1PK6__halfS1_S1_PS_iiiE6V_tile+1642];
	// begin inline asm
	{  cvt.f32.f16 %f4405, %rs1001;}

	// end inline asm
	fma.rn.f32 	%f5775, %f4406, %f4405, %f5775;
$L__BB0_1807:
	setp.ge.s32 	%p907, %r68, %r73;
	@%p907 bra 	$L__BB0_1809;
	ld.shared.f32 	%f4408, [%r21+52];
	ld.shared.u16 	%rs1002, [_ZZ18flash_attention_v1PK6__halfS1_S1_PS_iiiE6V_tile+1770];
	// begin inline asm
	{  cvt.f32.f16 %f4407, %rs1002;}

	// end inline asm
	fma.rn.f32 	%f5775, %f4408, %f4407, %f5775;
$L__BB0_1809:
	setp.ge.s32 	%p908, %r69, %r73;
	@%p908 bra 	$L__BB0_1811;
	ld.shared.f32 	%f4410, [%r21+56];
	ld.shared.u16 	%rs1003, [_ZZ18flash_attention_v1PK6__halfS1_S1_PS_iiiE6V_tile+1898];
	// begin inline asm
	{  cvt.f32.f16 %f4409, %rs1003;}

	// end inline asm
	fma.rn.f32 	%f5775, %f4410, %f4409, %f5775;
$L__BB0_1811:
	setp.ge.s32 	%p909, %r70, %r73;
	@%p909 bra 	$L__BB0_1813;
	ld.shared.f32 	%f4412, [%r21+60];
	ld.shared.u16 	%rs1004, [_ZZ18flash_attention_v1PK6__halfS1_S1_PS_iiiE6V_tile+2026];
	// begin inline asm
	{  cvt.f32.f16 %f4411, %rs1004;}

	// end inline asm
	fma.rn.f32 	%f5775, %f4412, %f4411, %f5775;
$L__BB0_1813:
	setp.ge.s32 	%p910, %r112, %r73;
	ld.local.f32 	%f4414, [%rd8+212];
	add.f32 	%f4415, %f5775, %f4414;
	st.local.f32 	[%rd8+212], %f4415;
	mov.f32 	%f5791, 0f00000000;
	@%p910 bra 	$L__BB0_1815;
	ld.shared.f32 	%f4417, [%r21];
	ld.shared.u16 	%rs1005, [_ZZ18flash_attention_v1PK6__halfS1_S1_PS_iiiE6V_tile+108];
	// begin inline asm
	{  cvt.f32.f16 %f4416, %rs1005;}

	// end inline asm
	fma.rn.f32 	%f5791, %f4417, %f4416, 0f00000000;
$L__BB0_1815:
	setp.ge.s32 	%p911, %r56, %r73;
	@%p911 bra 	$L__BB0_1817;
	ld.shared.f32 	%f4419, [%r21+4];
	ld.shared.u16 	%rs1006, [_ZZ18flash_attention_v1PK6__halfS1_S1_PS_iiiE6V_tile+236];
	// begin inline asm
	{  cvt.f32.f16 %f4418, %rs1006;}

	// end inline asm
	fma.rn.f32 	%f5791, %f4419, %f4418, %f5791;
$L__BB0_1817:
	setp.ge.s32 	%p912, %r57, %r73;
	@%p912 bra 	$L__BB0_1819;
	ld.shared.f32 	%f4421, [%r21+8];
	ld.shared.u16 	%rs1007, [_ZZ18flash_attention_v1PK6__halfS1_S1_PS_iiiE6V_tile+364];
	// begin inline asm
	{  cvt.f32.f16 %f4420, %rs1007;}

	// end inline asm
	fma.rn.f32 	%f5791, %f4421, %f4420, %f5791;
$L__BB0_1819:
	setp.ge.s32 	%p913, %r58, %r73;
	@%p913 bra 	$L__BB0_1821;
	ld.shared.f32 	%f4423, [%r21+12];
	ld.shared.u16 	%rs1008, [_ZZ18flash_attention_v1PK6__halfS1_S1_PS_iiiE6V_tile+492];
	// begin inline asm
	{  cvt.f32.f16 %f4422, %rs1008;}

	// end inline asm
	fma.rn.f32 	%f5791, %f4423, %f4422, %f5791;
$L__BB0_1821:
	setp.ge.s32 	%p914, %r59, %r73;
	@%p914 bra 	$L__BB0_1823;
	ld.shared.f32 	%f4425, [%r21+16];
	ld.shared.u16 	%rs1009, [_ZZ18flash_attention_v1PK6__halfS1_S1_PS_iiiE6V_tile+620];
	// begin inline asm
	{  cvt.f32.f16 %f4424, %rs1009;}

	// end inline asm
	fma.rn.f32 	%f5791, %f4425, %f4424, %f5791;
$L__BB0_1823:
	setp.ge.s32 	%p915, %r60, %r73;
	@%p915 bra 	$L__BB0_1825;
	ld.shared.f32 	%f4427, [%r21+20];
	ld.shared.u16 	%rs1010, [_ZZ18flash_attention_v1PK6__halfS1_S1_PS_iiiE6V_tile+748];
	// begin inline asm
	{  cvt.f32.f16 %f4426, %rs1010;}

	// end inline asm
	fma.rn.f32 	%f5791, %f4427, %f4426, %f5791;
$L__BB0_1825:
	setp.ge.s32 	%p916, %r61, %r73;
	@%p916 bra 	$L__BB0_1827;
	ld.shared.f32 	%f4429, [%r21+24];
	ld.shared.u16 	%rs1011, [_ZZ18flash_attention_v1PK6__halfS1_S1_PS_iiiE6V_tile+876];
	// begin inline asm
	{  cvt.f32.f16 %f4428, %rs1011;}

	// end inline asm
	fma.rn.f32 	%f5791, %f4429, %f4428, %f5791;
$L__BB0_1827:
	setp.ge.s32 	%p917, %r62, %r73;
	@%p917 bra 	$L__BB0_1829;
	ld.shared.f32 	%f4431, [%r21+28];
	ld.shared.u16 	%rs1012, [_ZZ18flash_attention_v1PK6__halfS1_S1_PS_iiiE6V_tile+1004];
	// begin inline asm
	{  cvt.f32.f16 %f4430, %rs1012;}

	// end inline asm
	fma.rn.f32 	%f5791, %f4431, %f4430, %f5791;
$L__BB0_1829:
	setp.ge.s32 	%p918, %r63, %r73;
	@%p918 bra 	$L__BB0_1831;
	ld.shared.f32 	%f4433, [%r21+32];
	ld.shared.u16 	%rs1013, [_ZZ18flash_attention_v1PK6__halfS1_S1_PS_iiiE6V_tile+1132];
	// begin inline asm
	{  cvt.f32.f16 %f4432, %rs1013;}

	// end inline asm
	fma.rn.f32 	%f5791, %f4433, %f4432, %f5791;
$L__BB0_1831:
	setp.ge.s32 	%p919, %r64, %r73;
	@%p919 bra 	$L__BB0_1833;
	ld.shared.f32 	%f4435, [%r21+36];
	ld.shared.u16 	%rs1014, [_ZZ18flash_attention_v1PK6__halfS1_S1_PS_iiiE6V_tile+1260];
	// begin inline asm
	{  cvt.f32.f16 %f4434, %rs1014;}

	// end inline asm
	fma.rn.f32 	%f5791, %f4435, %f4434, %f5791;
$L__BB0_1833:
	setp.ge.s32 	%p920, %r65, %r73;
	@%p920 bra 	$L__BB0_1835;
	ld.shared.f32 	%f4437, [%r21+40];
	ld.shared.u16 	%rs1015, [_ZZ18flash_attention_v1PK6__halfS1_S1_PS_iiiE6V_tile+1388];
	// begin inline asm
	{  cvt.f32.f16 %f4436, %rs1015;}

	// end inline asm
	fma.rn.f32 	%f5791, %f4437, %f4436, %f5791;
$L__BB0_1835:
	setp.ge.s32 	%p921, %r66, %r73;
	@%p921 bra 	$L__BB0_1837;
	ld.shared.f32 	%f4439, [%r21+44];
	ld.shared.u16 	%rs1016, [_ZZ18flash_attention_v1PK6__halfS1_S1_PS_iiiE6V_tile+1516];
	// begin inline asm
	{  cvt.f32.f16 %f4438, %rs1016;}

	// end inline asm
	fma.rn.f32 	%f5791, %f4439, %f4438, %f5791;
$L__BB0_1837:
	setp.ge.s32 	%p922, %r67, %r73;
	@%p922 bra 	$L__BB0_1839;
	ld.shared.f32 	%f4441, [%r21+48];
	ld.shared.u16 	%rs1017, [_ZZ18flash_attention_v1PK6__halfS1_S1_PS_iiiE6V_tile+1644];
	// begin inline asm
	{  cvt.f32.f16 %f4440, %rs1017;}

	// end inline asm
	fma.rn.f32 	%f5791, %f4441, %f4440, %f5791;
$L__BB0_1839:
	setp.ge.s32 	%p923, %r68, %r73;
	@%p923 bra 	$L__BB0_1841;
	ld.shared.f32 	%f4443, [%r21+52];
	ld.shared.u16 	%rs1018, [_ZZ18flash_attention_v1PK6__halfS1_S1_PS_iiiE6V_tile+1772];
	// begin inline asm
	{  cvt.f32.f16 %f4442, %rs1018;}

	// end inline asm
	fma.rn.f32 	%f5791, %f4443, %f4442, %f5791;
$L__BB0_1841:
	setp.ge.s32 	%p924, %r69, %r73;
	@%p924 bra 	$L__BB0_1843;
	ld.shared.f32 	%f4445, [%r21+56];
	ld.shared.u16 	%rs1019, [_ZZ18flash_attention_v1PK6__halfS1_S1_PS_iiiE6V_tile+1900];
	// begin inline asm
	{  cvt.f32.f16 %f4444, %rs1019;}

	// end inline asm
	fma.rn.f32 	%f5791, %f4445, %f4444, %f5791;
$L__BB0_1843:
	setp.ge.s32 	%p925, %r70, %r73;
	@%p925 bra 	$L__BB0_1845;
	ld.shared.f32 	%f4447, [%r21+60];
	ld.shared.u16 	%rs1020, [_ZZ18flash_attention_v1PK6__halfS1_S1_PS_iiiE6V_tile+2028];
	// begin inline asm
	{  cvt.f32.f16 %f4446, %rs1020;}

	// end inline asm
	fma.rn.f32 	%f5791, %f4447, %f4446, %f5791;
$L__BB0_1845:
	setp.ge.s32 	%p926, %r112, %r73;
	ld.local.f32 	%f4449, [%rd8+216];
	add.f32 	%f4450, %f5791, %f4449;
	st.local.f32 	[%rd8+216], %f4450;
	mov.f32 	%f5807, 0f00000000;
	@%p926 bra 	$L__BB0_1847;
	ld.shared.f32 	%f4452, [%r21];
	ld.shared.u16 	%rs1021, [_ZZ18flash_attention_v1PK6__halfS1_S1_PS_iiiE6V_tile+110];
	// begin inline asm
	{  cvt.f32.f16 %f4451, %rs1021;}

	// end inline asm
	fma.rn.f32 	%f5807, %f4452, %f4451, 0f00000000;
$L__BB0_1847:
	setp.ge.s32 	%p927, %r56, %r73;
	@%p927 bra 	$L__BB0_1849;
	ld.shared.f32 	%f4454, [%r21+4];
	ld.shared.u16 	%rs1022, [_ZZ18flash_attention_v1PK6__halfS1_S1_PS_iiiE6V_tile+238];
	// begin inline asm
	{  cvt.f32.f16 %f4453, %rs1022;}

	// end inline asm
	fma.rn.f32 	%f5807, %f4454, %f4453, %f5807;
$L__BB0_1849:
	setp.ge.s32 	%p928, %r57, %r73;
	@%p928 bra 	$L__BB0_1851;
	ld.shared.f32 	%f4456, [%r21+8];
	ld.shared.u16 	%rs1023, [_ZZ18flash_attention_v1PK6__halfS1_S1_PS_iiiE6V_tile+366];
	// begin inline asm
	{  cvt.f32.f16 %f4455, %rs1023;}

	// end inline asm
	fma.rn.f32 	%f5807, %f4456, %f4455, %f5807;
$L__BB0_1851:
	setp.ge.s32 	%p929, %r58, %r73;
	@%p929 bra 	$L__BB0_1853;
	ld.shared.f32 	%f4458, [%r21+12];
	ld.shared.u16 	%rs1024, [_ZZ18flash_attention_v1PK6__halfS1_S1_PS_iiiE6V_tile+494];
	// begin inline asm
	{  cvt.f32.f16 %f4457, %rs1024;}

	// end inline asm
	fma.rn.f32 	%f5807, %f4458, %f4457, %f5807;
$L__BB0_1853:
	setp.ge.s32 	%p930, %r59, %r73;
	@%p930 bra 	$L__BB0_1855;
	ld.shared.f32 	%f4460, [%r21+16];
	ld.shared.u16 	%rs1025, [_ZZ18flash_attention_v1PK6__halfS1_S1_PS_iiiE6V_tile+622];
	// begin inline asm
	{  cvt.f32.f16 %f4459, %rs1025;}

	// end inline asm
	fma.rn.f32 	%f5807, %f4460, %f4459, %f5807;
$L__BB0_1855:
	setp.ge.s32 	%p931, %r60, %r73;
	@%p931 bra 	$L__BB0_1857;
	ld.shared.f32 	%f4462, [%r21+20];
	ld.shared.u16 	%rs1026, [_ZZ18flash_attention_v1PK6__halfS1_S1_PS_iiiE6V_tile+750];
	// begin inline asm
	{  cvt.f32.f16 %f4461, %rs1026;}

	// end inline asm
	fma.rn.f32 	%f5807, %f4462, %f4461, %f5807;
$L__BB0_1857:
	setp.ge.s32 	%p932, %r61, %r73;
	@%p932 bra 	$L__BB0_1859;
	ld.shared.f32 	%f4464, [%r21+24];
	ld.shared.u16 	%rs1027, [_ZZ18flash_attention_v1PK6__halfS1_S1_PS_iiiE6V_tile+878];
	// begin inline asm
	{  cvt.f32.f16 %f4463, %rs1027;}

	// end inline asm
	fma.rn.f32 	%f5807, %f4464, %f4463, %f5807;
$L__BB0_1859:
	setp.ge.s32 	%p933, %r62, %r73;
	@%p933 bra 	$L__BB0_1861;
	ld.shared.f32 	%f4466, [%r21+28];
	ld.shared.u16 	%rs1028, [_ZZ18flash_attention_v1PK6__halfS1_S1_PS_iiiE6V_tile+1006];
	// begin inline asm
	{  cvt.f32.f16 %f4465, %rs1028;}

	// end inline asm
	fma.rn.f32 	%f5807, %f4466, %f4465, %f5807;
$L__BB0_1861:
	setp.ge.s32 	%p934, %r63, %r73;
	@%p934 bra 	$L__BB0_1863;
	ld.shared.f32 	%f4468, [%r21+32];
	ld.shared.u16 	%rs1029, [_ZZ18flash_attention_v1PK6__halfS1_S1_PS_iiiE6V_tile+1134];
	// begin inline asm
	{  cvt.f32.f16 %f4467, %rs1029;}

	// end inline asm
	fma.rn.f32 	%f5807, %f4468, %f4467, %f5807;
$L__BB0_1863:
	setp.ge.s32 	%p935, %r64, %r73;
	@%p935 bra 	$L__BB0_1865;
	ld.shared.f32 	%f4470, [%r21+36];
	ld.shared.u16 	%rs1030, [_ZZ18flash_attention_v1PK6__halfS1_S1_PS_iiiE6V_tile+1262];
	// begin inline asm
	{  cvt.f32.f16 %f4469, %rs1030;}

	// end inline asm
	fma.rn.f32 	%f5807, %f4470, %f4469, %f5807;
$L__BB0_1865:
	setp.ge.s32 	%p936, %r65, %r73;
	@%p936 bra 	$L__BB0_1867;
	ld.shared.f32 	%f4472, [%r21+40];
	ld.shared.u16 	%rs1031, [_ZZ18flash_attention_v1PK6__halfS1_S1_PS_iiiE6V_tile+1390];
	// begin inline asm
	{  cvt.f32.f16 %f4471, %rs1031;}

	// end inline asm
	fma.rn.f32 	%f5807, %f4472, %f4471, %f5807;
$L__BB0_1867:
	setp.ge.s32 	%p937, %r66, %r73;
	@%p937 bra 	$L__BB0_1869;
	ld.shared.f32 	%f4474, [%r21+44];
	ld.shared.u16 	%rs1032, [_ZZ18flash_attention_v1PK6__halfS1_S1_PS_iiiE6V_tile+1518];
	// begin inline asm
	{  cvt.f32.f16 %f4473, %rs1032;}

	// end inline asm
	fma.rn.f32 	%f5807, %f4474, %f4473, %f5807;
$L__BB0_1869:
	setp.ge.s32 	%p938, %r67, %r73;
	@%p938 bra 	$L__BB0_1871;
	ld.shared.f32 	%f4476, [%r21+48];
	ld.shared.u16 	%rs1033, [_ZZ18flash_attention_v1PK6__halfS1_S1_PS_iiiE6V_tile+1646];
	// begin inline asm
	{  cvt.f32.f16 %f4475, %rs1033;}

	// end inline asm
	fma.rn.f32 	%f5807, %f4476, %f4475, %f5807;
$L__BB0_1871:
	setp.ge.s32 	%p939, %r68, %r73;
	@%p939 bra 	$L__BB0_1873;
	ld.shared.f32 	%f4478, [%r21+52];
	ld.shared.u16 	%rs1034, [_ZZ18flash_attention_v1PK6__halfS1_S1_PS_iiiE6V_tile+1774];
	// begin inline asm
	{  cvt.f32.f16 %f4477, %rs1034;}

	// end inline asm
	fma.rn.f32 	%f5807, %f4478, %f4477, %f5807;
$L__BB0_1873:
	setp.ge.s32 	%p940, %r69, %r73;
	@%p940 bra 	$L__BB0_1875;
	ld.shared.f32 	%f4480, [%r21+56];
	ld.shared.u16 	%rs1035, [_ZZ18flash_attention_v1PK6__halfS1_S1_PS_iiiE6V_tile+1902];
	// begin inline asm
	{  cvt.f32.f16 %f4479, %rs1035;}

	// end inline asm
	fma.rn.f32 	%f5807, %f4480, %f4479, %f5807;
$L__BB0_1875:
	setp.ge.s32 	%p941, %r70, %r73;
	@%p941 bra 	$L__BB0_1877;
	ld.shared.f32 	%f4482, [%r21+60];
	ld.shared.u16 	%rs1036, [_ZZ18flash_attention_v1PK6__halfS1_S1_PS_iiiE6V_tile+2030];
	// begin inline asm
	{  cvt.f32.f16 %f4481, %rs1036;}

	// end inline asm
	fma.rn.f32 	%f5807, %f4482, %f4481, %f5807;
$L__BB0_1877:
	setp.ge.s32 	%p942, %r112, %r73;
	ld.local.f32 	%f4484, [%rd8+220];
	add.f32 	%f4485, %f5807, %f4484;
	st.local.f32 	[%rd8+220], %f4485;
	mov.f32 	%f5823, 0f00000000;
	@%p942 bra 	$L__BB0_1879;
	ld.shared.f32 	%f4487, [%r21];
	ld.shared.u16 	%rs1037, [_ZZ18flash_attention_v1PK6__halfS1_S1_PS_iiiE6V_tile+112];
	// begin inline asm
	{  cvt.f32.f16 %f4486, %rs1037;}

	// end inline asm
	fma.rn.f32 	%f5823, %f4487, %f4486, 0f00000000;
$L__BB0_1879:
	setp.ge.s32 	%p943, %r56, %r73;
	@%p943 bra 	$L__BB0_1881;
	ld.shared.f32 	%f4489, [%r21+4];
	ld.shared.u16 	%rs1038, [_ZZ18flash_attention_v1PK6__halfS1_S1_PS_iiiE6V_tile+240];
	// begin inline asm
	{  cvt.f32.f16 %f4488, %rs1038;}

	// end inline asm
	fma.rn.f32 	%f5823, %f4489, %f4488, %f5823;
$L__BB0_1881:
	setp.ge.s32 	%p944, %r57, %r73;
	@%p944 bra 	$L__BB0_1883;
	ld.shared.f32 	%f4491, [%r21+8];
	ld.shared.u16 	%rs1039, [_ZZ18flash_attention_v1PK6__halfS1_S1_PS_iiiE6V_tile+368];
	// begin inline asm
	{  cvt.f32.f16 %f4490, %rs1039;}

	// end inline asm
	fma.rn.f32 	%f5823, %f4491, %f4490, %f5823;
$L__BB0_1883:
	setp.ge.s32 	%p945, %r58, %r73;
	@%p945 bra 	$L__BB0_1885;
	ld.shared.f32 	%f4493, [%r21+12];
	ld.shared.u16 	%rs1040, [_ZZ18flash_attention_v1PK6__halfS1_S1_PS_iiiE6V_tile+496];
	// begin inline asm
	{  cvt.f32.f16 %f4492, %rs1040;}

	// end inline asm
	fma.rn.f32 	%f5823, %f4493, %f4492, %f5823;
$L__BB0_1885:
	setp.ge.s32 	%p946, %r59, %r73;
	@%p946 bra 	$L__BB0_1887;
	ld.shared.f32 	%f4495, [%r21+16];
	ld.shared.u16 	%rs1041, [_ZZ18flash_attention_v1PK6__halfS1_S1_PS_iiiE6V_tile+624];
	// begin inline asm
	{  cvt.f32.f16 %f4494, %rs1041;}

	// end inline asm
	fma.rn.f32 	%f5823, %f4495, %f4494, %f5823;
$L__BB0_1887:
	setp.ge.s32 	%p947, %r60, %r73;
	@%p947 bra 	$L__BB0_1889;
	ld.shared.f32 	%f4497, [%r21+20];
	ld.shared.u16 	%rs1042, [_ZZ18flash_attention_v1PK6__halfS1_S1_PS_iiiE6V_tile+752];
	// begin inline asm
	{  cvt.f32.f16 %f4496, %rs1042;}

	// end inline asm
	fma.rn.f32 	%f5823, %f4497, %f4496, %f5823;
$L__BB0_1889:
	setp.ge.s32 	%p948, %r61, %r73;
	@%p948 bra 	$L__BB0_1891;
	ld.shared.f32 	%f4499, [%r21+24];
	ld.shared.u16 	%rs1043, [_ZZ18flash_attention_v1PK6__halfS1_S1_PS_iiiE6V_tile+880];
	// begin inline asm
	{  cvt.f32.f16 %f4498, %rs1043;}

	// end inline asm
	fma.rn.f32 	%f5823, %f4499, %f4498, %f5823;
$L__BB0_1891:
	setp.ge.s32 	%p949, %r62, %r73;
	@%p949 bra 	$L__BB0_1893;
	ld.shared.f32 	%f4501, [%r21+28];
	ld.shared.u16 	%rs1044, [_ZZ18flash_attention_v1PK6__halfS1_S1_PS_iiiE6V_tile+1008];
	// begin inline asm
	{  cvt.f32.f16 %f4500, %rs1044;}

	// end inline asm
	fma.rn.f32 	%f5823, %f4501, %f4500, %f5823;
$L__BB0_1893:
	setp.ge.s32 	%p950, %r63, %r73;
	@%p950 bra 	$L__BB0_1895;
	ld.shared.f32 	%f4503, [%r21+32];
	ld.shared.u16 	%rs1045, [_ZZ18flash_attention_v1PK6__halfS1_S1_PS_iiiE6V_tile+1136];
	// begin inline asm
	{  cvt.f32.f16 %f4502, %rs1045;}

	// end inline asm
	fma.rn.f32 	%f5823, %f4503, %f4502, %f5823;
$L__BB0_1895:
	setp.ge.s32 	%p951, %r64, %r73;
	@%p951 bra 	$L__BB0_1897;
	ld.shared.f32 	%f4505, [%r21+36];
	ld.shared.u16 	%rs1046, [_ZZ18flash_attention_v1PK6__halfS1_S1_PS_iiiE6V_tile+1264];
	// begin inline asm
	{  cvt.f32.f16 %f4504, %rs1046;}

	// end inline asm
	fma.rn.f32 	%f5823, %f4505, %f4504, %f5823;
$L__BB0_1897:
	setp.ge.s32 	%p952, %r65, %r73;
	@%p952 bra 	$L__BB0_1899;
	ld.shared.f32 	%f4507, [%r21+40];
	ld.shared.u16 	%rs1047, [_ZZ18flash_attention_v1PK6__halfS1_S1_PS_iiiE6V_tile+1392];
	// begin inline asm
	{  cvt.f32.f16 %f4506, %rs1047;}

	// end inline asm
	fma.rn.f32 	%f5823, %f4507, %f4506, %f5823;
$L__BB0_1899:
	setp.ge.s32 	%p953, %r66, %r73;
	@%p953 bra 	$L__BB0_1901;
	ld.shared.f32 	%f4509, [%r21+44];
	ld.shared.u16 	%rs1048, [_ZZ18flash_attention_v1PK6__halfS1_S1_PS_iiiE6V_tile+1520];
	// begin inline asm
	{  cvt.f32.f16 %f4508, %rs1048;}

	// end inline asm
	fma.rn.f32 	%f5823, %f4509, %f4508, %f5823;
$L__BB0_1901:
	setp.ge.s32 	%p954, %r67, %r73;
	@%p954 bra 	$L__BB0_1903;
	ld.shared.f32 	%f4511, [%r21+48];
	ld.shared.u16 	%rs1049, [_ZZ18flash_attention_v1PK6__halfS1_S1_PS_iiiE6V_tile+1648];
	// begin inline asm
	{  cvt.f32.f16 %f4510, %rs1049;}

	// end inline asm
	fma.rn.f32 	%f5823, %f4511, %f4510, %f5823;
$L__BB0_1903:
	setp.ge.s32 	%p955, %r68, %r73;
	@%p955 bra 	$L__BB0_1905;
	ld.shared.f32 	%f4513, [%r21+52];
	ld.shared.u16 	%rs1050, [_ZZ18flash_attention_v1PK6__halfS1_S1_PS_iiiE6V_tile+1776];
	// begin inline asm
	{  cvt.f32.f16 %f4512, %rs1050;}

	// end inline asm
	fma.rn.f32 	%f5823, %f4513, %f4512, %f5823;
$L__BB0_1905:
	setp.ge.s32 	%p956, %r69, %r73;
	@%p956 bra 	$L__BB0_1907;
	ld.shared.f32 	%f4515, [%r21+56];
	ld.shared.u16 	%rs1051, [_ZZ18flash_attention_v1PK6__halfS1_S1_PS_iiiE6V_tile+1904];
	// begin inline asm
	{  cvt.f32.f16 %f4514, %rs1051;}

	// end inline asm
	fma.rn.f32 	%f5823, %f4515, %f4514, %f5823;
$L__BB0_1907:
	setp.ge.s32 	%p957, %r70, %r73;
	@%p957 bra 	$L__BB0_1909;
	ld.shared.f32 	%f4517, [%r21+60];
	ld.shared.u16 	%rs1052, [_ZZ18flash_attention_v1PK6__halfS1_S1_PS_iiiE6V_tile+2032];
	// begin inline asm
	{  cvt.f32.f16 %f4516, %rs1052;}

	// end inline asm
	fma.rn.f32 	%f5823, %f4517, %f4516, %f5823;
$L__BB0_1909:
	setp.ge.s32 	%p958, %r112, %r73;
	ld.local.f32 	%f4519, [%rd8+224];
	add.f32 	%f4520, %f5823, %f4519;
	st.local.f32 	[%rd8+224], %f4520;
	mov.f32 	%f5839, 0f00000000;
	@%p958 bra 	$L__BB0_1911;
	ld.shared.f32 	%f4522, [%r21];
	ld.shared.u16 	%rs1053, [_ZZ18flash_attention_v1PK6__halfS1_S1_PS_iiiE6V_tile+114];
	// begin inline asm
	{  cvt.f32.f16 %f4521, %rs1053;}

	// end inline asm
	fma.rn.f32 	%f5839, %f4522, %f4521, 0f00000000;
$L__BB0_1911:
	setp.ge.s32 	%p959, %r56, %r73;
	@%p959 bra 	$L__BB0_1913;
	ld.shared.f32 	%f4524, [%r21+4];
	ld.shared.u16 	%rs1054, [_ZZ18flash_attention_v1PK6__halfS1_S1_PS_iiiE6V_tile+242];
	// begin inline asm
	{  cvt.f32.f16 %f4523, %rs1054;}

	// end inline asm
	fma.rn.f32 	%f5839, %f4524, %f4523, %f5839;
$L__BB0_1913:
	setp.ge.s32 	%p960, %r57, %r73;
	@%p960 bra 	$L__BB0_1915;
	ld.shared.f32 	%f4526, [%r21+8];
	ld.shared.u16 	%rs1055, [_ZZ18flash_attention_v1PK6__halfS1_S1_PS_iiiE6V_tile+370];
	// begin inline asm
	{  cvt.f32.f16 %f4525, %rs1055;}

	// end inline asm
	fma.rn.f32 	%f5839, %f4526, %f4525, %f5839;
$L__BB0_1915:
	setp.ge.s32 	%p961, %r58, %r73;
	@%p961 bra 	$L__BB0_1917;
	ld.shared.f32 	%f4528, [%r21+12];
	ld.shared.u16 	%rs1056, [_ZZ18flash_attention_v1PK6__halfS1_S1_PS_iiiE6V_tile+498];
	// begin inline asm
	{  cvt.f32.f16 %f4527, %rs1056;}

	// end inline asm
	fma.rn.f32 	%f5839, %f4528, %f4527, %f5839;
$L__BB0_1917:
	setp.ge.s32 	%p962, %r59, %r73;
	@%p962 bra 	$L__BB0_1919;
	ld.shared.f32 	%f4530, [%r21+16];
	ld.shared.u16 	%rs1057, [_ZZ18flash_attention_v1PK6__halfS1_S1_PS_iiiE6V_tile+626];
	// begin inline asm
	{  cvt.f32.f16 %f4529, %rs1057;}

	// end inline asm
	fma.rn.f32 	%f5839, %f4530, %f4529, %f5839;
$L__BB0_1919:
	setp.ge.s32 	%p963, %r60, %r73;
	@%p963 bra 	$L__BB0_1921;
	ld.shared.f32 	%f4532, [%r21+20];
	ld.shared.u16 	%rs1058, [_ZZ18flash_attention_v1PK6__halfS1_S1_PS_iiiE6V_tile+754];
	// begin inline asm
	{  cvt.f32.f16 %f4531, %rs1058;}

	// end inline asm
	fma.rn.f32 	%f5839, %f4532, %f4531, %f5839;
$L__BB0_1921:
	setp.ge.s32 	%p964, %r61, %r73;
	@%p964 bra 	$L__BB0_1923;
	ld.shared.f32 	%f4534, [%r21+24];
	ld.shared.u16 	%rs1059, [_ZZ18flash_attention_v1PK6__halfS1_S1_PS_iiiE6V_tile+882];
	// begin inline asm
	{  cvt.f32.f16 %f4533, %rs1059;}

	// end inline asm
	fma.rn.f32 	%f5839, %f4534, %f4533, %f5839;
$L__BB0_1923:
	setp.ge.s32 	%p965, %r62, %r73;
	@%p965 bra 	$L__BB0_1925;
	ld.shared.f32 	%f4536, [%r21+28];
	ld.shared.u16 	%rs1060, [_ZZ18flash_attention_v1PK6__halfS1_S1_PS_iiiE6V_tile+1010];
	// begin inline asm
	{  cvt.f32.f16 %f4535, %rs1060;}

	// end inline asm
	fma.rn.f32 	%f5839, %f4536, %f4535, %f5839;
$L__BB0_1925:
	setp.ge.s32 	%p966, %r63, %r73;
	@%p966 bra 	$L__BB0_1927;
	ld.shared.f32 	%f4538, [%r21+32];
	ld.shared.u16 	%rs1061, [_ZZ18flash_attention_v1PK6__halfS1_S1_PS_iiiE6V_tile+1138];
	// begin inline asm
	{  cvt.f32.f16 %f4537, %rs1061;}

	// end inline asm
	fma.rn.f32 	%f5839, %f4538, %f4537, %f5839;
$L__BB0_1927:
	setp.ge.s32 	%p967, %r64, %r73;
	@%p967 bra 	$L__BB0_1929;
	ld.shared.f32 	%f4540, [%r21+36];
	ld.shared.u16 	%rs1062, [_ZZ18flash_attention_v1PK6__halfS1_S1_PS_iiiE6V_tile+1266];
	// begin inline asm
	{  cvt.f32.f16 %f4539, %rs1062;}

	// end inline asm
	fma.rn.f32 	%f5839, %f4540, %f4539, %f5839;
$L__BB0_1929:
	setp.ge.s32 	%p968, %r65, %r73;
	@%p968 bra 	$L__BB0_1931;
	ld.shared.f32 	%f4542, [%r21+40];
	ld.shared.u16 	%rs1063, [_ZZ18flash_attention_v1PK6__halfS1_S1_PS_iiiE6V_tile+1394];
	// begin inline asm
	{  cvt.f32.f16 %f4541, %rs1063;}

	// end inline asm
	fma.rn.f32 	%f5839, %f4542, %f4541, %f5839;
$L__BB0_1931:
	setp.ge.s32 	%p969, %r66, %r73;
	@%p969 bra 	$L__BB0_1933;
	ld.shared.f32 	%f4544, [%r21+44];
	ld.shared.u16 	%rs1064, [_ZZ18flash_attention_v1PK6__halfS1_S1_PS_iiiE6V_tile+1522];
	// begin inline asm
	{  cvt.f32.f16 %f4543, %rs1064;}

	// end inline asm
	fma.rn.f32 	%f5839, %f4544, %f4543, %f5839;
$L__BB0_1933:
	setp.ge.s32 	%p970, %r67, %r73;
	@%p970 bra 	$L__BB0_1935;
	ld.shared.f32 	%f4546, [%r21+48];
	ld.shared.u16 	%rs1065, [_ZZ18flash_attention_v1PK6__halfS1_S1_PS_iiiE6V_tile+1650];
	// begin inline asm
	{  cvt.f32.f16 %f4545, %rs1065;}

	// end inline asm
	fma.rn.f32 	%f5839, %f4546, %f4545, %f5839;
$L__BB0_1935:
	setp.ge.s32 	%p971, %r68, %r73;
	@%p971 bra 	$L__BB0_1937;
	ld.shared.f32 	%f4548, [%r21+52];
	ld.shared.u16 	%rs1066, [_ZZ18flash_attention_v1PK6__halfS1_S1_PS_iiiE6V_tile+1778];
	// begin inline asm
	{  cvt.f32.f16 %f4547, %rs1066;}

	// end inline asm
	fma.rn.f32 	%f5839, %f4548, %f4547, %f5839;
$L__BB0_1937:
	setp.ge.s32 	%p972, %r69, %r73;
	@%p972 bra 	$L__BB0_1939;
	ld.shared.f32 	%f4550, [%r21+56];
	ld.shared.u16 	%rs1067, [_ZZ18flash_attention_v1PK6__halfS1_S1_PS_iiiE6V_tile+1906];
	// begin inline asm
	{  cvt.f32.f16 %f4549, %rs1067;}

	// end inline asm
	fma.rn.f32 	%f5839, %f4550, %f4549, %f5839;
$L__BB0_1939:
	setp.ge.s32 	%p973, %r70, %r73;
	@%p973 bra 	$L__BB0_1941;
	ld.shared.f32 	%f4552, [%r21+60];
	ld.shared.u16 	%rs1068, [_ZZ18flash_attention_v1PK6__halfS1_S1_PS_iiiE6V_tile+2034];
	// begin inline asm
	{  cvt.f32.f16 %f4551, %rs1068;}

	// end inline asm
	fma.rn.f32 	%f5839, %f4552, %f4551, %f5839;
$L__BB0_1941:
	setp.ge.s32 	%p974, %r112, %r73;
	ld.local.f32 	%f4554, [%rd8+228];
	add.f32 	%f4555, %f5839, %f4554;
	st.local.f32 	[%rd8+228], %f4555;
	mov.f32 	%f5855, 0f00000000;
	@%p974 bra 	$L__BB0_1943;
	ld.shared.f32 	%f4557, [%r21];
	ld.shared.u16 	%rs1069, [_ZZ18flash_attention_v1PK6__halfS1_S1_PS_iiiE6V_tile+116];
	// begin inline asm
	{  cvt.f32.f16 %f4556, %rs1069;}

	// end inline asm
	fma.rn.f32 	%f5855, %f4557, %f4556, 0f00000000;
$L__BB0_1943:
	setp.ge.s32 	%p975, %r56, %r73;
	@%p975 bra 	$L__BB0_1945;
	ld.shared.f32 	%f4559, [%r21+4];
	ld.shared.u16 	%rs1070, [_ZZ18flash_attention_v1PK6__halfS1_S1_PS_iiiE6V_tile+244];
	// begin inline asm
	{  cvt.f32.f16 %f4558, %rs1070;}

	// end inline asm
	fma.rn.f32 	%f5855, %f4559, %f4558, %f5855;
$L__BB0_1945:
	setp.ge.s32 	%p976, %r57, %r73;
	@%p976 bra 	$L__BB0_1947;
	ld.shared.f32 	%f4561, [%r21+8];
	ld.shared.u16 	%rs1071, [_ZZ18flash_attention_v1PK6__halfS1_S1_PS_iiiE6V_tile+372];
	// begin inline asm
	{  cvt.f32.f16 %f4560, %rs1071;}

	// end inline asm
	fma.rn.f32 	%f5855, %f4561, %f4560, %f5855;
$L__BB0_1947:
	setp.ge.s32 	%p977, %r58, %r73;
	@%p977 bra 	$L__BB0_1949;
	ld.shared.f32 	%f4563, [%r21+12];
	ld.shared.u16 	%rs1072, [_ZZ18flash_attention_v1PK6__halfS1_S1_PS_iiiE6V_tile+500];
	// begin inline asm
	{  cvt.f32.f16 %f4562, %rs1072;}

	// end inline asm
	fma.rn.f32 	%f5855, %f4563, %f4562, %f5855;
$L__BB0_1949:
	setp.ge.s32 	%p978, %r59, %r73;
	@%p978 bra 	$L__BB0_1951;
	ld.shared.f32 	%f4565, [%r21+16];
	ld.shared.u16 	%rs1073, [_ZZ18flash_attention_v1PK6__halfS1_S1_PS_iiiE6V_tile+628];
	// begin inline asm
	{  cvt.f32.f16 %f4564, %rs1073;}

	// end inline asm
	fma.rn.f32 	%f5855, %f4565, %f4564, %f5855;
$L__BB0_1951:
	setp.ge.s32 	%p979, %r60, %r73;
	@%p979 bra 	$L__BB0_1953;
	ld.shared.f32 	%f4567, [%r21+20];
	ld.shared.u16 	%rs1074, [_ZZ18flash_attention_v1PK6__halfS1_S1_PS_iiiE6V_tile+756];
	// begin inline asm
	{  cvt.f32.f16 %f4566, %rs1074;}

	// end inline asm
	fma.rn.f32 	%f5855, %f4567, %f4566, %f5855;
$L__BB0_1953:
	setp.ge.s32 	%p980, %r61, %r73;
	@%p980 bra 	$L__BB0_1955;
	ld.shared.f32 	%f4569, [%r21+24];
	ld.shared.u16 	%rs1075, [_ZZ18flash_attention_v1PK6__halfS1_S1_PS_iiiE6V_tile+884];
	// begin inline asm
	{  cvt.f32.f16 %f4568, %rs1075;}

	// end inline asm
	fma.rn.f32 	%f5855, %f4569, %f4568, %f5855;
$L__BB0_1955:
	setp.ge.s32 	%p981, %r62, %r73;
	@%p981 bra 	$L__BB0_1957;
	ld.shared.f32 	%f4571, [%r21+28];
	ld.shared.u16 	%rs1076, [_ZZ18flash_attention_v1PK6__halfS1_S1_PS_iiiE6V_tile+1012];
	// begin inline asm
	{  cvt.f32.f16 %f4570, %rs1076;}

	// end inline asm
	fma.rn.f32 	%f5855, %f4571, %f4570, %f5855;
$L__BB0_1957:
	setp.ge.s32 	%p982, %r63, %r73;
	@%p982 bra 	$L__BB0_1959;
	ld.shared.f32 	%f4573, [%r21+32];
	ld.shared.u16 	%rs1077, [_ZZ18flash_attention_v1PK6__halfS1_S1_PS_iiiE6V_tile+1140];
	// begin inline asm
	{  cvt.f32.f16 %f4572, %rs1077;}

	// end inline asm
	fma.rn.f32 	%f5855, %f4573, %f4572, %f5855;
$L__BB0_1959:
	setp.ge.s32 	%p983, %r64, %r73;
	@%p983 bra 	$L__BB0_1961;
	ld.shared.f32 	%f4575, [%r21+36];
	ld.shared.u16 	%rs1078, [_ZZ18flash_attention_v1PK6__halfS1_S1_PS_iiiE6V_tile+1268];
	// begin inline asm
	{  cvt.f32.f16 %f4574, %rs1078;}

	// end inline asm
	fma.rn.f32 	%f5855, %f4575, %f4574, %f5855;
$L__BB0_1961:
	setp.ge.s32 	%p984, %r65, %r73;
	@%p984 bra 	$L__BB0_1963;
	ld.shared.f32 	%f4577, [%r21+40];
	ld.shared.u16 	%rs1079, [_ZZ18flash_attention_v1PK6__halfS1_S1_PS_iiiE6V_tile+1396];
	// begin inline asm
	{  cvt.f32.f16 %f4576, %rs1079;}

	// end inline asm
	fma.rn.f32 	%f5855, %f4577, %f4576, %f5855;
$L__BB0_1963:
	setp.ge.s32 	%p985, %r66, %r73;
	@%p985 bra 	$L__BB0_1965;
	ld.shared.f32 	%f4579, [%r21+44];
	ld.shared.u16 	%rs1080, [_ZZ18flash_attention_v1PK6__halfS1_S1_PS_iiiE6V_tile+1524];
	// begin inline asm
	{  cvt.f32.f16 %f4578, %rs1080;}

	// end inline asm
	fma.rn.f32 	%f5855, %f4579, %f4578, %f5855;
$L__BB0_1965:
	setp.ge.s32 	%p986, %r67, %r73;
	@%p986 bra 	$L__BB0_1967;
	ld.shared.f32 	%f4581, [%r21+48];
	ld.shared.u16 	%rs1081, [_ZZ18flash_attention_v1PK6__halfS1_S1_PS_iiiE6V_tile+1652];
	// begin inline asm
	{  cvt.f32.f16 %f4580, %rs1081;}

	// end inline asm
	fma.rn.f32 	%f5855, %f4581, %f4580, %f5855;
$L__BB0_1967:
	setp.ge.s32 	%p987, %r68, %r73;
	@%p987 bra 	$L__BB0_1969;
	ld.shared.f32 	%f4583, [%r21+52];
	ld.shared.u16 	%rs1082, [_ZZ18flash_attention_v1PK6__halfS1_S1_PS_iiiE6V_tile+1780];
	// begin inline asm
	{  cvt.f32.f16 %f4582, %rs1082;}

	// end inline asm
	fma.rn.f32 	%f5855, %f4583, %f4582, %f5855;
$L__BB0_1969:
	setp.ge.s32 	%p988, %r69, %r73;
	@%p988 bra 	$L__BB0_1971;
	ld.shared.f32 	%f4585, [%r21+56];
	ld.shared.u16 	%rs1083, [_ZZ18flash_attention_v1PK6__halfS1_S1_PS_iiiE6V_tile+1908];
	// begin inline asm
	{  cvt.f32.f16 %f4584, %rs1083;}

	// end inline asm
	fma.rn.f32 	%f5855, %f4585, %f4584, %f5855;
$L__BB0_1971:
	setp.ge.s32 	%p989, %r70, %r73;
	@%p989 bra 	$L__BB0_1973;
	ld.shared.f32 	%f4587, [%r21+60];
	ld.shared.u16 	%rs1084, [_ZZ18flash_attention_v1PK6__halfS1_S1_PS_iiiE6V_tile+2036];
	// begin inline asm
	{  cvt.f32.f16 %f4586, %rs1084;}

	// end inline asm
	fma.rn.f32 	%f5855, %f4587, %f4586, %f5855;
$L__BB0_1973:
	setp.ge.s32 	%p990, %r112, %r73;
	ld.local.f32 	%f4589, [%rd8+232];
	add.f32 	%f4590, %f5855, %f4589;
	st.local.f32 	[%rd8+232], %f4590;
	mov.f32 	%f5871, 0f00000000;
	@%p990 bra 	$L__BB0_1975;
	ld.shared.f32 	%f4592, [%r21];
	ld.shared.u16 	%rs1085, [_ZZ18flash_attention_v1PK6__halfS1_S1_PS_iiiE6V_tile+118];
	// begin inline asm
	{  cvt.f32.f16 %f4591, %rs1085;}

	// end inline asm
	fma.rn.f32 	%f5871, %f4592, %f4591, 0f00000000;
$L__BB0_1975:
	setp.ge.s32 	%p991, %r56, %r73;
	@%p991 bra 	$L__BB0_1977;
	ld.shared.f32 	%f4594, [%r21+4];
	ld.shared.u16 	%rs1086, [_ZZ18flash_attention_v1PK6__halfS1_S1_PS_iiiE6V_tile+246];
	// begin inline asm
	{  cvt.f32.f16 %f4593, %rs1086;}

	// end inline asm
	fma.rn.f32 	%f5871, %f4594, %f4593, %f5871;
$L__BB0_1977:
	setp.ge.s32 	%p992, %r57, %r73;
	@%p992 bra 	$L__BB0_1979;
	ld.shared.f32 	%f4596, [%r21+8];
	ld.shared.u16 	%rs1087, [_ZZ18flash_attention_v1PK6__halfS1_S1_PS_iiiE6V_tile+374];
	// begin inline asm
	{  cvt.f32.f16 %f4595, %rs1087;}

	// end inline asm
	fma.rn.f32 	%f5871, %f4596, %f4595, %f5871;
$L__BB0_1979:
	setp.ge.s32 	%p993, %r58, %r73;
	@%p993 bra 	$L__BB0_1981;
	ld.shared.f32 	%f4598, [%r21+12];
	ld.shared.u16 	%rs1088, [_ZZ18flash_attention_v1PK6__halfS1_S1_PS_iiiE6V_tile+502];
	// begin inline asm
	{  cvt.f32.f16 %f4597, %rs1088;}

	// end inline asm
	fma.rn.f32 	%f5871, %f4598, %f4597, %f5871;
$L__BB0_1981:
	setp.ge.s32 	%p994, %r59, %r73;
	@%p994 bra 	$L__BB0_1983;
	ld.shared.f32 	%f4600, [%r21+16];
	ld.shared.u16 	%rs1089, [_ZZ18flash_attention_v1PK6__halfS1_S1_PS_iiiE6V_tile+630];
	// begin inline asm
	{  cvt.f32.f16 %f4599, %rs1089;}

	// end inline asm
	fma.rn.f32 	%f5871, %f4600, %f4599, %f5871;
$L__BB0_1983:
	setp.ge.s32 	%p995, %r60, %r73;
	@%p995 bra 	$L__BB0_1985;
	ld.shared.f32 	%f4602, [%r21+20];
	ld.shared.u16 	%rs1090, [_ZZ18flash_attention_v1PK6__halfS1_S1_PS_iiiE6V_tile+758];
	// begin inline asm
	{  cvt.f32.f16 %f4601, %rs1090;}

	// end inline asm
	fma.rn.f32 	%f5871, %f4602, %f4601, %f5871;
$L__BB0_1985:
	setp.ge.s32 	%p996, %r61, %r73;
	@%p996 bra 	$L__BB0_1987;
	ld.shared.f32 	%f4604, [%r21+24];
	ld.shared.u16 	%rs1091, [_ZZ18flash_attention_v1PK6__halfS1_S1_PS_iiiE6V_tile+886];
	// begin inline asm
	{  cvt.f32.f16 %f4603, %rs1091;}

	// end inline asm
	fma.rn.f32 	%f5871, %f4604, %f4603, %f5871;
$L__BB0_1987:
	setp.ge.s32 	%p997, %r62, %r73;
	@%p997 bra 	$L__BB0_1989;
	ld.shared.f32 	%f4606, [%r21+28];
	ld.shared.u16 	%rs1092, [_ZZ18flash_attention_v1PK6__halfS1_S1_PS_iiiE6V_tile+1014];
	// begin inline asm
	{  cvt.f32.f16 %f4605, %rs1092;}

	// end inline asm
	fma.rn.f32 	%f5871, %f4606, %f4605, %f5871;
$L__BB0_1989:
	setp.ge.s32 	%p998, %r63, %r73;
	@%p998 bra 	$L__BB0_1991;
	ld.shared.f32 	%f4608, [%r21+32];
	ld.shared.u16 	%rs1093, [_ZZ18flash_attention_v1PK6__halfS1_S1_PS_iiiE6V_tile+1142];
	// begin inline asm
	{  cvt.f32.f16 %f4607, %rs1093;}

	// end inline asm
	fma.rn.f32 	%f5871, %f4608, %f4607, %f5871;
$L__BB0_1991:
	setp.ge.s32 	%p999, %r64, %r73;
	@%p999 bra 	$L__BB0_1993;
	ld.shared.f32 	%f4610, [%r21+36];
	ld.shared.u16 	%rs1094, [_ZZ18flash_attention_v1PK6__halfS1_S1_PS_iiiE6V_tile+1270];
	// begin inline asm
	{  cvt.f32.f16 %f4609, %rs1094;}

	// end inline asm
	fma.rn.f32 	%f5871, %f4610, %f4609, %f5871;
$L__BB0_1993:
	setp.ge.s32 	%p1000, %r65, %r73;
	@%p1000 bra 	$L__BB0_1995;
	ld.shared.f32 	%f4612, [%r21+40];
	ld.shared.u16 	%rs1095, [_ZZ18flash_attention_v1PK6__halfS1_S1_PS_iiiE6V_tile+1398];
	// begin inline asm
	{  cvt.f32.f16 %f4611, %rs1095;}

	// end inline asm
	fma.rn.f32 	%f5871, %f4612, %f4611, %f5871;
$L__BB0_1995:
	setp.ge.s32 	%p1001, %r66, %r73;
	@%p1001 bra 	$L__BB0_1997;
	ld.shared.f32 	%f4614, [%r21+44];
	ld.shared.u16 	%rs1096, [_ZZ18flash_attention_v1PK6__halfS1_S1_PS_iiiE6V_tile+1526];
	// begin inline asm
	{  cvt.f32.f16 %f4613, %rs1096;}

	// end inline asm
	fma.rn.f32 	%f5871, %f4614, %f4613, %f5871;
$L__BB0_1997:
	setp.ge.s32 	%p1002, %r67, %r73;
	@%p1002 bra 	$L__BB0_1999;
	ld.shared.f32 	%f4616, [%r21+48];
	ld.shared.u16 	%rs1097, [_ZZ18flash_attention_v1PK6__halfS1_S1_PS_iiiE6V_tile+1654];
	// begin inline asm
	{  cvt.f32.f16 %f4615, %rs1097;}

	// end inline asm
	fma.rn.f32 	%f5871, %f4616, %f4615, %f5871;
$L__BB0_1999:
	setp.ge.s32 	%p1003, %r68, %r73;
	@%p1003 bra 	$L__BB0_2001;
	ld.shared.f32 	%f4618, [%r21+52];
	ld.shared.u16 	%rs1098, [_ZZ18flash_attention_v1PK6__halfS1_S1_PS_iiiE6V_tile+1782];
	// begin inline asm
	{  cvt.f32.f16 %f4617, %rs1098;}

	// end inline asm
	fma.rn.f32 	%f5871, %f4618, %f4617, %f5871;
$L__BB0_2001:
	setp.ge.s32 	%p1004, %r69, %r73;
	@%p1004 bra 	$L__BB0_2003;
	ld.shared.f32 	%f4620, [%r21+56];
	ld.shared.u16 	%rs1099, [_ZZ18flash_attention_v1PK6__halfS1_S1_PS_iiiE6V_tile+1910];
	// begin inline asm
	{  cvt.f32.f16 %f4619, %rs1099;}

	// end inline asm
	fma.rn.f32 	%f5871, %f4620, %f4619, %f5871;
$L__BB0_2003:
	setp.ge.s32 	%p1005, %r70, %r73;
	@%p1005 bra 	$L__BB0_2005;
	ld.shared.f32 	%f4622, [%r21+60];
	ld.shared.u16 	%rs1100, [_ZZ18flash_attention_v1PK6__halfS1_S1_PS_iiiE6V_tile+2038];
	// begin inline asm
	{  cvt.f32.f16 %f4621, %rs1100;}

	// end inline asm
	fma.rn.f32 	%f5871, %f4622, %f4621, %f5871;
$L__BB0_2005:
	setp.ge.s32 	%p1006, %r112, %r73;
	ld.local.f32 	%f4624, [%rd8+236];
	add.f32 	%f4625, %f5871, %f4624;
	st.local.f32 	[%rd8+236], %f4625;
	mov.f32 	%f5887, 0f00000000;
	@%p1006 bra 	$L__BB0_2007;
	ld.shared.f32 	%f4627, [%r21];
	ld.shared.u16 	%rs1101, [_ZZ18flash_attention_v1PK6__halfS1_S1_PS_iiiE6V_tile+120];
	// begin inline asm
	{  cvt.f32.f16 %f4626, %rs1101;}

	// end inline asm
	fma.rn.f32 	%f5887, %f4627, %f4626, 0f00000000;
$L__BB0_2007:
	setp.ge.s32 	%p1007, %r56, %r73;
	@%p1007 bra 	$L__BB0_2009;
	ld.shared.f32 	%f4629, [%r21+4];
	ld.shared.u16 	%rs1102, [_ZZ18flash_attention_v1PK6__halfS1_S1_PS_iiiE6V_tile+248];
	// begin inline asm
	{  cvt.f32.f16 %f4628, %rs1102;}

	// end inline asm
	fma.rn.f32 	%f5887, %f4629, %f4628, %f5887;
$L__BB0_2009:
	setp.ge.s32 	%p1008, %r57, %r73;
	@%p1008 bra 	$L__BB0_2011;
	ld.shared.f32 	%f4631, [%r21+8];
	ld.shared.u16 	%rs1103, [_ZZ18flash_attention_v1PK6__halfS1_S1_PS_iiiE6V_tile+376];
	// begin inline asm
	{  cvt.f32.f16 %f4630, %rs1103;}

	// end inline asm
	fma.rn.f32 	%f5887, %f4631, %f4630, %f5887;
$L__BB0_2011:
	setp.ge.s32 	%p1009, %r58, %r73;
	@%p1009 bra 	$L__BB0_2013;
	ld.shared.f32 	%f4633, [%r21+12];
	ld.shared.u16 	%rs1104, [_ZZ18flash_attention_v1PK6__halfS1_S1_PS_iiiE6V_tile+504];
	// begin inline asm
	{  cvt.f32.f16 %f4632, %rs1104;}

	// end inline asm
	fma.rn.f32 	%f5887, %f4633, %f4632, %f5887;
$L__BB0_2013:
	setp.ge.s32 	%p1010, %r59, %r73;
	@%p1010 bra 	$L__BB0_2015;
	ld.shared.f32 	%f4635, [%r21+16];
	ld.shared.u16 	%rs1105, [_ZZ18flash_attention_v1PK6__halfS1_S1_PS_iiiE6V_tile+632];
	// begin inline asm
	{  cvt.f32.f16 %f4634, %rs1105;}

	// end inline asm
	fma.rn.f32 	%f5887, %f4635, %f4634, %f5887;
$L__BB0_2015:
	setp.ge.s32 	%p1011, %r60, %r73;
	@%p1011 bra 	$L__BB0_2017;
	ld.shared.f32 	%f4637, [%r21+20];
	ld.shared.u16 	%rs1106, [_ZZ18flash_attention_v1PK6__halfS1_S1_PS_iiiE6V_tile+760];
	// begin inline asm
	{  cvt.f32.f16 %f4636, %rs1106;}

	// end inline asm
	fma.rn.f32 	%f5887, %f4637, %f4636, %f5887;
$L__BB0_2017:
	setp.ge.s32 	%p1012, %r61, %r73;
	@%p1012 bra 	$L__BB0_2019;
	ld.shared.f32 	%f4639, [%r21+24];
	ld.shared.u16 	%rs1107, [_ZZ18flash_attention_v1PK6__halfS1_S1_PS_iiiE6V_tile+888];
	// begin inline asm
	{  cvt.f32.f16 %f4638, %rs1107;}

	// end inline asm
	fma.rn.f32 	%f5887, %f4639, %f4638, %f5887;
$L__BB0_2019:
	setp.ge.s32 	%p1013, %r62, %r73;
	@%p1013 bra 	$L__BB0_2021;
	ld.shared.f32 	%f4641, [%r21+28];
	ld.shared.u16 	%rs1108, [_ZZ18flash_attention_v1PK6__halfS1_S1_PS_iiiE6V_tile+1016];
	// begin inline asm
	{  cvt.f32.f16 %f4640, %rs1108;}

	// end inline asm
	fma.rn.f32 	%f5887, %f4641, %f4640, %f5887;
$L__BB0_2021:
	setp.ge.s32 	%p1014, %r63, %r73;
	@%p1014 bra 	$L__BB0_2023;
	ld.shared.f32 	%f4643, [%r21+32];
	ld.shared.u16 	%rs1109, [_ZZ18flash_attention_v1PK6__halfS1_S1_PS_iiiE6V_tile+1144];
	// begin inline asm
	{  cvt.f32.f16 %f4642, %rs1109;}

	// end inline asm
	fma.rn.f32 	%f5887, %f4643, %f4642, %f5887;
$L__BB0_2023:
	setp.ge.s32 	%p1015, %r64, %r73;
	@%p1015 bra 	$L__BB0_2025;
	ld.shared.f32 	%f4645, [%r21+36];
	ld.shared.u16 	%rs1110, [_ZZ18flash_attention_v1PK6__halfS1_S1_PS_iiiE6V_tile+1272];
	// begin inline asm
	{  cvt.f32.f16 %f4644, %rs1110;}

	// end inline asm
	fma.rn.f32 	%f5887, %f4645, %f4644, %f5887;
$L__BB0_2025:
	setp.ge.s32 	%p1016, %r65, %r73;
	@%p1016 bra 	$L__BB0_2027;
	ld.shared.f32 	%f4647, [%r21+40];
	ld.shared.u16 	%rs1111, [_ZZ18flash_attention_v1PK6__halfS1_S1_PS_iiiE6V_tile+1400];
	// begin inline asm
	{  cvt.f32.f16 %f4646, %rs1111;}

	// end inline asm
	fma.rn.f32 	%f5887, %f4647, %f4646, %f5887;
$L__BB0_2027:
	setp.ge.s32 	%p1017, %r66, %r73;
	@%p1017 bra 	$L__BB0_2029;
	ld.shared.f32 	%f4649, [%r21+44];
	ld.shared.u16 	%rs1112, [_ZZ18flash_attention_v1PK6__halfS1_S1_PS_iiiE6V_tile+1528];
	// begin inline asm
	{  cvt.f32.f16 %f4648, %rs1112;}

	// end inline asm
	fma.rn.f32 	%f5887, %f4649, %f4648, %f5887;
$L__BB0_2029:
	setp.ge.s32 	%p1018, %r67, %r73;
	@%p1018 bra 	$L__BB0_2031;
	ld.shared.f32 	%f4651, [%r21+48];
	ld.shared.u16 	%rs1113, [_ZZ18flash_attention_v1PK6__halfS1_S1_PS_iiiE6V_tile+1656];
	// begin inline asm
	{  cvt.f32.f16 %f4650, %rs1113;}

	// end inline asm
	fma.rn.f32 	%f5887, %f4651, %f4650, %f5887;
$L__BB0_2031:
	setp.ge.s32 	%p1019, %r68, %r73;
	@%p1019 bra 	$L__BB0_2033;
	ld.shared.f32 	%f4653, [%r21+52];
	ld.shared.u16 	%rs1114, [_ZZ18flash_attention_v1PK6__halfS1_S1_PS_iiiE6V_tile+1784];
	// begin inline asm
	{  cvt.f32.f16 %f4652, %rs1114;}

	// end inline asm
	fma.rn.f32 	%f5887, %f4653, %f4652, %f5887;
$L__BB0_2033:
	setp.ge.s32 	%p1020, %r69, %r73;
	@%p1020 bra 	$L__BB0_2035;
	ld.shared.f32 	%f4655, [%r21+56];
	ld.shared.u16 	%rs1115, [_ZZ18flash_attention_v1PK6__halfS1_S1_PS_iiiE6V_tile+1912];
	// begin inline asm
	{  cvt.f32.f16 %f4654, %rs1115;}

	// end inline asm
	fma.rn.f32 	%f5887, %f4655, %f4654, %f5887;
$L__BB0_2035:
	setp.ge.s32 	%p1021, %r70, %r73;
	@%p1021 bra 	$L__BB0_2037;
	ld.shared.f32 	%f4657, [%r21+60];
	ld.shared.u16 	%rs1116, [_ZZ18flash_attention_v1PK6__halfS1_S1_PS_iiiE6V_tile+2040];
	// begin inline asm
	{  cvt.f32.f16 %f4656, %rs1116;}

	// end inline asm
	fma.rn.f32 	%f5887, %f4657, %f4656, %f5887;
$L__BB0_2037:
	setp.ge.s32 	%p1022, %r112, %r73;
	ld.local.f32 	%f4659, [%rd8+240];
	add.f32 	%f4660, %f5887, %f4659;
	st.local.f32 	[%rd8+240], %f4660;
	mov.f32 	%f5903, 0f00000000;
	@%p1022 bra 	$L__BB0_2039;
	ld.shared.f32 	%f4662, [%r21];
	ld.shared.u16 	%rs1117, [_ZZ18flash_attention_v1PK6__halfS1_S1_PS_iiiE6V_tile+122];
	// begin inline asm
	{  cvt.f32.f16 %f4661, %rs1117;}

	// end inline asm
	fma.rn.f32 	%f5903, %f4662, %f4661, 0f00000000;
$L__BB0_2039:
	setp.ge.s32 	%p1023, %r56, %r73;
	@%p1023 bra 	$L__BB0_2041;
	ld.shared.f32 	%f4664, [%r21+4];
	ld.shared.u16 	%rs1118, [_ZZ18flash_attention_v1PK6__halfS1_S1_PS_iiiE6V_tile+250];
	// begin inline asm
	{  cvt.f32.f16 %f4663, %rs1118;}

	// end inline asm
	fma.rn.f32 	%f5903, %f4664, %f4663, %f5903;
$L__BB0_2041:
	setp.ge.s32 	%p1024, %r57, %r73;
	@%p1024 bra 	$L__BB0_2043;
	ld.shared.f32 	%f4666, [%r21+8];
	ld.shared.u16 	%rs1119, [_ZZ18flash_attention_v1PK6__halfS1_S1_PS_iiiE6V_tile+378];
	// begin inline asm
	{  cvt.f32.f16 %f4665, %rs1119;}

	// end inline asm
	fma.rn.f32 	%f5903, %f4666, %f4665, %f5903;
$L__BB0_2043:
	setp.ge.s32 	%p1025, %r58, %r73;
	@%p1025 bra 	$L__BB0_2045;
	ld.shared.f32 	%f4668, [%r21+12];
	ld.shared.u16 	%rs1120, [_ZZ18flash_attention_v1PK6__halfS1_S1_PS_iiiE6V_tile+506];
	// begin inline asm
	{  cvt.f32.f16 %f4667, %rs1120;}

	// end inline asm
	fma.rn.f32 	%f5903, %f4668, %f4667, %f5903;
$L__BB0_2045:
	setp.ge.s32 	%p1026, %r59, %r73;
	@%p1026 bra 	$L__BB0_2047;
	ld.shared.f32 	%f4670, [%r21+16];
	ld.shared.u16 	%rs1121, [_ZZ18flash_attention_v1PK6__halfS1_S1_PS_iiiE6V_tile+634];
	// begin inline asm
	{  cvt.f32.f16 %f4669, %rs1121;}

	// end inline asm
	fma.rn.f32 	%f5903, %f4670, %f4669, %f5903;
$L__BB0_2047:
	setp.ge.s32 	%p1027, %r60, %r73;
	@%p1027 bra 	$L__BB0_2049;
	ld.shared.f32 	%f4672, [%r21+20];
	ld.shared.u16 	%rs1122, [_ZZ18flash_attention_v1PK6__halfS1_S1_PS_iiiE6V_tile+762];
	// begin inline asm
	{  cvt.f32.f16 %f4671, %rs1122;}

	// end inline asm
	fma.rn.f32 	%f5903, %f4672, %f4671, %f5903;
$L__BB0_2049:
	setp.ge.s32 	%p1028, %r61, %r73;
	@%p1028 bra 	$L__BB0_2051;
	ld.shared.f32 	%f4674, [%r21+24];
	ld.shared.u16 	%rs1123, [_ZZ18flash_attention_v1PK6__halfS1_S1_PS_iiiE6V_tile+890];
	// begin inline asm
	{  cvt.f32.f16 %f4673, %rs1123;}

	// end inline asm
	fma.rn.f32 	%f5903, %f4674, %f4673, %f5903;
$L__BB0_2051:
	setp.ge.s32 	%p1029, %r62, %r73;
	@%p1029 bra 	$L__BB0_2053;
	ld.shared.f32 	%f4676, [%r21+28];
	ld.shared.u16 	%rs1124, [_ZZ18flash_attention_v1PK6__halfS1_S1_PS_iiiE6V_tile+1018];
	// begin inline asm
	{  cvt.f32.f16 %f4675, %rs1124;}

	// end inline asm
	fma.rn.f32 	%f5903, %f4676, %f4675, %f5903;
$L__BB0_2053:
	setp.ge.s32 	%p1030, %r63, %r73;
	@%p1030 bra 	$L__BB0_2055;
	ld.shared.f32 	%f4678, [%r21+32];
	ld.shared.u16 	%rs1125, [_ZZ18flash_attention_v1PK6__halfS1_S1_PS_iiiE6V_tile+1146];
	// begin inline asm
	{  cvt.f32.f16 %f4677, %rs1125;}

	// end inline asm
	fma.rn.f32 	%f5903, %f4678, %f4677, %f5903;
$L__BB0_2055:
	setp.ge.s32 	%p1031, %r64, %r73;
	@%p1031 bra 	$L__BB0_2057;
	ld.shared.f32 	%f4680, [%r21+36];
	ld.shared.u16 	%rs1126, [_ZZ18flash_attention_v1PK6__halfS1_S1_PS_iiiE6V_tile+1274];
	// begin inline asm
	{  cvt.f32.f16 %f4679, %rs1126;}

	// end inline asm
	fma.rn.f32 	%f5903, %f4680, %f4679, %f5903;
$L__BB0_2057:
	setp.ge.s32 	%p1032, %r65, %r73;
	@%p1032 bra 	$L__BB0_2059;
	ld.shared.f32 	%f4682, [%r21+40];
	ld.shared.u16 	%rs1127, [_ZZ18flash_attention_v1PK6__halfS1_S1_PS_iiiE6V_tile+1402];
	// begin inline asm
	{  cvt.f32.f16 %f4681, %rs1127;}

	// end inline asm
	fma.rn.f32 	%f5903, %f4682, %f4681, %f5903;
$L__BB0_2059:
	setp.ge.s32 	%p1033, %r66, %r73;
	@%p1033 bra 	$L__BB0_2061;
	ld.shared.f32 	%f4684, [%r21+44];
	ld.shared.u16 	%rs1128, [_ZZ18flash_attention_v1PK6__halfS1_S1_PS_iiiE6V_tile+1530];
	// begin inline asm
	{  cvt.f32.f16 %f4683, %rs1128;}

	// end inline asm
	fma.rn.f32 	%f5903, %f4684, %f4683, %f5903;
$L__BB0_2061:
	setp.ge.s32 	%p1034, %r67, %r73;
	@%p1034 bra 	$L__BB0_2063;
	ld.shared.f32 	%f4686, [%r21+48];
	ld.shared.u16 	%rs1129, [_ZZ18flash_attention_v1PK6__halfS1_S1_PS_iiiE6V_tile+1658];
	// begin inline asm
	{  cvt.f32.f16 %f4685, %rs1129;}

	// end inline asm
	fma.rn.f32 	%f5903, %f4686, %f4685, %f5903;
$L__BB0_2063:
	setp.ge.s32 	%p1035, %r68, %r73;
	@%p1035 bra 	$L__BB0_2065;
	ld.shared.f32 	%f4688, [%r21+52];
	ld.shared.u16 	%rs1130, [_ZZ18flash_attention_v1PK6__halfS1_S1_PS_iiiE6V_tile+1786];
	// begin inline asm
	{  cvt.f32.f16 %f4687, %rs1130;}

	// end inline asm
	fma.rn.f32 	%f5903, %f4688, %f4687, %f5903;
$L__BB0_2065:
	setp.ge.s32 	%p1036, %r69, %r73;
	@%p1036 bra 	$L__BB0_2067;
	ld.shared.f32 	%f4690, [%r21+56];
	ld.shared.u16 	%rs1131, [_ZZ18flash_attention_v1PK6__halfS1_S1_PS_iiiE6V_tile+1914];
	// begin inline asm
	{  cvt.f32.f16 %f4689, %rs1131;}

	// end inline asm
	fma.rn.f32 	%f5903, %f4690, %f4689, %f5903;
$L__BB0_2067:
	setp.ge.s32 	%p1037, %r70, %r73;
	@%p1037 bra 	$L__BB0_2069;
	ld.shared.f32 	%f4692, [%r21+60];
	ld.shared.u16 	%rs1132, [_ZZ18flash_attention_v1PK6__halfS1_S1_PS_iiiE6V_tile+2042];
	// begin inline asm
	{  cvt.f32.f16 %f4691, %rs1132;}

	// end inline asm
	fma.rn.f32 	%f5903, %f4692, %f4691, %f5903;
$L__BB0_2069:
	setp.ge.s32 	%p1038, %r112, %r73;
	ld.local.f32 	%f4694, [%rd8+244];
	add.f32 	%f4695, %f5903, %f4694;
	st.local.f32 	[%rd8+244], %f4695;
	mov.f32 	%f5919, 0f00000000;
	@%p1038 bra 	$L__BB0_2071;
	ld.shared.f32 	%f4697, [%r21];
	ld.shared.u16 	%rs1133, [_ZZ18flash_attention_v1PK6__halfS1_S1_PS_iiiE6V_tile+124];
	// begin inline asm
	{  cvt.f32.f16 %f4696, %rs1133;}

	// end inline asm
	fma.rn.f32 	%f5919, %f4697, %f4696, 0f00000000;
$L__BB0_2071:
	setp.ge.s32 	%p1039, %r56, %r73;
	@%p1039 bra 	$L__BB0_2073;
	ld.shared.f32 	%f4699, [%r21+4];
	ld.shared.u16 	%rs1134, [_ZZ18flash_attention_v1PK6__halfS1_S1_PS_iiiE6V_tile+252];
	// begin inline asm
	{  cvt.f32.f16 %f4698, %rs1134;}

	// end inline asm
	fma.rn.f32 	%f5919, %f4699, %f4698, %f5919;
$L__BB0_2073:
	setp.ge.s32 	%p1040, %r57, %r73;
	@%p1040 bra 	$L__BB0_2075;
	ld.shared.f32 	%f4701, [%r21+8];
	ld.shared.u16 	%rs1135, [_ZZ18flash_attention_v1PK6__halfS1_S1_PS_iiiE6V_tile+380];
	// begin inline asm
	{  cvt.f32.f16 %f4700, %rs1135;}

	// end inline asm
	fma.rn.f32 	%f5919, %f4701, %f4700, %f5919;
$L__BB0_2075:
	setp.ge.s32 	%p1041, %r58, %r73;
	@%p1041 bra 	$L__BB0_2077;
	ld.shared.f32 	%f4703, [%r21+12];
	ld.shared.u16 	%rs1136, [_ZZ18flash_attention_v1PK6__halfS1_S1_PS_iiiE6V_tile+508];
	// begin inline asm
	{  cvt.f32.f16 %f4702, %rs1136;}

	// end inline asm
	fma.rn.f32 	%f5919, %f4703, %f4702, %f5919;
$L__BB0_2077:
	setp.ge.s32 	%p1042, %r59, %r73;
	@%p1042 bra 	$L__BB0_2079;
	ld.shared.f32 	%f4705, [%r21+16];
	ld.shared.u16 	%rs1137, [_ZZ18flash_attention_v1PK6__halfS1_S1_PS_iiiE6V_tile+636];
	// begin inline asm
	{  cvt.f32.f16 %f4704, %rs1137;}

	// end inline asm
	fma.rn.f32 	%f5919, %f4705, %f4704, %f5919;
$L__BB0_2079:
	setp.ge.s32 	%p1043, %r60, %r73;
	@%p1043 bra 	$L__BB0_2081;
	ld.shared.f32 	%f4707, [%r21+20];
	ld.shared.u16 	%rs1138, [_ZZ18flash_attention_v1PK6__halfS1_S1_PS_iiiE6V_tile+764];
	// begin inline asm
	{  cvt.f32.f16 %f4706, %rs1138;}

	// end inline asm
	fma.rn.f32 	%f5919, %f4707, %f4706, %f5919;
$L__BB0_2081:
	setp.ge.s32 	%p1044, %r61, %r73;
	@%p1044 bra 	$L__BB0_2083;
	ld.shared.f32 	%f4709, [%r21+24];
	ld.shared.u16 	%rs1139, [_ZZ18flash_attention_v1PK6__halfS1_S1_PS_iiiE6V_tile+892];
	// begin inline asm
	{  cvt.f32.f16 %f4708, %rs1139;}

	// end inline asm
	fma.rn.f32 	%f5919, %f4709, %f4708, %f5919;
$L__BB0_2083:
	setp.ge.s32 	%p1045, %r62, %r73;
	@%p1045 bra 	$L__BB0_2085;
	ld.shared.f32 	%f4711, [%r21+28];
	ld.shared.u16 	%rs1140, [_ZZ18flash_attention_v1PK6__halfS1_S1_PS_iiiE6V_tile+1020];
	// begin inline asm
	{  cvt.f32.f16 %f4710, %rs1140;}

	// end inline asm
	fma.rn.f32 	%f5919, %f4711, %f4710, %f5919;
$L__BB0_2085:
	setp.ge.s32 	%p1046, %r63, %r73;
	@%p1046 bra 	$L__BB0_2087;
	ld.shared.f32 	%f4713, [%r21+32];
	ld.shared.u16 	%rs1141, [_ZZ18flash_attention_v1PK6__halfS1_S1_PS_iiiE6V_tile+1148];
	// begin inline asm
	{  cvt.f32.f16 %f4712, %rs1141;}

	// end inline asm
	fma.rn.f32 	%f5919, %f4713, %f4712, %f5919;
$L__BB0_2087:
	setp.ge.s32 	%p1047, %r64, %r73;
	@%p1047 bra 	$L__BB0_2089;
	ld.shared.f32 	%f4715, [%r21+36];
	ld.shared.u16 	%rs1142, [_ZZ18flash_attention_v1PK6__halfS1_S1_PS_iiiE6V_tile+1276];
	// begin inline asm
	{  cvt.f32.f16 %f4714, %rs1142;}

	// end inline asm
	fma.rn.f32 	%f5919, %f4715, %f4714, %f5919;
$L__BB0_2089:
	setp.ge.s32 	%p1048, %r65, %r73;
	@%p1048 bra 	$L__BB0_2091;
	ld.shared.f32 	%f4717, [%r21+40];
	ld.shared.u16 	%rs1143, [_ZZ18flash_attention_v1PK6__halfS1_S1_PS_iiiE6V_tile+1404];
	// begin inline asm
	{  cvt.f32.f16 %f4716, %rs1143;}

	// end inline asm
	fma.rn.f32 	%f5919, %f4717, %f4716, %f5919;
$L__BB0_2091:
	setp.ge.s32 	%p1049, %r66, %r73;
	@%p1049 bra 	$L__BB0_2093;
	ld.shared.f32 	%f4719, [%r21+44];
	ld.shared.u16 	%rs1144, [_ZZ18flash_attention_v1PK6__halfS1_S1_PS_iiiE6V_tile+1532];
	// begin inline asm
	{  cvt.f32.f16 %f4718, %rs1144;}

	// end inline asm
	fma.rn.f32 	%f5919, %f4719, %f4718, %f5919;
$L__BB0_2093:
	setp.ge.s32 	%p1050, %r67, %r73;
	@%p1050 bra 	$L__BB0_2095;
	ld.shared.f32 	%f4721, [%r21+48];
	ld.shared.u16 	%rs1145, [_ZZ18flash_attention_v1PK6__halfS1_S1_PS_iiiE6V_tile+1660];
	// begin inline asm
	{  cvt.f32.f16 %f4720, %rs1145;}

	// end inline asm
	fma.rn.f32 	%f5919, %f4721, %f4720, %f5919;
$L__BB0_2095:
	setp.ge.s32 	%p1051, %r68, %r73;
	@%p1051 bra 	$L__BB0_2097;
	ld.shared.f32 	%f4723, [%r21+52];
	ld.shared.u16 	%rs1146, [_ZZ18flash_attention_v1PK6__halfS1_S1_PS_iiiE6V_tile+1788];
	// begin inline asm
	{  cvt.f32.f16 %f4722, %rs1146;}

	// end inline asm
	fma.rn.f32 	%f5919, %f4723, %f4722, %f5919;
$L__BB0_2097:
	setp.ge.s32 	%p1052, %r69, %r73;
	@%p1052 bra 	$L__BB0_2099;
	ld.shared.f32 	%f4725, [%r21+56];
	ld.shared.u16 	%rs1147, [_ZZ18flash_attention_v1PK6__halfS1_S1_PS_iiiE6V_tile+1916];
	// begin inline asm
	{  cvt.f32.f16 %f4724, %rs1147;}

	// end inline asm
	fma.rn.f32 	%f5919, %f4725, %f4724, %f5919;
$L__BB0_2099:
	setp.ge.s32 	%p1053, %r70, %r73;
	@%p1053 bra 	$L__BB0_2101;
	ld.shared.f32 	%f4727, [%r21+60];
	ld.shared.u16 	%rs1148, [_ZZ18flash_attention_v1PK6__halfS1_S1_PS_iiiE6V_tile+2044];
	// begin inline asm
	{  cvt.f32.f16 %f4726, %rs1148;}

	// end inline asm
	fma.rn.f32 	%f5919, %f4727, %f4726, %f5919;
$L__BB0_2101:
	setp.ge.s32 	%p1054, %r112, %r73;
	ld.local.f32 	%f4729, [%rd8+248];
	add.f32 	%f4730, %f5919, %f4729;
	st.local.f32 	[%rd8+248], %f4730;
	mov.f32 	%f5935, 0f00000000;
	@%p1054 bra 	$L__BB0_2103;
	ld.shared.f32 	%f4732, [%r21];
	ld.shared.u16 	%rs1149, [_ZZ18flash_attention_v1PK6__halfS1_S1_PS_iiiE6V_tile+126];
	// begin inline asm
	{  cvt.f32.f16 %f4731, %rs1149;}

	// end inline asm
	fma.rn.f32 	%f5935, %f4732, %f4731, 0f00000000;
$L__BB0_2103:
	setp.ge.s32 	%p1055, %r56, %r73;
	@%p1055 bra 	$L__BB0_2105;
	ld.shared.f32 	%f4734, [%r21+4];
	ld.shared.u16 	%rs1150, [_ZZ18flash_attention_v1PK6__halfS1_S1_PS_iiiE6V_tile+254];
	// begin inline asm
	{  cvt.f32.f16 %f4733, %rs1150;}

	// end inline asm
	fma.rn.f32 	%f5935, %f4734, %f4733, %f5935;
$L__BB0_2105:
	setp.ge.s32 	%p1056, %r57, %r73;
	@%p1056 bra 	$L__BB0_2107;
	ld.shared.f32 	%f4736, [%r21+8];
	ld.shared.u16 	%rs1151, [_ZZ18flash_attention_v1PK6__halfS1_S1_PS_iiiE6V_tile+382];
	// begin inline asm
	{  cvt.f32.f16 %f4735, %rs1151;}

	// end inline asm
	fma.rn.f32 	%f5935, %f4736, %f4735, %f5935;
$L__BB0_2107:
	setp.ge.s32 	%p1057, %r58, %r73;
	@%p1057 bra 	$L__BB0_2109;
	ld.shared.f32 	%f4738, [%r21+12];
	ld.shared.u16 	%rs1152, [_ZZ18flash_attention_v1PK6__halfS1_S1_PS_iiiE6V_tile+510];
	// begin inline asm
	{  cvt.f32.f16 %f4737, %rs1152;}

	// end inline asm
	fma.rn.f32 	%f5935, %f4738, %f4737, %f5935;
$L__BB0_2109:
	setp.ge.s32 	%p1058, %r59, %r73;
	@%p1058 bra 	$L__BB0_2111;
	ld.shared.f32 	%f4740, [%r21+16];
	ld.shared.u16 	%rs1153, [_ZZ18flash_attention_v1PK6__halfS1_S1_PS_iiiE6V_tile+638];
	// begin inline asm
	{  cvt.f32.f16 %f4739, %rs1153;}

	// end inline asm
	fma.rn.f32 	%f5935, %f4740, %f4739, %f5935;
$L__BB0_2111:
	setp.ge.s32 	%p1059, %r60, %r73;
	@%p1059 bra 	$L__BB0_2113;
	ld.shared.f32 	%f4742, [%r21+20];
	ld.shared.u16 	%rs1154, [_ZZ18flash_attention_v1PK6__halfS1_S1_PS_iiiE6V_tile+766];
	// begin inline asm
	{  cvt.f32.f16 %f4741, %rs1154;}

	// end inline asm
	fma.rn.f32 	%f5935, %f4742, %f4741, %f5935;
$L__BB0_2113:
	setp.ge.s32 	%p1060, %r61, %r73;
	@%p1060 bra 	$L__BB0_2115;
	ld.shared.f32 	%f4744, [%r21+24];
	ld.shared.u16 	%rs1155, [_ZZ18flash_attention_v1PK6__halfS1_S1_PS_iiiE6V_tile+894];
	// begin inline asm
	{  cvt.f32.f16 %f4743, %rs1155;}

	// end inline asm
	fma.rn.f32 	%f5935, %f4744, %f4743, %f5935;
$L__BB0_2115:
	setp.ge.s32 	%p1061, %r62, %r73;
	@%p1061 bra 	$L__BB0_2117;
	ld.shared.f32 	%f4746, [%r21+28];
	ld.shared.u16 	%rs1156, [_ZZ18flash_attention_v1PK6__halfS1_S1_PS_iiiE6V_tile+1022];
	// begin inline asm
	{  cvt.f32.f16 %f4745, %rs1156;}

	// end inline asm
	fma.rn.f32 	%f5935, %f4746, %f4745, %f5935;
$L__BB0_2117:
	setp.ge.s32 	%p1062, %r63, %r73;
	@%p1062 bra 	$L__BB0_2119;
	ld.shared.f32 	%f4748, [%r21+32];
	ld.shared.u16 	%rs1157, [_ZZ18flash_attention_v1PK6__halfS1_S1_PS_iiiE6V_tile+1150];
	// begin inline asm
	{  cvt.f32.f16 %f4747, %rs1157;}

	// end inline asm
	fma.rn.f32 	%f5935, %f4748, %f4747, %f5935;
$L__BB0_2119:
	setp.ge.s32 	%p1063, %r64, %r73;
	@%p1063 bra 	$L__BB0_2121;
	ld.shared.f32 	%f4750, [%r21+36];
	ld.shared.u16 	%rs1158, [_ZZ18flash_attention_v1PK6__halfS1_S1_PS_iiiE6V_tile+1278];
	// begin inline asm
	{  cvt.f32.f16 %f4749, %rs1158;}

	// end inline asm
	fma.rn.f32 	%f5935, %f4750, %f4749, %f5935;
$L__BB0_2121:
	setp.ge.s32 	%p1064, %r65, %r73;
	@%p1064 bra 	$L__BB0_2123;
	ld.shared.f32 	%f4752, [%r21+40];
	ld.shared.u16 	%rs1159, [_ZZ18flash_attention_v1PK6__halfS1_S1_PS_iiiE6V_tile+1406];
	// begin inline asm
	{  cvt.f32.f16 %f4751, %rs1159;}

	// end inline asm
	fma.rn.f32 	%f5935, %f4752, %f4751, %f5935;
$L__BB0_2123:
	setp.ge.s32 	%p1065, %r66, %r73;
	@%p1065 bra 	$L__BB0_2125;
	ld.shared.f32 	%f4754, [%r21+44];
	ld.shared.u16 	%rs1160, [_ZZ18flash_attention_v1PK6__halfS1_S1_PS_iiiE6V_tile+1534];
	// begin inline asm
	{  cvt.f32.f16 %f4753, %rs1160;}

	// end inline asm
	fma.rn.f32 	%f5935, %f4754, %f4753, %f5935;
$L__BB0_2125:
	setp.ge.s32 	%p1066, %r67, %r73;
	@%p1066 bra 	$L__BB0_2127;
	ld.shared.f32 	%f4756, [%r21+48];
	ld.shared.u16 	%rs1161, [_ZZ18flash_attention_v1PK6__halfS1_S1_PS_iiiE6V_tile+1662];
	// begin inline asm
	{  cvt.f32.f16 %f4755, %rs1161;}

	// end inline asm
	fma.rn.f32 	%f5935, %f4756, %f4755, %f5935;
$L__BB0_2127:
	setp.ge.s32 	%p1067, %r68, %r73;
	@%p1067 bra 	$L__BB0_2129;
	ld.shared.f32 	%f4758, [%r21+52];
	ld.shared.u16 	%rs1162, [_ZZ18flash_attention_v1PK6__halfS1_S1_PS_iiiE6V_tile+1790];
	// begin inline asm
	{  cvt.f32.f16 %f4757, %rs1162;}

	// end inline asm
	fma.rn.f32 	%f5935, %f4758, %f4757, %f5935;
$L__BB0_2129:
	setp.ge.s32 	%p1068, %r69, %r73;
	@%p1068 bra 	$L__BB0_2131;
	ld.shared.f32 	%f4760, [%r21+56];
	ld.shared.u16 	%rs1163, [_ZZ18flash_attention_v1PK6__halfS1_S1_PS_iiiE6V_tile+1918];
	// begin inline asm
	{  cvt.f32.f16 %f4759, %rs1163;}

	// end inline asm
	fma.rn.f32 	%f5935, %f4760, %f4759, %f5935;
$L__BB0_2131:
	setp.ge.s32 	%p1069, %r70, %r73;
	@%p1069 bra 	$L__BB0_2133;
	ld.shared.f32 	%f4762, [%r21+60];
	ld.shared.u16 	%rs1164, [_ZZ18flash_attention_v1PK6__halfS1_S1_PS_iiiE6V_tile+2046];
	// begin inline asm
	{  cvt.f32.f16 %f4761, %rs1164;}

	// end inline asm
	fma.rn.f32 	%f5935, %f4762, %f4761, %f5935;
$L__BB0_2133:
	ld.local.f32 	%f4763, [%rd8+252];
	add.f32 	%f4764, %f5935, %f4763;
	st.local.f32 	[%rd8+252], %f4764;
$L__BB0_2134:
	bar.sync 	0;
	add.s32 	%r112, %r112, 16;
	setp.lt.s32 	%p1070, %r112, %r73;
	@%p1070 bra 	$L__BB0_9;
$L__BB0_2135:
	setp.lt.u32 	%p1071, %r1, 16;
	@%p1071 bra 	$L__BB0_2136;
	bra.uni 	$L__BB0_2138;
$L__BB0_2136:
	add.s32 	%r72, %r1, %r2;
	setp.ge.s32 	%p1072, %r72, %r73;
	@%p1072 bra 	$L__BB0_2138;
	mul.wide.u32 	%rd37, %r1, 4;
	add.s64 	%rd38, %rd3, %rd37;
	ld.local.f32 	%f4829, [%rd38];
	rcp.rn.f32 	%f4830, %f4829;
	mul.wide.u32 	%rd39, %r1, 256;
	add.s64 	%rd40, %rd4, %rd39;
	mul.lo.s32 	%r106, %r72, %r74;
	ld.local.v4.f32 	{%f4831, %f4832, %f4833, %f4834}, [%rd40];
	mul.f32 	%f4765, %f4830, %f4831;
	// begin inline asm
	{  cvt.rn.f16.f32 %rs1165, %f4765;}

	// end inline asm
	cvt.s64.s32 	%rd41, %r106;
	add.s64 	%rd42, %rd41, %rd5;
	cvta.to.global.u64 	%rd43, %rd13;
	shl.b64 	%rd44, %rd42, 1;
	add.s64 	%rd45, %rd43, %rd44;
	st.global.u16 	[%rd45], %rs1165;
	mul.f32 	%f4766, %f4830, %f4832;
	// begin inline asm
	{  cvt.rn.f16.f32 %rs1166, %f4766;}

	// end inline asm
	st.global.u16 	[%rd45+2], %rs1166;
	mul.f32 	%f4767, %f4830, %f4833;
	// begin inline asm
	{  cvt.rn.f16.f32 %rs1167, %f4767;}

	// end inline asm
	st.global.u16 	[%rd45+4], %rs1167;
	mul.f32 	%f4768, %f4830, %f4834;
	// begin inline asm
	{  cvt.rn.f16.f32 %rs1168, %f4768;}

	// end inline asm
	st.global.u16 	[%rd45+6], %rs1168;
	ld.local.v4.f32 	{%f4835, %f4836, %f4837, %f4838}, [%rd40+16];
	mul.f32 	%f4769, %f4830, %f4835;
	// begin inline asm
	{  cvt.rn.f16.f32 %rs1169, %f4769;}

	// end inline asm
	st.global.u16 	[%rd45+8], %rs1169;
	mul.f32 	%f4770, %f4830, %f4836;
	// begin inline asm
	{  cvt.rn.f16.f32 %rs1170, %f4770;}

	// end inline asm
	st.global.u16 	[%rd45+10], %rs1170;
	mul.f32 	%f4771, %f4830, %f4837;
	// begin inline asm
	{  cvt.rn.f16.f32 %rs1171, %f4771;}

	// end inline asm
	st.global.u16 	[%rd45+12], %rs1171;
	mul.f32 	%f4772, %f4830, %f4838;
	// begin inline asm
	{  cvt.rn.f16.f32 %rs1172, %f4772;}

	// end inline asm
	st.global.u16 	[%rd45+14], %rs1172;
	ld.local.v4.f32 	{%f4839, %f4840, %f4841, %f4842}, [%rd40+32];
	mul.f32 	%f4773, %f4830, %f4839;
	// begin inline asm
	{  cvt.rn.f16.f32 %rs1173, %f4773;}

	// end inline asm
	st.global.u16 	[%rd45+16], %rs1173;
	mul.f32 	%f4774, %f4830, %f4840;
	// begin inline asm
	{  cvt.rn.f16.f32 %rs1174, %f4774;}

	// end inline asm
	st.global.u16 	[%rd45+18], %rs1174;
	mul.f32 	%f4775, %f4830, %f4841;
	// begin inline asm
	{  cvt.rn.f16.f32 %rs1175, %f4775;}

	// end inline asm
	st.global.u16 	[%rd45+20], %rs1175;
	mul.f32 	%f4776, %f4830, %f4842;
	// begin inline asm
	{  cvt.rn.f16.f32 %rs1176, %f4776;}

	// end inline asm
	st.global.u16 	[%rd45+22], %rs1176;
	ld.local.v4.f32 	{%f4843, %f4844, %f4845, %f4846}, [%rd40+48];
	mul.f32 	%f4777, %f4830, %f4843;
	// begin inline asm
	{  cvt.rn.f16.f32 %rs1177, %f4777;}

	// end inline asm
	st.global.u16 	[%rd45+24], %rs1177;
	mul.f32 	%f4778, %f4830, %f4844;
	// begin inline asm
	{  cvt.rn.f16.f32 %rs1178, %f4778;}

	// end inline asm
	st.global.u16 	[%rd45+26], %rs1178;
	mul.f32 	%f4779, %f4830, %f4845;
	// begin inline asm
	{  cvt.rn.f16.f32 %rs1179, %f4779;}

	// end inline asm
	st.global.u16 	[%rd45+28], %rs1179;
	mul.f32 	%f4780, %f4830, %f4846;
	// begin inline asm
	{  cvt.rn.f16.f32 %rs1180, %f4780;}

	// end inline asm
	st.global.u16 	[%rd45+30], %rs1180;
	ld.local.v4.f32 	{%f4847, %f4848, %f4849, %f4850}, [%rd40+64];
	mul.f32 	%f4781, %f4830, %f4847;
	// begin inline asm
	{  cvt.rn.f16.f32 %rs1181, %f4781;}

	// end inline asm
	st.global.u16 	[%rd45+32], %rs1181;
	mul.f32 	%f4782, %f4830, %f4848;
	// begin inline asm
	{  cvt.rn.f16.f32 %rs1182, %f4782;}

	// end inline asm
	st.global.u16 	[%rd45+34], %rs1182;
	mul.f32 	%f4783, %f4830, %f4849;
	// begin inline asm
	{  cvt.rn.f16.f32 %rs1183, %f4783;}

	// end inline asm
	st.global.u16 	[%rd45+36], %rs1183;
	mul.f32 	%f4784, %f4830, %f4850;
	// begin inline asm
	{  cvt.rn.f16.f32 %rs1184, %f4784;}

	// end inline asm
	st.global.u16 	[%rd45+38], %rs1184;
	ld.local.v4.f32 	{%f4851, %f4852, %f4853, %f4854}, [%rd40+80];
	mul.f32 	%f4785, %f4830, %f4851;
	// begin inline asm
	{  cvt.rn.f16.f32 %rs1185, %f4785;}

	// end inline asm
	st.global.u16 	[%rd45+40], %rs1185;
	mul.f32 	%f4786, %f4830, %f4852;
	// begin inline asm
	{  cvt.rn.f16.f32 %rs1186, %f4786;}

	// end inline asm
	st.global.u16 	[%rd45+42], %rs1186;
	mul.f32 	%f4787, %f4830, %f4853;
	// begin inline asm
	{  cvt.rn.f16.f32 %rs1187, %f4787;}

	// end inline asm
	st.global.u16 	[%rd45+44], %rs1187;
	mul.f32 	%f4788, %f4830, %f4854;
	// begin inline asm
	{  cvt.rn.f16.f32 %rs1188, %f4788;}

	// end inline asm
	st.global.u16 	[%rd45+46], %rs1188;
	ld.local.v4.f32 	{%f4855, %f4856, %f4857, %f4858}, [%rd40+96];
	mul.f32 	%f4789, %f4830, %f4855;
	// begin inline asm
	{  cvt.rn.f16.f32 %rs1189, %f4789;}

	// end inline asm
	st.global.u16 	[%rd45+48], %rs1189;
	mul.f32 	%f4790, %f4830, %f4856;
	// begin inline asm
	{  cvt.rn.f16.f32 %rs1190, %f4790;}

	// end inline asm
	st.global.u16 	[%rd45+50], %rs1190;
	mul.f32 	%f4791, %f4830, %f4857;
	// begin inline asm
	{  cvt.rn.f16.f32 %rs1191, %f4791;}

	// end inline asm
	st.global.u16 	[%rd45+52], %rs1191;
	mul.f32 	%f4792, %f4830, %f4858;
	// begin inline asm
	{  cvt.rn.f16.f32 %rs1192, %f4792;}

	// end inline asm
	st.global.u16 	[%rd45+54], %rs1192;
	ld.local.v4.f32 	{%f4859, %f4860, %f4861, %f4862}, [%rd40+112];
	mul.f32 	%f4793, %f4830, %f4859;
	// begin inline asm
	{  cvt.rn.f16.f32 %rs1193, %f4793;}

	// end inline asm
	st.global.u16 	[%rd45+56], %rs1193;
	mul.f32 	%f4794, %f4830, %f4860;
	// begin inline asm
	{  cvt.rn.f16.f32 %rs1194, %f4794;}

	// end inline asm
	st.global.u16 	[%rd45+58], %rs1194;
	mul.f32 	%f4795, %f4830, %f4861;
	// begin inline asm
	{  cvt.rn.f16.f32 %rs1195, %f4795;}

	// end inline asm
	st.global.u16 	[%rd45+60], %rs1195;
	mul.f32 	%f4796, %f4830, %f4862;
	// begin inline asm
	{  cvt.rn.f16.f32 %rs1196, %f4796;}

	// end inline asm
	st.global.u16 	[%rd45+62], %rs1196;
	ld.local.v4.f32 	{%f4863, %f4864, %f4865, %f4866}, [%rd40+128];
	mul.f32 	%f4797, %f4830, %f4863;
	// begin inline asm
	{  cvt.rn.f16.f32 %rs1197, %f4797;}

	// end inline asm
	st.global.u16 	[%rd45+64], %rs1197;
	mul.f32 	%f4798, %f4830, %f4864;
	// begin inline asm
	{  cvt.rn.f16.f32 %rs1198, %f4798;}

	// end inline asm
	st.global.u16 	[%rd45+66], %rs1198;
	mul.f32 	%f4799, %f4830, %f4865;
	// begin inline asm
	{  cvt.rn.f16.f32 %rs1199, %f4799;}

	// end inline asm
	st.global.u16 	[%rd45+68], %rs1199;
	mul.f32 	%f4800, %f4830, %f4866;
	// begin inline asm
	{  cvt.rn.f16.f32 %rs1200, %f4800;}

	// end inline asm
	st.global.u16 	[%rd45+70], %rs1200;
	ld.local.v4.f32 	{%f4867, %f4868, %f4869, %f4870}, [%rd40+144];
	mul.f32 	%f4801, %f4830, %f4867;
	// begin inline asm
	{  cvt.rn.f16.f32 %rs1201, %f4801;}

	// end inline asm
	st.global.u16 	[%rd45+72], %rs1201;
	mul.f32 	%f4802, %f4830, %f4868;
	// begin inline asm
	{  cvt.rn.f16.f32 %rs1202, %f4802;}

	// end inline asm
	st.global.u16 	[%rd45+74], %rs1202;
	mul.f32 	%f4803, %f4830, %f4869;
	// begin inline asm
	{  cvt.rn.f16.f32 %rs1203, %f4803;}

	// end inline asm
	st.global.u16 	[%rd45+76], %rs1203;
	mul.f32 	%f4804, %f4830, %f4870;
	// begin inline asm
	{  cvt.rn.f16.f32 %rs1204, %f4804;}

	// end inline asm
	st.global.u16 	[%rd45+78], %rs1204;
	ld.local.v4.f32 	{%f4871, %f4872, %f4873, %f4874}, [%rd40+160];
	mul.f32 	%f4805, %f4830, %f4871;
	// begin inline asm
	{  cvt.rn.f16.f32 %rs1205, %f4805;}

	// end inline asm
	st.global.u16 	[%rd45+80], %rs1205;
	mul.f32 	%f4806, %f4830, %f4872;
	// begin inline asm
	{  cvt.rn.f16.f32 %rs1206, %f4806;}

	// end inline asm
	st.global.u16 	[%rd45+82], %rs1206;
	mul.f32 	%f4807, %f4830, %f4873;
	// begin inline asm
	{  cvt.rn.f16.f32 %rs1207, %f4807;}

	// end inline asm
	st.global.u16 	[%rd45+84], %rs1207;
	mul.f32 	%f4808, %f4830, %f4874;
	// begin inline asm
	{  cvt.rn.f16.f32 %rs1208, %f4808;}

	// end inline asm
	st.global.u16 	[%rd45+86], %rs1208;
	ld.local.v4.f32 	{%f4875, %f4876, %f4877, %f4878}, [%rd40+176];
	mul.f32 	%f4809, %f4830, %f4875;
	// begin inline asm
	{  cvt.rn.f16.f32 %rs1209, %f4809;}

	// end inline asm
	st.global.u16 	[%rd45+88], %rs1209;
	mul.f32 	%f4810, %f4830, %f4876;
	// begin inline asm
	{  cvt.rn.f16.f32 %rs1210, %f4810;}

	// end inline asm
	st.global.u16 	[%rd45+90], %rs1210;
	mul.f32 	%f4811, %f4830, %f4877;
	// begin inline asm
	{  cvt.rn.f16.f32 %rs1211, %f4811;}

	// end inline asm
	st.global.u16 	[%rd45+92], %rs1211;
	mul.f32 	%f4812, %f4830, %f4878;
	// begin inline asm
	{  cvt.rn.f16.f32 %rs1212, %f4812;}

	// end inline asm
	st.global.u16 	[%rd45+94], %rs1212;
	ld.local.v4.f32 	{%f4879, %f4880, %f4881, %f4882}, [%rd40+192];
	mul.f32 	%f4813, %f4830, %f4879;
	// begin inline asm
	{  cvt.rn.f16.f32 %rs1213, %f4813;}

	// end inline asm
	st.global.u16 	[%rd45+96], %rs1213;
	mul.f32 	%f4814, %f4830, %f4880;
	// begin inline asm
	{  cvt.rn.f16.f32 %rs1214, %f4814;}

	// end inline asm
	st.global.u16 	[%rd45+98], %rs1214;
	mul.f32 	%f4815, %f4830, %f4881;
	// begin inline asm
	{  cvt.rn.f16.f32 %rs1215, %f4815;}

	// end inline asm
	st.global.u16 	[%rd45+100], %rs1215;
	mul.f32 	%f4816, %f4830, %f4882;
	// begin inline asm
	{  cvt.rn.f16.f32 %rs1216, %f4816;}

	// end inline asm
	st.global.u16 	[%rd45+102], %rs1216;
	ld.local.v4.f32 	{%f4883, %f4884, %f4885, %f4886}, [%rd40+208];
	mul.f32 	%f4817, %f4830, %f4883;
	// begin inline asm
	{  cvt.rn.f16.f32 %rs1217, %f4817;}

	// end inline asm
	st.global.u16 	[%rd45+104], %rs1217;
	mul.f32 	%f4818, %f4830, %f4884;
	// begin inline asm
	{  cvt.rn.f16.f32 %rs1218, %f4818;}

	// end inline asm
	st.global.u16 	[%rd45+106], %rs1218;
	mul.f32 	%f4819, %f4830, %f4885;
	// begin inline asm
	{  cvt.rn.f16.f32 %rs1219, %f4819;}

	// end inline asm
	st.global.u16 	[%rd45+108], %rs1219;
	mul.f32 	%f4820, %f4830, %f4886;
	// begin inline asm
	{  cvt.rn.f16.f32 %rs1220, %f4820;}

	// end inline asm
	st.global.u16 	[%rd45+110], %rs1220;
	ld.local.v4.f32 	{%f4887, %f4888, %f4889, %f4890}, [%rd40+224];
	mul.f32 	%f4821, %f4830, %f4887;
	// begin inline asm
	{  cvt.rn.f16.f32 %rs1221, %f4821;}

	// end inline asm
	st.global.u16 	[%rd45+112], %rs1221;
	mul.f32 	%f4822, %f4830, %f4888;
	// begin inline asm
	{  cvt.rn.f16.f32 %rs1222, %f4822;}

	// end inline asm
	st.global.u16 	[%rd45+114], %rs1222;
	mul.f32 	%f4823, %f4830, %f4889;
	// begin inline asm
	{  cvt.rn.f16.f32 %rs1223, %f4823;}

	// end inline asm
	st.global.u16 	[%rd45+116], %rs1223;
	mul.f32 	%f4824, %f4830, %f4890;
	// begin inline asm
	{  cvt.rn.f16.f32 %rs1224, %f4824;}

	// end inline asm
	st.global.u16 	[%rd45+118], %rs1224;
	ld.local.v4.f32 	{%f4891, %f4892, %f4893, %f4894}, [%rd40+240];
	mul.f32 	%f4825, %f4830, %f4891;
	// begin inline asm
	{  cvt.rn.f16.f32 %rs1225, %f4825;}

	// end inline asm
	st.global.u16 	[%rd45+120], %rs1225;
	mul.f32 	%f4826, %f4830, %f4892;
	// begin inline asm
	{  cvt.rn.f16.f32 %rs1226, %f4826;}

	// end inline asm
	st.global.u16 	[%rd45+122], %rs1226;
	mul.f32 	%f4827, %f4830, %f4893;
	// begin inline asm
	{  cvt.rn.f16.f32 %rs1227, %f4827;}

	// end inline asm
	st.global.u16 	[%rd45+124], %rs1227;
	mul.f32 	%f4828, %f4830, %f4894;
	// begin inline asm
	{  cvt.rn.f16.f32 %rs1228, %f4828;}

	// end inline asm
	st.global.u16 	[%rd45+126], %rs1228;
$L__BB0_2138:
	ret;

}


// ===== COMPILED SASS (sm_100) =====

	.target	sm_100

	.elftype	@"ET_EXEC"


//--------------------- .note.nv.tkinfo           --------------------------
	.section	.note.nv.tkinfo,"",@"SHT_NOTE"
	.sectionflags	@"SHF_NOTE_NV_TKINFO"
	.tkinfo
        /*0018*/ 	.word	0x00000002
        /*0030*/ 	.string	""
        /*0030*/ 	.string	"ptxas"
        /*0030*/ 	.string	"Cuda compilation tools, release 13.0, V13.0.88"
        /*0030*/ 	.string	"Build cuda_13.0.r13.0/compiler.36424714_0"
        /*0030*/ 	.string	"-arch sm_100 -m 64 "



//--------------------- .note.nv.cuinfo           --------------------------
	.section	.note.nv.cuinfo,"",@"SHT_NOTE"
	.sectionflags	@"SHF_NOTE_NV_CUINFO"
        /*0018*/ 	.short	0x0002
        /*001a*/ 	.short	0x0064
        /*001c*/ 	.short	0x0082
	.zero		2


//--------------------- .nv.info                  --------------------------
	.section	.nv.info,"",@"SHT_CUDA_INFO"
	.align	4


	//----- nvinfo : EIATTR_REGCOUNT
	.align		4
        /*0000*/ 	.byte	0x04, 0x2f
        /*0002*/ 	.short	(.L_1 - .L_0)
	.align		4
.L_0:
        /*0004*/ 	.word	index@(_Z18flash_attention_v1PK6__halfS1_S1_PS_iii)
        /*0008*/ 	.word	0x00000040


	//----- nvinfo : EIATTR_FRAME_SIZE
	.align		4
.L_1:
        /*000c*/ 	.byte	0x04, 0x11
        /*000e*/ 	.short	(.L_3 - .L_2)
	.align		4
.L_2:
        /*0010*/ 	.word	index@($__internal_0_$__cuda_sm20_rcp_rn_f32_slowpath)
        /*0014*/ 	.word	0x000010b0


	//----- nvinfo : EIATTR_FRAME_SIZE
	.align		4
.L_3:
        /*0018*/ 	.byte	0x04, 0x11
        /*001a*/ 	.short	(.L_5 - .L_4)
	.align		4
.L_4:
        /*001c*/ 	.word	index@(_Z18flash_attention_v1PK6__halfS1_S1_PS_iii)
        /*0020*/ 	.word	0x000010b0


	//----- nvinfo : EIATTR_MIN_STACK_SIZE
	.align		4
.L_5:
        /*0024*/ 	.byte	0x04, 0x12
        /*0026*/ 	.short	(.L_7 - .L_6)
	.align		4
.L_6:
        /*0028*/ 	.word	index@(_Z18flash_attention_v1PK6__halfS1_S1_PS_iii)
        /*002c*/ 	.word	0x000010b0
.L_7:


//--------------------- .nv.compat                --------------------------
	.section	.nv.compat,"",@"SHT_CUDA_COMPAT_INFO"
	.align	4
        /*0000*/ 	.byte	0x02, 0x09, 0x00, 0x00, 0x02, 0x02, 0x01, 0x00, 0x02, 0x05, 0x05, 0x00, 0x03, 0x07, 0x01, 0x01
        /*0010*/ 	.byte	0x02, 0x03, 0x00, 0x00, 0x02, 0x06, 0x01, 0x00, 0x04, 0x0b, 0x08, 0x00, 0x01, 0x00, 0x00, 0x00
        /*0020*/ 	.byte	0x00, 0x00, 0x00, 0x00


//--------------------- .nv.info._Z18flash_attention_v1PK6__halfS1_S1_PS_iii --------------------------
	.section	.nv.info._Z18flash_attention_v1PK6__halfS1_S1_PS_iii,"",@"SHT_CUDA_INFO"
	.sectionflags	@""
	.align	4


	//----- nvinfo : EIATTR_CUDA_API_VERSION
	.align		4
        /*0000*/ 	.byte	0x04, 0x37
        /*0002*/ 	.short	(.L_9 - .L_8)
.L_8:
        /*0004*/ 	.word	0x00000082


	//----- nvinfo : EIATTR_KPARAM_INFO
	.align		4
.L_9:
        /*0008*/ 	.byte	0x04, 0x17
        /*000a*/ 	.short	(.L_11 - .L_10)
.L_10:
        /*000c*/ 	.word	0x00000000
        /*0010*/ 	.short	0x0006
        /*0012*/ 	.short	0x0028
        /*0014*/ 	.byte	0x00, 0xf0, 0x11, 0x00


	//----- nvinfo : EIATTR_KPARAM_INFO
	.align		4
.L_11:
        /*0018*/ 	.byte	0x04, 0x17
        /*001a*/ 	.short	(.L_13 - .L_12)
.L_12:
        /*001c*/ 	.word	0x00000000
        /*0020*/ 	.short	0x0005
        /*0022*/ 	.short	0x0024
        /*0024*/ 	.byte	0x00, 0xf0, 0x11, 0x00


	//----- nvinfo : EIATTR_KPARAM_INFO
	.align		4
.L_13:
        /*0028*/ 	.byte	0x04, 0x17
        /*002a*/ 	.short	(.L_15 - .L_14)
.L_14:
        /*002c*/ 	.word	0x00000000
        /*0030*/ 	.short	0x0004
        /*0032*/ 	.short	0x0020
        /*0034*/ 	.byte	0x00, 0xf0, 0x11, 0x00


	//----- nvinfo : EIATTR_KPARAM_INFO
	.align		4
.L_15:
        /*0038*/ 	.byte	0x04, 0x17
        /*003a*/ 	.short	(.L_17 - .L_16)
.L_16:
        /*003c*/ 	.word	0x00000000
        /*0040*/ 	.short	0x0003
        /*0042*/ 	.short	0x0018
        /*0044*/ 	.byte	0x00, 0xf5, 0x21, 0x00


	//----- nvinfo : EIATTR_KPARAM_INFO
	.align		4
.L_17:
        /*0048*/ 	.byte	0x04, 0x17
        /*004a*/ 	.short	(.L_19 - .L_18)
.L_18:
        /*004c*/ 	.word	0x00000000
        /*0050*/ 	.short	0x0002
        /*0052*/ 	.short	0x0010
        /*0054*/ 	.byte	0x00, 0xf5, 0x21, 0x00


	//----- nvinfo : EIATTR_KPARAM_INFO
	.align		4
.L_19:
        /*0058*/ 	.byte	0x04, 0x17
        /*005a*/ 	.short	(.L_21 - .L_20)
.L_20:
        /*005c*/ 	.word	0x00000000
        /*0060*/ 	.short	0x0001
        /*0062*/ 	.short	0x0008
        /*0064*/ 	.byte	0x00, 0xf5, 0x21, 0x00


	//----- nvinfo : EIATTR_KPARAM_INFO
	.align		4
.L_21:
        /*0068*/ 	.byte	0x04, 0x17
        /*006a*/ 	.short	(.L_23 - .L_22)
.L_22:
        /*006c*/ 	.word	0x00000000
        /*0070*/ 	.short	0x0000
        /*0072*/ 	.short	0x0000
        /*0074*/ 	.byte	0x00, 0xf5, 0x21, 0x00


	//----- nvinfo : EIATTR_SPARSE_MMA_MASK
	.align		4
.L_23:
        /*0078*/ 	.byte	0x03, 0x50
        /*007a*/ 	.short	0x0000


	//----- nvinfo : EIATTR_MAXREG_COUNT
	.align		4
        /*007c*/ 	.byte	0x03, 0x1b
        /*007e*/ 	.short	0x0040


	//----- nvinfo : EIATTR_NUM_BARRIERS
	.align		4
        /*0080*/ 	.byte	0x02, 0x4c
        /*0082*/ 	.byte	0x01
	.zero		1


	//----- nvinfo : EIATTR_ANNOTATIONS
	.align		4
        /*0084*/ 	.byte	0x04, 0x55
        /*0086*/ 	.short	(.L_25 - .L_24)


	//   ....[0]....
.L_24:
        /*0088*/ 	.word	0x00000001
        /*008c*/ 	.byte	0x20, 0x06, 0x00, 0x00, 0x01, 0x00, 0x00, 0x00, 0x40, 0x06, 0x00, 0x00, 0x01, 0x00, 0x00, 0x00
        /* <DEDUP_REMOVED lines=9> */
        /*012c*/ 	.byte	0x60, 0xc8, 0x02, 0x00, 0x01, 0x00, 0x00, 0x00, 0x00, 0xca, 0x02, 0x00


	//----- nvinfo : EIATTR_MERCURY_ISA_VERSION
	.align		4
.L_25:
        /*0138*/ 	.byte	0x03, 0x5f
        /*013a*/ 	.short	0x0101


	//----- nvinfo : EIATTR_VRC_CTA_INIT_COUNT
	.align		4
        /*013c*/ 	.byte	0x02, 0x4a
	.zero		1
	.zero		1


	//----- nvinfo : EIATTR_EXIT_INSTR_OFFSETS
	.align		4
        /*0140*/ 	.byte	0x04, 0x1c
        /*0142*/ 	.short	(.L_27 - .L_26)


	//   ....[0]....
.L_26:
        /*0144*/ 	.word	0x0002c520


	//   ....[1]....
        /*0148*/ 	.word	0x0002c550


	//   ....[2]....
        /*014c*/ 	.word	0x0002d4c0


	//----- nvinfo : EIATTR_MAX_THREADS
	.align		4
.L_27:
        /*0150*/ 	.byte	0x04, 0x05
        /*0152*/ 	.short	(.L_29 - .L_28)
.L_28:
        /*0154*/ 	.word	0x00000100
        /*0158*/ 	.word	0x00000001
        /*015c*/ 	.word	0x00000001


	//----- nvinfo : EIATTR_CRS_STACK_SIZE
	.align		4
.L_29:
        /*0160*/ 	.byte	0x04, 0x1e
        /*0162*/ 	.short	(.L_31 - .L_30)
.L_30:
        /*0164*/ 	.word	0x00000000


	//----- nvinfo : EIATTR_CBANK_PARAM_SIZE
	.align		4
.L_31:
        /*0168*/ 	.byte	0x03, 0x19
        /*016a*/ 	.short	0x002c


	//----- nvinfo : EIATTR_PARAM_CBANK
	.align		4
        /*016c*/ 	.byte	0x04, 0x0a
        /*016e*/ 	.short	(.L_33 - .L_32)
	.align		4
.L_32:
        /*0170*/ 	.word	index@(.nv.constant0._Z18flash_attention_v1PK6__halfS1_S1_PS_iii)
        /*0174*/ 	.short	0x0380
        /*0176*/ 	.short	0x002c


	//----- nvinfo : EIATTR_SW_WAR
	.align		4
.L_33:
        /*0178*/ 	.byte	0x04, 0x36
        /*017a*/ 	.short	(.L_35 - .L_34)
.L_34:
        /*017c*/ 	.word	0x00000008
.L_35:


//--------------------- .nv.callgraph             --------------------------
	.section	.nv.callgraph,"",@"SHT_CUDA_CALLGRAPH"
	.align	4
	.sectionentsize	8
	.align		4
        /*0000*/ 	.word	0x00000000
	.align		4
        /*0004*/ 	.word	0xffffffff
	.align		4
        /*0008*/ 	.word	0x00000000
	.align		4
        /*000c*/ 	.word	0xfffffffe
	.align		4
        /*0010*/ 	.word	0x00000000
	.align		4
        /*0014*/ 	.word	0xfffffffd
	.align		4
        /*0018*/ 	.word	0x00000000
	.align		4
        /*001c*/ 	.word	0xfffffffc


//--------------------- .text._Z18flash_attention_v1PK6__halfS1_S1_PS_iii --------------------------
	.section	.text._Z18flash_attention_v1PK6__halfS1_S1_PS_iii,"ax",@progbits
	.align	128
        .global         _Z18flash_attention_v1PK6__halfS1_S1_PS_iii
        .type           _Z18flash_attention_v1PK6__halfS1_S1_PS_iii,@function
        .size           _Z18flash_attention_v1PK6__halfS1_S1_PS_iii,(.L_x_54 - _Z18flash_attention_v1PK6__halfS1_S1_PS_iii)
        .other          _Z18flash_attention_v1PK6__halfS1_S1_PS_iii,@"STO_CUDA_ENTRY STV_DEFAULT"
_Z18flash_attention_v1PK6__halfS1_S1_PS_iii:
.text._Z18flash_attention_v1PK6__halfS1_S1_PS_iii:
[----:B------:R-:W0:Y:S01]  /*0000*/  LDC R1, c[0x0][0x37c] ;  /* 0x0000df00ff017b82 */ /* 0x000e220000000800 */
[----:B------:R-:W1:Y:S07]  /*0010*/  S2R R0, SR_TID.X ;  /* 0x0000000000007919 */ /* 0x000e6e0000002100 */
[----:B------:R-:W2:Y:S01]  /*0020*/  S2UR UR5, SR_CTAID.X ;  /* 0x00000000000579c3 */ /* 0x000ea20000002500 */
[----:B------:R-:W3:Y:S01]  /*0030*/  LDCU UR8, c[0x0][0x3a4] ;  /* 0x00007480ff0877ac */ /* 0x000ee20008000800 */
[----:B------:R-:W-:Y:S01]  /*0040*/  BSSY.RECONVERGENT B0, `(.L_x_0) ;  /* 0x0000026000007945 */ /* 0x000fe20003800200 */
[----:B0-----:R-:W-:Y:S01]  /*0050*/  VIADD R1, R1, 0xffffef50 ;  /* 0xffffef5001017836 */ /* 0x001fe20000000000 */
[----:B------:R-:W0:Y:S04]  /*0060*/  LDCU UR9, c[0x0][0x3a8] ;  /* 0x00007500ff0977ac */ /* 0x000e280008000800 */
[----:B------:R-:W4:Y:S01]  /*0070*/  S2UR UR7, SR_CgaCtaId ;  /* 0x00000000000779c3 */ /* 0x000f220000008800 */
[----:B------:R-:W-:Y:S01]  /*0080*/  UMOV UR6, 0x400 ;  /* 0x0000040000067882 */ /* 0x000fe20000000000 */
[----:B------:R-:W0:Y:S01]  /*0090*/  LDCU.64 UR12, c[0x0][0x358] ;  /* 0x00006b00ff0c77ac */ /* 0x000e220008000a00 */
[----:B------:R-:W0:Y:S05]  /*00a0*/  LDCU UR10, c[0x0][0x3a4] ;  /* 0x00007480ff0a77ac */ /* 0x000e2a0008000800 */
[----:B------:R-:W3:Y:S08]  /*00b0*/  S2UR UR4, SR_CTAID.Y ;  /* 0x00000000000479c3 */ /* 0x000ef00000002600 */
[----:B------:R-:W0:Y:S01]  /*00c0*/  LDC R14, c[0x0][0x3a8] ;  /* 0x0000ea00ff0e7b82 */ /* 0x000e220000000800 */
[----:B--2---:R-:W-:Y:S01]  /*00d0*/  USHF.L.U32 UR5, UR5, 0x4, URZ ;  /* 0x0000000405057899 */ /* 0x004fe200080006ff */
[C---:B-1----:R-:W-:Y:S01]  /*00e0*/  IMAD.SHL.U32 R2, R0.reuse, 0x2, RZ ;  /* 0x0000000200027824 */ /* 0x042fe200078e00ff */
[--C-:B------:R-:W-:Y:S01]  /*00f0*/  SHF.R.U32.HI R4, RZ, 0x6, R0.reuse ;  /* 0x00000006ff047819 */ /* 0x100fe20000011600 */
[----:B----4-:R-:W-:Y:S01]  /*0100*/  ULEA UR6, UR7, UR6, 0x18 ;  /* 0x0000000607067291 */ /* 0x010fe2000f8ec0ff */
[----:B------:R-:W-:Y:S01]  /*0110*/  LOP3.LUT R3, R0, 0x3f, RZ, 0xc0, !PT ;  /* 0x0000003f00037812 */ /* 0x000fe200078ec0ff */
[----:B------:R-:W-:Y:S01]  /*0120*/  IMAD.MOV.U32 R8, RZ, RZ, R0 ;  /* 0x000000ffff087224 */ /* 0x000fe200078e0000 */
[----:B------:R-:W-:-:S02]  /*0130*/  LOP3.LUT R2, R2, 0x7e, RZ, 0xc0, !PT ;  /* 0x0000007e02027812 */ /* 0x000fc400078ec0ff */
[C---:B------:R-:W-:Y:S01]  /*0140*/  LOP3.LUT R6, R4.reuse, UR5, RZ, 0xfc, !PT ;  /* 0x0000000504067c12 */ /* 0x040fe2000f8efcff */
[----:B---3--:R-:W-:Y:S02]  /*0150*/  UIMAD UR4, UR4, UR8, URZ ;  /* 0x00000008040472a4 */ /* 0x008fe4000f8e02ff */
[----:B------:R-:W-:Y:S02]  /*0160*/  IMAD R4, R4, 0x80, R2 ;  /* 0x0000008004047824 */ /* 0x000fe400078e0202 */
[----:B0-----:R-:W-:Y:S01]  /*0170*/  IMAD R7, R6, UR9, R3 ;  /* 0x0000000906077c24 */ /* 0x001fe2000f8e0203 */
[----:B------:R-:W-:Y:S01]  /*0180*/  UIMAD UR4, UR4, UR9, URZ ;  /* 0x00000009040472a4 */ /* 0x000fe2000f8e02ff */
[----:B------:R-:W-:-:S03]  /*0190*/  VIADD R5, R4, UR6 ;  /* 0x0000000604057c36 */ /* 0x000fc60008000000 */
[----:B------:R-:W-:-:S12]  /*01a0*/  USHF.R.S32.HI UR11, URZ, 0x1f, UR4 ;  /* 0x0000001fff0b7899 */ /* 0x000fd80008011404 */
.L_x_1:
[----:B------:R-:W-:-:S13]  /*01b0*/  ISETP.GE.AND P0, PT, R6, UR10, PT ;  /* 0x0000000a06007c0c */ /* 0x000fda000bf06270 */
[----:B------:R-:W0:Y:S01]  /*01c0*/  @!P0 LDC.64 R12, c[0x0][0x380] ;  /* 0x0000e000ff0c8b82 */ /* 0x000e220000000a00 */
[----:B------:R-:W-:-:S04]  /*01d0*/  @!P0 IADD3 R3, P1, PT, R7, UR4, RZ ;  /* 0x0000000407038c10 */ /* 0x000fc8000ff3e0ff */
[----:B------:R-:W-:Y:S02]  /*01e0*/  @!P0 LEA.HI.X.SX32 R10, R7, UR11, 0x1, P1 ;  /* 0x0000000b070a8c11 */ /* 0x000fe400088f0eff */
[----:B0-----:R-:W-:-:S04]  /*01f0*/  @!P0 LEA R2, P1, R3, R12, 0x1 ;  /* 0x0000000c03028211 */ /* 0x001fc800078208ff */
[----:B------:R-:W-:-:S05]  /*0200*/  @!P0 LEA.HI.X R3, R3, R13, R10, 0x1, P1 ;  /* 0x0000000d03038211 */ /* 0x000fca00008f0c0a */
[----:B------:R-:W2:Y:S01]  /*0210*/  @!P0 LDG.E.U16.CONSTANT R10, desc[UR12][R2.64] ;  /* 0x0000000c020a8981 */ /* 0x000ea2000c1e9500 */
[----:B------:R-:W-:Y:S02]  /*0220*/  VIADD R6, R6, 0x4 ;  /* 0x0000000406067836 */ /* 0x000fe40000000000 */
[----:B------:R-:W-:Y:S01]  /*0230*/  IMAD R7, R14, 0x4, R7 ;  /* 0x000000040e077824 */ /* 0x000fe200078e0207 */
[----:B------:R-:W-:Y:S02]  /*0240*/  @P0 PRMT R10, RZ, 0x7610, R10 ;  /* 0x00007610ff0a0816 */ /* 0x000fe4000000000a */
[C---:B------:R-:W-:Y:S01]  /*0250*/  ISETP.GE.U32.AND P0, PT, R8.reuse, 0x300, PT ;  /* 0x000003000800780c */ /* 0x040fe20003f06070 */
[----:B------:R-:W-:Y:S02]  /*0260*/  VIADD R8, R8, 0x100 ;  /* 0x0000010008087836 */ /* 0x000fe40000000000 */
[----:B--2---:R0:W-:Y:S02]  /*0270*/  STS.U16 [R5], R10 ;  /* 0x0000000a05007388 */ /* 0x0041e40000000400 */
[----:B0-----:R-:W-:-:S08]  /*0280*/  VIADD R5, R5, 0x200 ;  /* 0x0000020005057836 */ /* 0x001fd00000000000 */
[----:B------:R-:W-:Y:S05]  /*0290*/  @!P0 BRA `(.L_x_1) ;  /* 0xfffffffc00c48947 */ /* 0x000fea000383ffff */
[----:B------:R-:W-:Y:S05]  /*02a0*/  BSYNC.RECONVERGENT B0 ;  /* 0x0000000000007941 */ /* 0x000fea0003800200 */
.L_x_0:
[----:B------:R-:W-:Y:S01]  /*02b0*/  BAR.SYNC.DEFER_BLOCKING 0x0 ;  /* 0x0000000000007b1d */ /* 0x000fe20000010000 */
[----:B------:R-:W-:Y:S02]  /*02c0*/  IMAD.MOV.U32 R3, RZ, RZ, RZ ;  /* 0x000000ffff037224 */ /* 0x000fe400078e00ff */
[----:B------:R-:W-:Y:S02]  /*02d0*/  VIADD R2, R1, 0x80 ;  /* 0x0000008001027836 */ /* 0x000fe40000000000 */
[----:B------:R-:W-:-:S07]  /*02e0*/  IMAD.MOV.U32 R8, RZ, RZ, -0x39e3c000 ;  /* 0xc61c4000ff087424 */ /* 0x000fce00078e00ff */
.L_x_2:
[C---:B0-----:R-:W-:Y:S02]  /*02f0*/  IMAD R5, R3.reuse, 0x4, R1 ;  /* 0x0000000403057824 */ /* 0x041fe400078e0201 */
[C---:B------:R-:W-:Y:S02]  /*0300*/  IMAD R6, R3.reuse, 0x100, R2 ;  /* 0x0000010003067824 */ /* 0x040fe400078e0202 */
[----:B------:R-:W-:Y:S01]  /*0310*/  VIADD R3, R3, 0x1 ;  /* 0x0000000103037836 */ /* 0x000fe20000000000 */
[----:B------:R0:W-:Y:S04]  /*0320*/  STL [R5], R8 ;  /* 0x0000000805007387 */ /* 0x0001e80000100800 */
[----:B------:R0:W-:Y:S01]  /*0330*/  STL [R5+0x40], RZ ;  /* 0x000040ff05007387 */ /* 0x0001e20000100800 */
[----:B------:R-:W-:-:S03]  /*0340*/  ISETP.NE.AND P0, PT, R3, 0x10, PT ;  /* 0x000000100300780c */ /* 0x000fc60003f05270 */
[----:B------:R0:W-:Y:S04]  /*0350*/  STL.128 [R6], RZ ;  /* 0x000000ff06007387 */ /* 0x0001e80000100c00 */
[----:B------:R0:W-:Y:S04]  /*0360*/  STL.128 [R6+0x10], RZ ;  /* 0x000010ff06007387 */ /* 0x0001e80000100c00 */
        /* <DEDUP_REMOVED lines=13> */
[----:B------:R0:W-:Y:S01]  /*0440*/  STL.128 [R6+0xf0], RZ ;  /* 0x0000f0ff06007387 */ /* 0x0001e20000100c00 */
[----:B------:R-:W-:Y:S05]  /*0450*/  @P0 BRA `(.L_x_2) ;  /* 0xfffffffc00a40947 */ /* 0x000fea000383ffff */
[----:B------:R-:W1:Y:S02]  /*0460*/  LDCU UR7, c[0x0][0x3a4] ;  /* 0x00007480ff0777ac */ /* 0x000e640008000800 */
[----:B-1----:R-:W-:-:S05]  /*0470*/  IMAD.U32 R7, RZ, RZ, UR7 ;  /* 0x00000007ff077e24 */ /* 0x002fca000f8e00ff */
[----:B------:R-:W-:-:S13]  /*0480*/  ISETP.GE.AND P0, PT, R7, 0x1, PT ;  /* 0x000000010700780c */ /* 0x000fda0003f06270 */
[----:B------:R-:W-:Y:S05]  /*0490*/  @!P0 BRA `(.L_x_3) ;  /* 0x000002c0001c8947 */ /* 0x000fea0003800000 */
[----:B------:R-:W1:Y:S01]  /*04a0*/  S2UR UR10, SR_CgaCtaId ;  /* 0x00000000000a79c3 */ /* 0x000e620000008800 */
[----:B------:R-:W-:Y:S01]  /*04b0*/  UMOV UR9, 0x400 ;  /* 0x0000040000097882 */ /* 0x000fe20000000000 */
[C---:B------:R-:W-:Y:S01]  /*04c0*/  VIADD R10, R0.reuse, UR5 ;  /* 0x00000005000a7c36 */ /* 0x040fe20008000000 */
[----:B------:R-:W-:Y:S01]  /*04d0*/  UIADD3 UR7, UPT, UPT, UR9, 0x1800, URZ ;  /* 0x0000180009077890 */ /* 0x000fe2000fffe0ff */
[----:B------:R-:W-:Y:S01]  /*04e0*/  IMAD.SHL.U32 R3, R0, 0x4, RZ ;  /* 0x0000000400037824 */ /* 0x000fe200078e00ff */
[----:B0-----:R-:W-:Y:S01]  /*04f0*/  SHF.R.U32.HI R6, RZ, 0x4, R0 ;  /* 0x00000004ff067819 */ /* 0x001fe20000011600 */
[----:B------:R-:W-:Y:S01]  /*0500*/  BSSY.RECONVERGENT B0, `(.L_x_3) ;  /* 0x0002c00000007945 */ /* 0x000fe20003800200 */
[----:B------:R-:W-:Y:S01]  /*0510*/  ISETP.GE.AND P0, PT, R10, R7, PT ;  /* 0x000000070a00720c */ /* 0x000fe20003f06270 */
[----:B------:R-:W0:Y:S01]  /*0520*/  LDCU UR16, c[0x0][0x3a8] ;  /* 0x00007500ff1077ac */ /* 0x000e220008000800 */
[----:B------:R-:W-:Y:S02]  /*0530*/  LOP3.LUT R8, R3, 0x3c, RZ, 0xc0, !PT ;  /* 0x0000003c03087812 */ /* 0x000fe400078ec0ff */
[----:B------:R-:W-:Y:S01]  /*0540*/  ISETP.LT.U32.AND P0, PT, R0, 0x10, !P0 ;  /* 0x000000100000780c */ /* 0x000fe20004701070 */
[----:B------:R-:W2:Y:S01]  /*0550*/  LDCU.64 UR14, c[0x0][0x390] ;  /* 0x00007200ff0e77ac */ /* 0x000ea20008000a00 */
[----:B------:R-:W-:-:S02]  /*0560*/  LOP3.LUT R5, R5, 0xfffffbff, RZ, 0xc0, !PT ;  /* 0xfffffbff05057812 */ /* 0x000fc400078ec0ff */
[----:B------:R-:W-:Y:S01]  /*0570*/  LOP3.LUT R9, R0, 0x3f, RZ, 0xc0, !PT ;  /* 0x0000003f00097812 */ /* 0x000fe200078ec0ff */
[----:B-1----:R-:W-:-:S08]  /*0580*/  ULEA UR8, UR10, UR7, 0x18 ;  /* 0x000000070a087291 */ /* 0x002fd0000f8ec0ff */
[----:B------:R-:W-:Y:S01]  /*0590*/  @P0 LOP3.LUT R5, R5, 0x400, RZ, 0xfc, !PT ;  /* 0x0000040005050812 */ /* 0x000fe200078efcff */
[----:B------:R-:W-:Y:S02]  /*05a0*/  UIADD3 UR7, UPT, UPT, UR9, 0x800, URZ ;  /* 0x0000080009077890 */ /* 0x000fe4000fffe0ff */
[----:B------:R-:W-:Y:S01]  /*05b0*/  UIADD3 UR9, UPT, UPT, UR9, 0x1000, URZ ;  /* 0x0000100009097890 */ /* 0x000fe2000fffe0ff */
[----:B------:R-:W-:Y:S01]  /*05c0*/  LEA R3, R6, UR8, 0x6 ;  /* 0x0000000806037c11 */ /* 0x000fe2000f8e30ff */
[----:B------:R-:W-:Y:S02]  /*05d0*/  ULEA UR7, UR10, UR7, 0x18 ;  /* 0x000000070a077291 */ /* 0x000fe4000f8ec0ff */
[----:B------:R-:W-:Y:S02]  /*05e0*/  ULEA UR9, UR10, UR9, 0x18 ;  /* 0x000000090a097291 */ /* 0x000fe4000f8ec0ff */
[----:B------:R-:W-:Y:S02]  /*05f0*/  IMAD.IADD R7, R3, 0x1, R8 ;  /* 0x0000000103077824 */ /* 0x000fe400078e0208 */
[----:B------:R-:W-:-:S02]  /*0600*/  IMAD R3, R0, 0x4, R1 ;  /* 0x0000000400037824 */ /* 0x000fc400078e0201 */
[----:B------:R-:W-:Y:S01]  /*0610*/  IMAD R3, R0, 0x100, R2 ;  /* 0x0000010000037824 */ /* 0x000fe200078e0202 */
[----:B------:R1:W-:Y:S01]  /*0620*/  STL [R1+0x1098], R7 ;  /* 0x0010980701007387 */ /* 0x0003e20000100800 */
[----:B------:R-:W-:-:S03]  /*0630*/  LEA R45, R9, UR9, 0x1 ;  /* 0x00000009092d7c11 */ /* 0x000fc6000f8e08ff */
[----:B------:R3:W-:Y:S01]  /*0640*/  STL [R1+0x1094], R3 ;  /* 0x0010940301007387 */ /* 0x0007e20000100800 */
[----:B-1----:R-:W-:Y:S01]  /*0650*/  LEA R7, R6, UR6, 0x7 ;  /* 0x0000000606077c11 */ /* 0x002fe2000f8e38ff */
[----:B------:R-:W-:Y:S01]  /*0660*/  VIADD R6, R4, UR7 ;  /* 0x0000000704067c36 */ /* 0x000fe20008000000 */
[----:B------:R-:W-:Y:S01]  /*0670*/  LEA R4, R0, UR8, 0x6 ;  /* 0x0000000800047c11 */ /* 0x000fe2000f8e30ff */
[----:B0-23--:R-:W-:-:S07]  /*0680*/  IMAD.MOV.U32 R3, RZ, RZ, RZ ;  /* 0x000000ffff037224 */ /* 0x00dfce00078e00ff */
.L_x_45:
[----:B0-----:R-:W0:Y:S01]  /*0690*/  LDC R13, c[0x0][0x3a8] ;  /* 0x0000ea00ff0d7b82 */ /* 0x001e220000000800 */
[----:B-1----:R-:W1:Y:S01]  /*06a0*/  LDCU UR8, c[0x0][0x3a8] ;  /* 0x00007500ff0877ac */ /* 0x002e620008000800 */
[C---:B------:R-:W-:Y:S01]  /*06b0*/  IMAD.SHL.U32 R7, R0.reuse, 0x2, RZ ;  /* 0x0000000200077824 */ /* 0x040fe200078e00ff */
[--C-:B------:R-:W-:Y:S01]  /*06c0*/  SHF.R.U32.HI R8, RZ, 0x6, R0.reuse ;  /* 0x00000006ff087819 */ /* 0x100fe20000011600 */
[----:B------:R-:W-:Y:S01]  /*06d0*/  BSSY.RECONVERGENT B1, `(.L_x_4) ;  /* 0x0000019000017945 */ /* 0x000fe20003800200 */
[----:B------:R-:W-:Y:S01]  /*06e0*/  LOP3.LUT R6, R0, 0x3f, RZ, 0xc0, !PT ;  /* 0x0000003f00067812 */ /* 0x000fe200078ec0ff */
[----:B------:R-:W-:Y:S01]  /*06f0*/  IMAD.MOV.U32 R12, RZ, RZ, R0 ;  /* 0x000000ffff0c7224 */ /* 0x000fe200078e0000 */
[----:B------:R-:W-:Y:S01]  /*0700*/  LOP3.LUT R7, R7, 0x7e, RZ, 0xc0, !PT ;  /* 0x0000007e07077812 */ /* 0x000fe200078ec0ff */
[----:B------:R-:W2:Y:S01]  /*0710*/  LDC R10, c[0x0][0x3a4] ;  /* 0x0000e900ff0a7b82 */ /* 0x000ea20000000800 */
[----:B------:R-:W-:-:S03]  /*0720*/  IMAD.IADD R9, R8, 0x1, R3 ;  /* 0x0000000108097824 */ /* 0x000fc600078e0203 */
[----:B------:R-:W-:-:S04]  /*0730*/  IMAD R7, R8, 0x80, R7 ;  /* 0x0000008008077824 */ /* 0x000fc800078e0207 */
[----:B------:R-:W-:Y:S02]  /*0740*/  VIADD R7, R7, UR7 ;  /* 0x0000000707077c36 */ /* 0x000fe40008000000 */
[----:B-1----:R-:W-:Y:S02]  /*0750*/  IMAD R8, R9, UR8, R6 ;  /* 0x0000000809087c24 */ /* 0x002fe4000f8e0206 */
[----:B------:R-:W-:-:S07]  /*0760*/  IMAD.MOV.U32 R11, RZ, RZ, R7 ;  /* 0x000000ffff0b7224 */ /* 0x000fce00078e0007 */
.L_x_5:
[----:B--2---:R-:W-:-:S13]  /*0770*/  ISETP.GE.AND P0, PT, R9, R10, PT ;  /* 0x0000000a0900720c */ /* 0x004fda0003f06270 */
[----:B------:R-:W1:Y:S01]  /*0780*/  @!P0 LDC.64 R16, c[0x0][0x388] ;  /* 0x0000e200ff108b82 */ /* 0x000e620000000a00 */
[----:B------:R-:W-:-:S04]  /*0790*/  @!P0 IADD3 R7, P1, PT, R8, UR4, RZ ;  /* 0x0000000408078c10 */ /* 0x000fc8000ff3e0ff */
[----:B------:R-:W-:Y:S02]  /*07a0*/  @!P0 LEA.HI.X.SX32 R14, R8, UR11, 0x1, P1 ;  /* 0x0000000b080e8c11 */ /* 0x000fe400088f0eff */
[----:B-1----:R-:W-:-:S04]  /*07b0*/  @!P0 LEA R6, P1, R7, R16, 0x1 ;  /* 0x0000001007068211 */ /* 0x002fc800078208ff */
[----:B------:R-:W-:-:S05]  /*07c0*/  @!P0 LEA.HI.X R7, R7, R17, R14, 0x1, P1 ;  /* 0x0000001107078211 */ /* 0x000fca00008f0c0e */
[----:B------:R-:W2:Y:S01]  /*07d0*/  @!P0 LDG.E.U16.CONSTANT R14, desc[UR12][R6.64] ;  /* 0x0000000c060e8981 */ /* 0x000ea2000c1e9500 */
[----:B------:R-:W-:Y:S02]  /*07e0*/  VIADD R9, R9, 0x4 ;  /* 0x0000000409097836 */ /* 0x000fe40000000000 */
[----:B0-----:R-:W-:Y:S01]  /*07f0*/  IMAD R8, R13, 0x4, R8 ;  /* 0x000000040d087824 */ /* 0x001fe200078e0208 */
[----:B------:R-:W-:Y:S02]  /*0800*/  @P0 PRMT R14, RZ, 0x7610, R14 ;  /* 0x00007610ff0e0816 */ /* 0x000fe4000000000e */
[C---:B------:R-:W-:Y:S01]  /*0810*/  ISETP.GE.U32.AND P0, PT, R12.reuse, 0x300, PT ;  /* 0x000003000c00780c */ /* 0x040fe20003f06070 */
[----:B------:R-:W-:Y:S02]  /*0820*/  VIADD R12, R12, 0x100 ;  /* 0x000001000c0c7836 */ /* 0x000fe40000000000 */
[----:B--2---:R0:W-:Y:S02]  /*0830*/  STS.U16 [R11], R14 ;  /* 0x0000000e0b007388 */ /* 0x0041e40000000400 */
[----:B0-----:R-:W-:-:S08]  /*0840*/  VIADD R11, R11, 0x200 ;  /* 0x000002000b0b7836 */ /* 0x001fd00000000000 */
[----:B------:R-:W-:Y:S05]  /*0850*/  @!P0 BRA `(.L_x_5) ;  /* 0xfffffffc00c48947 */ /* 0x000fea000383ffff */
[----:B------:R-:W-:Y:S05]  /*0860*/  BSYNC.RECONVERGENT B1 ;  /* 0x0000000000017941 */ /* 0x000fea0003800200 */
.L_x_4:
[----:B------:R-:W-:Y:S01]  /*0870*/  BAR.SYNC.DEFER_BLOCKING 0x0 ;  /* 0x0000000000007b1d */ /* 0x000fe20000010000 */
[----:B------:R-:W-:Y:S01]  /*0880*/  IMAD.SHL.U32 R27, R0, 0x80, RZ ;  /* 0x00000080001b7824 */ /* 0x000fe200078e00ff */
[----:B------:R-:W-:Y:S02]  /*0890*/  SHF.R.U32.HI R28, RZ, 0x4, R0 ;  /* 0x00000004ff1c7819 */ /* 0x000fe40000011600 */
[----:B------:R-:W-:Y:S02]  /*08a0*/  LOP3.LUT P2, RZ, R5, 0x400, RZ, 0xc0, !PT ;  /* 0x0000040005ff7812 */ /* 0x000fe4000784c0ff */
[----:B------:R-:W-:Y:S02]  /*08b0*/  LEA R28, R28, UR6, 0x7 ;  /* 0x000000061c1c7c11 */ /* 0x000fe4000f8e38ff */
[----:B------:R-:W-:-:S03]  /*08c0*/  LOP3.LUT R27, R27, 0x780, RZ, 0xc0, !PT ;  /* 0x000007801b1b7812 */ /* 0x000fc600078ec0ff */
[----:B------:R-:W0:Y:S04]  /*08d0*/  LDS.64 R22, [R28] ;  /* 0x000000001c167984 */ /* 0x000e280000000a00 */
[----:B------:R-:W1:Y:S04]  /*08e0*/  LDS.64 R20, [R27+UR7] ;  /* 0x000000071b147984 */ /* 0x000e680008000a00 */
[----:B------:R-:W2:Y:S04]  /*08f0*/  LDS.64 R18, [R28+0x8] ;  /* 0x000008001c127984 */ /* 0x000ea80000000a00 */
[----:B------:R-:W3:Y:S04]  /*0900*/  LDS.64 R16, [R27+UR7+0x8] ;  /* 0x000008071b107984 */ /* 0x000ee80008000a00 */
[----:B------:R-:W4:Y:S04]  /*0910*/  LDS.64 R14, [R28+0x10] ;  /* 0x000010001c0e7984 */ /* 0x000f280000000a00 */
[----:B------:R-:W5:Y:S04]  /*0920*/  LDS.64 R12, [R27+UR7+0x10] ;  /* 0x000010071b0c7984 */ /* 0x000f680008000a00 */
[----:B------:R-:W5:Y:S01]  /*0930*/  LDS.64 R8, [R28+0x18] ;  /* 0x000018001c087984 */ /* 0x000f620000000a00 */
[----:B0-----:R-:W-:-:S02]  /*0940*/  HADD2.F32 R6, -RZ, R22.H0_H0 ;  /* 0x20000016ff067230 */ /* 0x001fc40000004100 */
[----:B------:R-:W-:Y:S02]  /*0950*/  HADD2.F32 R22, -RZ, R22.H1_H1 ;  /* 0x30000016ff167230 */ /* 0x000fe40000004100 */
[--C-:B-1----:R-:W-:Y:S02]  /*0960*/  HADD2.F32 R7, -RZ, R20.reuse.H0_H0 ;  /* 0x20000014ff077230 */ /* 0x102fe40000004100 */
[----:B------:R-:W-:Y:S02]  /*0970*/  HADD2.F32 R20, -RZ, R20.H1_H1 ;  /* 0x30000014ff147230 */ /* 0x000fe40000004100 */
[----:B------:R-:W-:Y:S02]  /*0980*/  HADD2.F32 R24, -RZ, R23.H0_H0 ;  /* 0x20000017ff187230 */ /* 0x000fe40000004100 */
[----:B------:R-:W-:Y:S01]  /*0990*/  FFMA R11, R6, R7, RZ ;  /* 0x00000007060b7223 */ /* 0x000fe200000000ff */
[--C-:B------:R-:W-:Y:S01]  /*09a0*/  HADD2.F32 R25, -RZ, R21.reuse.H0_H0 ;  /* 0x20000015ff197230 */ /* 0x100fe20000004100 */
[----:B------:R-:W0:Y:S01]  /*09b0*/  LDS.64 R6, [R27+UR7+0x18] ;  /* 0x000018071b067984 */ /* 0x000e220008000a00 */
[----:B------:R-:W-:-:S02]  /*09c0*/  HADD2.F32 R21, -RZ, R21.H1_H1 ;  /* 0x30000015ff157230 */ /* 0x000fc40000004100 */
[----:B------:R-:W-:Y:S01]  /*09d0*/  FFMA R11, R22, R20, R11 ;  /* 0x00000014160b7223 */ /* 0x000fe2000000000b */
[----:B------:R-:W-:Y:S02]  /*09e0*/  HADD2.F32 R20, -RZ, R23.H1_H1 ;  /* 0x30000017ff147230 */ /* 0x000fe40000004100 */
[----:B--2---:R-:W-:Y:S02]  /*09f0*/  HADD2.F32 R22, -RZ, R18.H0_H0 ;  /* 0x20000012ff167230 */ /* 0x004fe40000004100 */
[----:B------:R-:W-:Y:S01]  /*0a00*/  FFMA R11, R24, R25, R11 ;  /* 0x00000019180b7223 */ /* 0x000fe2000000000b */
[----:B---3--:R-:W-:Y:S02]  /*0a10*/  HADD2.F32 R23, -RZ, R16.H0_H0 ;  /* 0x20000010ff177230 */ /* 0x008fe40000004100 */
[----:B------:R-:W-:Y:S02]  /*0a20*/  HADD2.F32 R18, -RZ, R18.H1_H1 ;  /* 0x30000012ff127230 */ /* 0x000fe40000004100 */
[----:B------:R-:W-:Y:S01]  /*0a30*/  FFMA R11, R20, R21, R11 ;  /* 0x00000015140b7223 */ /* 0x000fe2000000000b */
[----:B------:R-:W-:Y:S01]  /*0a40*/  HADD2.F32 R16, -RZ, R16.H1_H1 ;  /* 0x30000010ff107230 */ /* 0x000fe20000004100 */
[----:B------:R-:W1:Y:S01]  /*0a50*/  LDS.64 R20, [R28+0x20] ;  /* 0x000020001c147984 */ /* 0x000e620000000a00 */
[----:B------:R-:W-:-:S02]  /*0a60*/  HADD2.F32 R24, -RZ, R19.H1_H1 ;  /* 0x30000013ff187230 */ /* 0x000fc40000004100 */
[----:B------:R-:W-:Y:S01]  /*0a70*/  FFMA R11, R22, R23, R11 ;  /* 0x00000017160b7223 */ /* 0x000fe2000000000b */
[----:B------:R-:W-:Y:S02]  /*0a80*/  HADD2.F32 R22, -RZ, R19.H0_H0 ;  /* 0x20000013ff167230 */ /* 0x000fe40000004100 */
[--C-:B------:R-:W-:Y:S02]  /*0a90*/  HADD2.F32 R23, -RZ, R17.reuse.H0_H0 ;  /* 0x20000011ff177230 */ /* 0x100fe40000004100 */
[----:B------:R-:W-:Y:S01]  /*0aa0*/  FFMA R11, R18, R16, R11 ;  /* 0x00000010120b7223 */ /* 0x000fe2000000000b */
[----:B------:R-:W-:Y:S01]  /*0ab0*/  HADD2.F32 R17, -RZ, R17.H1_H1 ;  /* 0x30000011ff117230 */ /* 0x000fe20000004100 */
[----:B------:R-:W2:Y:S01]  /*0ac0*/  LDS.64 R18, [R27+UR7+0x20] ;  /* 0x000020071b127984 */ /* 0x000ea20008000a00 */
[----:B----4-:R-:W-:Y:S02]  /*0ad0*/  HADD2.F32 R16, -RZ, R14.H0_H0 ;  /* 0x2000000eff107230 */ /* 0x010fe40000004100 */
[----:B------:R-:W-:Y:S01]  /*0ae0*/  FFMA R11, R22, R23, R11 ;  /* 0x00000017160b7223 */ /* 0x000fe2000000000b */
[----:B-----5:R-:W-:-:S02]  /*0af0*/  HADD2.F32 R22, -RZ, R12.H0_H0 ;  /* 0x2000000cff167230 */ /* 0x020fc40000004100 */
[----:B------:R-:W-:Y:S02]  /*0b00*/  HADD2.F32 R14, -RZ, R14.H1_H1 ;  /* 0x3000000eff0e7230 */ /* 0x000fe40000004100 */
[----:B------:R-:W-:Y:S01]  /*0b10*/  FFMA R11, R24, R17, R11 ;  /* 0x00000011180b7223 */ /* 0x000fe2000000000b */
[----:B------:R-:W-:Y:S02]  /*0b20*/  HADD2.F32 R12, -RZ, R12.H1_H1 ;  /* 0x3000000cff0c7230 */ /* 0x000fe40000004100 */
[--C-:B------:R-:W-:Y:S02]  /*0b30*/  HADD2.F32 R24, -RZ, R15.reuse.H0_H0 ;  /* 0x2000000fff187230 */ /* 0x100fe40000004100 */
[----:B------:R-:W-:Y:S01]  /*0b40*/  FFMA R11, R16, R22, R11 ;  /* 0x00000016100b7223 */ /* 0x000fe2000000000b */
[----:B------:R-:W-:Y:S01]  /*0b50*/  HADD2.F32 R26, -RZ, R15.H1_H1 ;  /* 0x3000000fff1a7230 */ /* 0x000fe20000004100 */
[----:B------:R-:W3:Y:S01]  /*0b60*/  LDS.64 R22, [R28+0x28] ;  /* 0x000028001c167984 */ /* 0x000ee20000000a00 */
[----:B------:R-:W-:-:S02]  /*0b70*/  HADD2.F32 R15, -RZ, R13.H0_H0 ;  /* 0x2000000dff0f7230 */ /* 0x000fc40000004100 */
[----:B------:R-:W-:Y:S01]  /*0b80*/  FFMA R11, R14, R12, R11 ;  /* 0x0000000c0e0b7223 */ /* 0x000fe2000000000b */
[----:B------:R-:W-:Y:S01]  /*0b90*/  HADD2.F32 R13, -RZ, R13.H1_H1 ;  /* 0x3000000dff0d7230 */ /* 0x000fe20000004100 */
[----:B------:R-:W4:Y:S01]  /*0ba0*/  LDS.64 R16, [R27+UR7+0x28] ;  /* 0x000028071b107984 */ /* 0x000f220008000a00 */
[--C-:B------:R-:W-:Y:S02]  /*0bb0*/  HADD2.F32 R12, -RZ, R8.reuse.H0_H0 ;  /* 0x20000008ff0c7230 */ /* 0x100fe40000004100 */
[----:B------:R-:W-:Y:S01]  /*0bc0*/  FFMA R11, R24, R15, R11 ;  /* 0x0000000f180b7223 */ /* 0x000fe2000000000b */
[----:B------:R-:W-:Y:S02]  /*0bd0*/  HADD2.F32 R8, -RZ, R8.H1_H1 ;  /* 0x30000008ff087230 */ /* 0x000fe40000004100 */
[--C-:B0-----:R-:W-:Y:S02]  /*0be0*/  HADD2.F32 R14, -RZ, R6.reuse.H0_H0 ;  /* 0x20000006ff0e7230 */ /* 0x101fe40000004100 */
[----:B------:R-:W-:Y:S01]  /*0bf0*/  FFMA R11, R26, R13, R11 ;  /* 0x0000000d1a0b7223 */ /* 0x000fe2000000000b */
[----:B------:R-:W-:-:S02]  /*0c00*/  HADD2.F32 R6, -RZ, R6.H1_H1 ;  /* 0x30000006ff067230 */ /* 0x000fc40000004100 */
[----:B------:R-:W-:Y:S02]  /*0c10*/  HADD2.F32 R25, -RZ, R9.H0_H0 ;  /* 0x20000009ff197230 */ /* 0x000fe40000004100 */
[----:B------:R-:W-:Y:S01]  /*0c20*/  FFMA R11, R12, R14, R11 ;  /* 0x0000000e0c0b7223 */ /* 0x000fe2000000000b */
[----:B------:R-:W-:Y:S01]  /*0c30*/  HADD2.F32 R24, -RZ, R7.H0_H0 ;  /* 0x20000007ff187230 */ /* 0x000fe20000004100 */
[----:B------:R-:W0:Y:S01]  /*0c40*/  LDS.64 R14, [R28+0x30] ;  /* 0x000030001c0e7984 */ /* 0x000e220000000a00 */
[----:B------:R-:W-:Y:S02]  /*0c50*/  HADD2.F32 R9, -RZ, R9.H1_H1 ;  /* 0x30000009ff097230 */ /* 0x000fe40000004100 */
[----:B------:R-:W-:Y:S01]  /*0c60*/  FFMA R6, R8, R6, R11 ;  /* 0x0000000608067223 */ /* 0x000fe2000000000b */
[----:B------:R-:W-:Y:S01]  /*0c70*/  HADD2.F32 R7, -RZ, R7.H1_H1 ;  /* 0x30000007ff077230 */ /* 0x000fe20000004100 */
[----:B------:R-:W5:Y:S01]  /*0c80*/  LDS.64 R12, [R27+UR7+0x30] ;  /* 0x000030071b0c7984 */ /* 0x000f620008000a00 */
[----:B-1----:R-:W-:-:S02]  /*0c90*/  HADD2.F32 R11, -RZ, R20.H0_H0 ;  /* 0x20000014ff0b7230 */ /* 0x002fc40000004100 */
[----:B------:R-:W-:Y:S02]  /*0ca0*/  FFMA R6, R25, R24, R6 ;  /* 0x0000001819067223 */ /* 0x000fe40000000006 */
[----:B------:R-:W1:Y:S02]  /*0cb0*/  LDS.64 R24, [R28+0x38] ;  /* 0x000038001c187984 */ /* 0x000e640000000a00 */
[----:B------:R-:W-:Y:S01]  /*0cc0*/  FFMA R6, R9, R7, R6 ;  /* 0x0000000709067223 */ /* 0x000fe20000000006 */
[----:B------:R-:W-:Y:S02]  /*0cd0*/  HADD2.F32 R7, -RZ, R20.H1_H1 ;  /* 0x30000014ff077230 */ /* 0x000fe40000004100 */
[--C-:B--2---:R-:W-:Y:S02]  /*0ce0*/  HADD2.F32 R8, -RZ, R18.reuse.H0_H0 ;  /* 0x20000012ff087230 */ /* 0x104fe40000004100 */
[----:B------:R-:W-:Y:S02]  /*0cf0*/  HADD2.F32 R18, -RZ, R18.H1_H1 ;  /* 0x30000012ff127230 */ /* 0x000fe40000004100 */
[----:B------:R-:W-:-:S02]  /*0d00*/  HADD2.F32 R9, -RZ, R21.H0_H0 ;  /* 0x20000015ff097230 */ /* 0x000fc40000004100 */
[----:B------:R-:W-:Y:S01]  /*0d10*/  FFMA R6, R11, R8, R6 ;  /* 0x000000080b067223 */ /* 0x000fe20000000006 */
[----:B------:R-:W-:Y:S02]  /*0d20*/  HADD2.F32 R11, -RZ, R21.H1_H1 ;  /* 0x30000015ff0b7230 */ /* 0x000fe40000004100 */
[--C-:B------:R-:W-:Y:S01]  /*0d30*/  HADD2.F32 R8, -RZ, R19.reuse.H0_H0 ;  /* 0x20000013ff087230 */ /* 0x100fe20000004100 */
[----:B------:R-:W2:Y:S01]  /*0d40*/  LDS.64 R20, [R27+UR7+0x38] ;  /* 0x000038071b147984 */ /* 0x000ea20008000a00 */
[----:B------:R-:W-:Y:S01]  /*0d50*/  FFMA R6, R7, R18, R6 ;  /* 0x0000001207067223 */ /* 0x000fe20000000006 */
[----:B------:R-:W-:Y:S02]  /*0d60*/  HADD2.F32 R19, -RZ, R19.H1_H1 ;  /* 0x30000013ff137230 */ /* 0x000fe40000004100 */
[----:B---3--:R-:W-:Y:S02]  /*0d70*/  HADD2.F32 R7, -RZ, R22.H0_H0 ;  /* 0x20000016ff077230 */ /* 0x008fe40000004100 */
[----:B------:R-:W-:Y:S01]  /*0d80*/  FFMA R6, R9, R8, R6 ;  /* 0x0000000809067223 */ /* 0x000fe20000000006 */
[----:B----4-:R-:W-:-:S02]  /*0d90*/  HADD2.F32 R8, -RZ, R16.H0_H0 ;  /* 0x20000010ff087230 */ /* 0x010fc40000004100 */
[----:B------:R-:W-:Y:S02]  /*0da0*/  HADD2.F32 R9, -RZ, R22.H1_H1 ;  /* 0x30000016ff097230 */ /* 0x000fe40000004100 */
[----:B------:R-:W-:Y:S01]  /*0db0*/  FFMA R6, R11, R19, R6 ;  /* 0x000000130b067223 */ /* 0x000fe20000000006 */
[----:B------:R-:W-:Y:S01]  /*0dc0*/  HADD2.F32 R16, -RZ, R16.H1_H1 ;  /* 0x30000010ff107230 */ /* 0x000fe20000004100 */
[----:B------:R-:W3:Y:S01]  /*0dd0*/  LDS.64 R18, [R27+UR7+0x40] ;  /* 0x000040071b127984 */ /* 0x000ee20008000a00 */
[--C-:B------:R-:W-:Y:S02]  /*0de0*/  HADD2.F32 R11, -RZ, R23.reuse.H1_H1 ;  /* 0x30000017ff0b7230 */ /* 0x100fe40000004100 */
[----:B------:R-:W-:Y:S01]  /*0df0*/  FFMA R6, R7, R8, R6 ;  /* 0x0000000807067223 */ /* 0x000fe20000000006 */
[----:B------:R-:W-:Y:S02]  /*0e00*/  HADD2.F32 R7, -RZ, R23.H0_H0 ;  /* 0x20000017ff077230 */ /* 0x000fe40000004100 */
[--C-:B------:R-:W-:Y:S01]  /*0e10*/  HADD2.F32 R8, -RZ, R17.reuse.H0_H0 ;  /* 0x20000011ff087230 */ /* 0x100fe20000004100 */
[----:B------:R-:W4:Y:S01]  /*0e20*/  LDS.64 R22, [R28+0x40] ;  /* 0x000040001c167984 */ /* 0x000f220000000a00 */
[----:B------:R-:W-:Y:S01]  /*0e30*/  FFMA R6, R9, R16, R6 ;  /* 0x0000001009067223 */ /* 0x000fe20000000006 */
[----:B------:R-:W-:-:S02]  /*0e40*/  HADD2.F32 R17, -RZ, R17.H1_H1 ;  /* 0x30000011ff117230 */ /* 0x000fc40000004100 */
[----:B0-----:R-:W-:Y:S02]  /*0e50*/  HADD2.F32 R16, -RZ, R15.H0_H0 ;  /* 0x2000000fff107230 */ /* 0x001fe40000004100 */
[----:B------:R-:W-:Y:S01]  /*0e60*/  FFMA R6, R7, R8, R6 ;  /* 0x0000000807067223 */ /* 0x000fe20000000006 */
[----:B------:R-:W-:Y:S02]  /*0e70*/  HADD2.F32 R7, -RZ, R14.H0_H0 ;  /* 0x2000000eff077230 */ /* 0x000fe40000004100 */
[----:B-----5:R-:W-:Y:S02]  /*0e80*/  HADD2.F32 R8, -RZ, R12.H0_H0 ;  /* 0x2000000cff087230 */ /* 0x020fe40000004100 */
[----:B------:R-:W-:Y:S01]  /*0e90*/  FFMA R6, R11, R17, R6 ;  /* 0x000000110b067223 */ /* 0x000fe20000000006 */
[----:B------:R-:W-:Y:S02]  /*0ea0*/  HADD2.F32 R14, -RZ, R14.H1_H1 ;  /* 0x3000000eff0e7230 */ /* 0x000fe40000004100 */
[----:B------:R-:W-:-:S02]  /*0eb0*/  HADD2.F32 R12, -RZ, R12.H1_H1 ;  /* 0x3000000cff0c7230 */ /* 0x000fc40000004100 */
[----:B------:R-:W-:Y:S01]  /*0ec0*/  FFMA R11, R7, R8, R6 ;  /* 0x00000008070b7223 */ /* 0x000fe20000000006 */
[--C-:B------:R-:W-:Y:S01]  /*0ed0*/  HADD2.F32 R17, -RZ, R13.reuse.H0_H0 ;  /* 0x2000000dff117230 */ /* 0x100fe20000004100 */
[----:B------:R-:W0:Y:S01]  /*0ee0*/  LDS.64 R8, [R28+0x48] ;  /* 0x000048001c087984 */ /* 0x000e220000000a00 */
[----:B------:R-:W-:Y:S02]  /*0ef0*/  HADD2.F32 R13, -RZ, R13.H1_H1 ;  /* 0x3000000dff0d7230 */ /* 0x000fe40000004100 */
[----:B------:R-:W-:Y:S01]  /*0f00*/  FFMA R11, R14, R12, R11 ;  /* 0x0000000c0e0b7223 */ /* 0x000fe2000000000b */
[----:B------:R-:W-:Y:S01]  /*0f10*/  HADD2.F32 R12, -RZ, R15.H1_H1 ;  /* 0x3000000fff0c7230 */ /* 0x000fe20000004100 */
[----:B------:R-:W5:Y:S01]  /*0f20*/  LDS.64 R6, [R27+UR7+0x48] ;  /* 0x000048071b067984 */ /* 0x000f620008000a00 */
[--C-:B-1----:R-:W-:Y:S02]  /*0f30*/  HADD2.F32 R14, -RZ, R24.reuse.H0_H0 ;  /* 0x20000018ff0e7230 */ /* 0x102fe40000004100 */
[----:B------:R-:W-:Y:S01]  /*0f40*/  FFMA R11, R16, R17, R11 ;  /* 0x00000011100b7223 */ /* 0x000fe2000000000b */
[----:B------:R-:W-:Y:S01]  /*0f50*/  HADD2.F32 R24, -RZ, R24.H1_H1 ;  /* 0x30000018ff187230 */ /* 0x000fe20000004100 */
[----:B------:R-:W1:Y:S01]  /*0f60*/  LDS.64 R16, [R27+UR7+0x50] ;  /* 0x000050071b107984 */ /* 0x000e620008000a00 */
[----:B--2---:R-:W-:-:S02]  /*0f70*/  HADD2.F32 R15, -RZ, R20.H0_H0 ;  /* 0x20000014ff0f7230 */ /* 0x004fc40000004100 */
[----:B------:R-:W-:Y:S01]  /*0f80*/  FFMA R11, R12, R13, R11 ;  /* 0x0000000d0c0b7223 */ /* 0x000fe2000000000b */
[----:B------:R-:W-:Y:S02]  /*0f90*/  HADD2.F32 R20, -RZ, R20.H1_H1 ;  /* 0x30000014ff147230 */ /* 0x000fe40000004100 */
[----:B------:R-:W-:Y:S02]  /*0fa0*/  HADD2.F32 R12, -RZ, R25.H0_H0 ;  /* 0x20000019ff0c7230 */ /* 0x000fe40000004100 */
[----:B------:R-:W-:Y:S01]  /*0fb0*/  FFMA R11, R14, R15, R11 ;  /* 0x0000000f0e0b7223 */ /* 0x000fe2000000000b */
[----:B------:R-:W-:Y:S02]  /*0fc0*/  HADD2.F32 R13, -RZ, R21.H0_H0 ;  /* 0x20000015ff0d7230 */ /* 0x000fe40000004100 */
[----:B------:R-:W-:Y:S02]  /*0fd0*/  HADD2.F32 R14, -RZ, R25.H1_H1 ;  /* 0x30000019ff0e7230 */ /* 0x000fe40000004100 */
[----:B------:R-:W-:Y:S01]  /*0fe0*/  FFMA R11, R24, R20, R11 ;  /* 0x00000014180b7223 */ /* 0x000fe2000000000b */
[----:B------:R-:W-:Y:S01]  /*0ff0*/  HADD2.F32 R21, -RZ, R21.H1_H1 ;  /* 0x30000015ff157230 */ /* 0x000fe20000004100 */
[----:B------:R-:W2:Y:S02]  /*1000*/  LDS.64 R24, [R28+0x50] ;  /* 0x000050001c187984 */ /* 0x000ea40000000a00 */
[----:B------:R-:W-:Y:S01]  /*1010*/  FFMA R11, R12, R13, R11 ;  /* 0x0000000d0c0b7223 */ /* 0x000fe2000000000b */
[----:B---3--:R-:W-:-:S02]  /*1020*/  HADD2.F32 R13, -RZ, R18.H0_H0 ;  /* 0x20000012ff0d7230 */ /* 0x008fc40000004100 */
[--C-:B----4-:R-:W-:Y:S02]  /*1030*/  HADD2.F32 R12, -RZ, R22.reuse.H0_H0 ;  /* 0x20000016ff0c7230 */ /* 0x110fe40000004100 */
[----:B------:R-:W-:Y:S01]  /*1040*/  FFMA R11, R14, R21, R11 ;  /* 0x000000150e0b7223 */ /* 0x000fe2000000000b */
[----:B------:R-:W-:Y:S01]  /*1050*/  HADD2.F32 R22, -RZ, R22.H1_H1 ;  /* 0x30000016ff167230 */ /* 0x000fe20000004100 */
[----:B------:R-:W3:Y:S01]  /*1060*/  LDS.64 R20, [R27+UR7+0x58] ;  /* 0x000058071b147984 */ /* 0x000ee20008000a00 */
[----:B------:R-:W-:Y:S02]  /*1070*/  HADD2.F32 R18, -RZ, R18.H1_H1 ;  /* 0x30000012ff127230 */ /* 0x000fe40000004100 */
[----:B------:R-:W-:Y:S01]  /*1080*/  FFMA R11, R12, R13, R11 ;  /* 0x0000000d0c0b7223 */ /* 0x000fe2000000000b */
[--C-:B------:R-:W-:Y:S02]  /*1090*/  HADD2.F32 R12, -RZ, R23.reuse.H0_H0 ;  /* 0x20000017ff0c7230 */ /* 0x100fe40000004100 */
[----:B------:R-:W-:-:S02]  /*10a0*/  HADD2.F32 R14, -RZ, R23.H1_H1 ;  /* 0x30000017ff0e7230 */ /* 0x000fc40000004100 */
[----:B------:R-:W-:Y:S01]  /*10b0*/  FFMA R11, R22, R18, R11 ;  /* 0x00000012160b7223 */ /* 0x000fe2000000000b */
[--C-:B------:R-:W-:Y:S01]  /*10c0*/  HADD2.F32 R13, -RZ, R19.reuse.H0_H0 ;  /* 0x20000013ff0d7230 */ /* 0x100fe20000004100 */
[----:B------:R-:W4:Y:S01]  /*10d0*/  LDS.64 R22, [R28+0x58] ;  /* 0x000058001c167984 */ /* 0x000f220000000a00 */
[----:B------:R-:W-:-:S03]  /*10e0*/  HADD2.F32 R19, -RZ, R19.H1_H1 ;  /* 0x30000013ff137230 */ /* 0x000fc60000004100 */
[----:B------:R-:W-:Y:S01]  /*10f0*/  FFMA R11, R12, R13, R11 ;  /* 0x0000000d0c0b7223 */ /* 0x000fe2000000000b */
[--C-:B0-----:R-:W-:Y:S02]  /*1100*/  HADD2.F32 R12, -RZ, R8.reuse.H0_H0 ;  /* 0x20000008ff0c7230 */ /* 0x101fe40000004100 */
[----:B------:R-:W-:Y:S02]  /*1110*/  HADD2.F32 R8, -RZ, R8.H1_H1 ;  /* 0x30000008ff087230 */ /* 0x000fe40000004100 */
[----:B------:R-:W-:Y:S01]  /*1120*/  FFMA R11, R14, R19, R11 ;  /* 0x000000130e0b7223 */ /* 0x000fe2000000000b */
[--C-:B-----5:R-:W-:Y:S01]  /*1130*/  HADD2.F32 R13, -RZ, R6.reuse.H0_H0 ;  /* 0x20000006ff0d7230 */ /* 0x120fe20000004100 */
[----:B------:R-:W0:Y:S01]  /*1140*/  LDS.64 R14, [R27+UR7+0x60] ;  /* 0x000060071b0e7984 */ /* 0x000e220008000a00 */
[----:B------:R-:W-:Y:S02]  /*1150*/  HADD2.F32 R6, -RZ, R6.H1_H1 ;  /* 0x30000006ff067230 */ /* 0x000fe40000004100 */
[----:B------:R-:W-:-:S02]  /*1160*/  HADD2.F32 R19, -RZ, R9.H0_H0 ;  /* 0x20000009ff137230 */ /* 0x000fc40000004100 */
[----:B------:R-:W-:Y:S01]  /*1170*/  FFMA R11, R12, R13, R11 ;  /* 0x0000000d0c0b7223 */ /* 0x000fe2000000000b */
[----:B------:R-:W-:Y:S01]  /*1180*/  HADD2.F32 R18, -RZ, R7.H0_H0 ;  /* 0x20000007ff127230 */ /* 0x000fe20000004100 */
[----:B------:R-:W5:Y:S01]  /*1190*/  LDS.64 R12, [R28+0x60] ;  /* 0x000060001c0c7984 */ /* 0x000f620000000a00 */
[----:B------:R-:W-:Y:S02]  /*11a0*/  HADD2.F32 R9, -RZ, R9.H1_H1 ;  /* 0x30000009ff097230 */ /* 0x000fe40000004100 */
[----:B------:R-:W-:Y:S01]  /*11b0*/  FFMA R6, R8, R6, R11 ;  /* 0x0000000608067223 */ /* 0x000fe2000000000b */
[----:B------:R-:W-:Y:S02]  /*11c0*/  HADD2.F32 R7, -RZ, R7.H1_H1 ;  /* 0x30000007ff077230 */ /* 0x000fe40000004100 */
[--C-:B-1----:R-:W-:Y:S02]  /*11d0*/  HADD2.F32 R8, -RZ, R16.reuse.H0_H0 ;  /* 0x20000010ff087230 */ /* 0x102fe40000004100 */
[----:B------:R-:W-:Y:S01]  /*11e0*/  FFMA R6, R19, R18, R6 ;  /* 0x0000001213067223 */ /* 0x000fe20000000006 */
[----:B------:R-:W-:-:S02]  /*11f0*/  HADD2.F32 R16, -RZ, R16.H1_H1 ;  /* 0x30000010ff107230 */ /* 0x000fc40000004100 */
[--C-:B--2---:R-:W-:Y:S02]  /*1200*/  HADD2.F32 R11, -RZ, R24.reuse.H0_H0 ;  /* 0x20000018ff0b7230 */ /* 0x104fe40000004100 */
[----:B------:R-:W-:Y:S01]  /*1210*/  FFMA R6, R9, R7, R6 ;  /* 0x0000000709067223 */ /* 0x000fe20000000006 */
[----:B------:R-:W-:Y:S02]  /*1220*/  HADD2.F32 R7, -RZ, R24.H1_H1 ;  /* 0x30000018ff077230 */ /* 0x000fe40000004100 */
[----:B------:R-:W-:Y:S02]  /*1230*/  HADD2.F32 R18, -RZ, R17.H0_H0 ;  /* 0x20000011ff127230 */ /* 0x000fe40000004100 */
[----:B------:R-:W-:Y:S01]  /*1240*/  FFMA R6, R11, R8, R6 ;  /* 0x000000080b067223 */ /* 0x000fe20000000006 */
[--C-:B------:R-:W-:Y:S01]  /*1250*/  HADD2.F32 R11, -RZ, R25.reuse.H0_H0 ;  /* 0x20000019ff0b7230 */ /* 0x100fe20000004100 */
[----:B------:R-:W1:Y:S01]  /*1260*/  LDS.64 R8, [R27+UR7+0x68] ;  /* 0x000068071b087984 */ /* 0x000e620008000a00 */
[----:B------:R-:W-:-:S02]  /*1270*/  HADD2.F32 R24, -RZ, R25.H1_H1 ;  /* 0x30000019ff187230 */ /* 0x000fc40000004100 */
[----:B------:R-:W-:Y:S01]  /*1280*/  FFMA R16, R7, R16, R6 ;  /* 0x0000001007107223 */ /* 0x000fe20000000006 */
[----:B------:R-:W-:Y:S01]  /*1290*/  HADD2.F32 R17, -RZ, R17.H1_H1 ;  /* 0x30000011ff117230 */ /* 0x000fe20000004100 */
[----:B------:R-:W2:Y:S02]  /*12a0*/  LDS.64 R6, [R28+0x68] ;  /* 0x000068001c067984 */ /* 0x000ea40000000a00 */
[----:B------:R-:W-:Y:S01]  /*12b0*/  FFMA R11, R11, R18, R16 ;  /* 0x000000120b0b7223 */ /* 0x000fe20000000010 */
[----:B---3--:R-:W-:Y:S02]  /*12c0*/  HADD2.F32 R18, -RZ, R20.H0_H0 ;  /* 0x20000014ff127230 */ /* 0x008fe40000004100 */
[--C-:B----4-:R-:W-:Y:S02]  /*12d0*/  HADD2.F32 R16, -RZ, R22.reuse.H0_H0 ;  /* 0x20000016ff107230 */ /* 0x110fe40000004100 */
[----:B------:R-:W-:Y:S01]  /*12e0*/  FFMA R11, R24, R17, R11 ;  /* 0x00000011180b7223 */ /* 0x000fe2000000000b */
[----:B------:R-:W-:-:S02]  /*12f0*/  HADD2.F32 R22, -RZ, R22.H1_H1 ;  /* 0x30000016ff167230 */ /* 0x000fc40000004100 */
[----:B------:R-:W-:Y:S02]  /*1300*/  HADD2.F32 R20, -RZ, R20.H1_H1 ;  /* 0x30000014ff147230 */ /* 0x000fe40000004100 */
[----:B------:R-:W-:Y:S01]  /*1310*/  FFMA R11, R16, R18, R11 ;  /* 0x00000012100b7223 */ /* 0x000fe2000000000b */
[--C-:B------:R-:W-:Y:S01]  /*1320*/  HADD2.F32 R24, -RZ, R23.reuse.H0_H0 ;  /* 0x20000017ff187230 */ /* 0x100fe20000004100 */
[----:B------:R-:W3:Y:S01]  /*1330*/  LDS.64 R16, [R28+0x70] ;  /* 0x000070001c107984 */ /* 0x000ee20000000a00 */
[----:B------:R-:W-:Y:S02]  /*1340*/  HADD2.F32 R26, -RZ, R23.H1_H1 ;  /* 0x30000017ff1a7230 */ /* 0x000fe40000004100 */
[----:B------:R-:W-:Y:S01]  /*1350*/  FFMA R11, R22, R20, R11 ;  /* 0x00000014160b7223 */ /* 0x000fe2000000000b */
[--C-:B------:R-:W-:Y:S01]  /*1360*/  HADD2.F32 R23, -RZ, R21.reuse.H0_H0 ;  /* 0x20000015ff177230 */ /* 0x100fe20000004100 */
[----:B------:R-:W4:Y:S01]  /*1370*/  LDS.64 R18, [R27+UR7+0x70] ;  /* 0x000070071b127984 */ /* 0x000f220008000a00 */
[----:B------:R-:W-:-:S02]  /*1380*/  HADD2.F32 R21, -RZ, R21.H1_H1 ;  /* 0x30000015ff157230 */ /* 0x000fc40000004100 */
[----:B0-----:R-:W-:Y:S02]  /*1390*/  HADD2.F32 R22, -RZ, R14.H0_H0 ;  /* 0x2000000eff167230 */ /* 0x001fe40000004100 */
[----:B------:R-:W-:Y:S01]  /*13a0*/  FFMA R11, R24, R23, R11 ;  /* 0x00000017180b7223 */ /* 0x000fe2000000000b */
[--C-:B-----5:R-:W-:Y:S02]  /*13b0*/  HADD2.F32 R20, -RZ, R12.reuse.H0_H0 ;  /* 0x2000000cff147230 */ /* 0x120fe40000004100 */
[----:B------:R-:W-:Y:S02]  /*13c0*/  HADD2.F32 R12, -RZ, R12.H1_H1 ;  /* 0x3000000cff0c7230 */ /* 0x000fe40000004100 */
[----:B------:R-:W-:Y:S01]  /*13d0*/  FFMA R11, R26, R21, R11 ;  /* 0x000000151a0b7223 */ /* 0x000fe2000000000b */
[----:B------:R-:W-:Y:S01]  /*13e0*/  HADD2.F32 R14, -RZ, R14.H1_H1 ;  /* 0x3000000eff0e7230 */ /* 0x000fe20000004100 */
[----:B------:R-:W5:Y:S02]  /*13f0*/  LDL R26, [R1+0x1098] ;  /* 0x00109800011a7983 */ /* 0x000f640000100800 */
[----:B------:R-:W-:Y:S01]  /*1400*/  FFMA R11, R20, R22, R11 ;  /* 0x00000016140b7223 */ /* 0x000fe2000000000b */
[----:B------:R-:W-:Y:S01]  /*1410*/  HADD2.F32 R24, -RZ, R13.H0_H0 ;  /* 0x2000000dff187230 */ /* 0x000fe20000004100 */
[----:B------:R-:W0:Y:S01]  /*1420*/  LDS.64 R22, [R28+0x78] ;  /* 0x000078001c167984 */ /* 0x000e220000000a00 */
[----:B------:R-:W-:-:S02]  /*1430*/  HADD2.F32 R25, -RZ, R15.H0_H0 ;  /* 0x2000000fff197230 */ /* 0x000fc40000004100 */
[----:B------:R-:W-:Y:S01]  /*1440*/  FFMA R11, R12, R14, R11 ;  /* 0x0000000e0c0b7223 */ /* 0x000fe2000000000b */
[----:B------:R-:W0:Y:S01]  /*1450*/  LDS.64 R20, [R27+UR7+0x78] ;  /* 0x000078071b147984 */ /* 0x000e220008000a00 */
[----:B------:R-:W-:Y:S02]  /*1460*/  HADD2.F32 R12, -RZ, R13.H1_H1 ;  /* 0x3000000dff0c7230 */ /* 0x000fe40000004100 */
[----:B------:R-:W-:Y:S01]  /*1470*/  FFMA R11, R24, R25, R11 ;  /* 0x00000019180b7223 */ /* 0x000fe2000000000b */
[----:B------:R-:W-:Y:S02]  /*1480*/  HADD2.F32 R15, -RZ, R15.H1_H1 ;  /* 0x3000000fff0f7230 */ /* 0x000fe40000004100 */
[----:B-1----:R-:W-:Y:S02]  /*1490*/  HADD2.F32 R13, -RZ, R8.H0_H0 ;  /* 0x20000008ff0d7230 */ /* 0x002fe40000004100 */
[--C-:B--2---:R-:W-:Y:S02]  /*14a0*/  HADD2.F32 R14, -RZ, R6.reuse.H0_H0 ;  /* 0x20000006ff0e7230 */ /* 0x104fe40000004100 */
[----:B------:R-:W-:Y:S01]  /*14b0*/  FFMA R11, R12, R15, R11 ;  /* 0x0000000f0c0b7223 */ /* 0x000fe2000000000b */
[----:B------:R-:W-:-:S02]  /*14c0*/  HADD2.F32 R6, -RZ, R6.H1_H1 ;  /* 0x30000006ff067230 */ /* 0x000fc40000004100 */
[----:B------:R-:W-:Y:S02]  /*14d0*/  HADD2.F32 R8, -RZ, R8.H1_H1 ;  /* 0x30000008ff087230 */ /* 0x000fe40000004100 */
[----:B------:R-:W-:Y:S01]  /*14e0*/  FFMA R11, R14, R13, R11 ;  /* 0x0000000d0e0b7223 */ /* 0x000fe2000000000b */
[----:B------:R-:W-:Y:S02]  /*14f0*/  HADD2.F32 R13, -RZ, R7.H0_H0 ;  /* 0x20000007ff0d7230 */ /* 0x000fe40000004100 */
[----:B------:R-:W-:Y:S02]  /*1500*/  HADD2.F32 R12, -RZ, R9.H0_H0 ;  /* 0x20000009ff0c7230 */ /* 0x000fe40000004100 */
[----:B------:R-:W-:Y:S01]  /*1510*/  FFMA R6, R6, R8, R11 ;  /* 0x0000000806067223 */ /* 0x000fe2000000000b */
[----:B------:R-:W-:Y:S02]  /*1520*/  HADD2.F32 R7, -RZ, R7.H1_H1 ;  /* 0x30000007ff077230 */ /* 0x000fe40000004100 */
[----:B------:R-:W-:-:S02]  /*1530*/  HADD2.F32 R9, -RZ, R9.H1_H1 ;  /* 0x30000009ff097230 */ /* 0x000fc40000004100 */
[----:B------:R-:W-:Y:S01]  /*1540*/  FFMA R6, R13, R12, R6 ;  /* 0x0000000c0d067223 */ /* 0x000fe20000000006 */
[----:B---3--:R-:W-:Y:S02]  /*1550*/  HADD2.F32 R11, -RZ, R16.H0_H0 ;  /* 0x20000010ff0b7230 */ /* 0x008fe40000004100 */
[----:B----4-:R-:W-:Y:S02]  /*1560*/  HADD2.F32 R8, -RZ, R18.H0_H0 ;  /* 0x20000012ff087230 */ /* 0x010fe40000004100 */
[----:B------:R-:W-:Y:S01]  /*1570*/  FFMA R6, R7, R9, R6 ;  /* 0x0000000907067223 */ /* 0x000fe20000000006 */
[----:B------:R-:W-:Y:S02]  /*1580*/  HADD2.F32 R7, -RZ, R16.H1_H1 ;  /* 0x30000010ff077230 */ /* 0x000fe40000004100 */
[----:B------:R-:W-:Y:S02]  /*1590*/  HADD2.F32 R18, -RZ, R18.H1_H1 ;  /* 0x30000012ff127230 */ /* 0x000fe40000004100 */
[----:B------:R-:W-:Y:S01]  /*15a0*/  FFMA R6, R11, R8, R6 ;  /* 0x000000080b067223 */ /* 0x000fe20000000006 */
[----:B------:R-:W-:-:S02]  /*15b0*/  HADD2.F32 R9, -RZ, R17.H0_H0 ;  /* 0x20000011ff097230 */ /* 0x000fc40000004100 */
[----:B------:R-:W-:Y:S02]  /*15c0*/  HADD2.F32 R8, -RZ, R19.H0_H0 ;  /* 0x20000013ff087230 */ /* 0x000fe40000004100 */
[----:B------:R-:W-:Y:S01]  /*15d0*/  FFMA R6, R7, R18, R6 ;  /* 0x0000001207067223 */ /* 0x000fe20000000006 */
[----:B------:R-:W-:Y:S02]  /*15e0*/  HADD2.F32 R17, -RZ, R17.H1_H1 ;  /* 0x30000011ff117230 */ /* 0x000fe40000004100 */
[----:B------:R-:W-:Y:S02]  /*15f0*/  HADD2.F32 R19, -RZ, R19.H1_H1 ;  /* 0x30000013ff137230 */ /* 0x000fe40000004100 */
[----:B------:R-:W-:Y:S01]  /*1600*/  FFMA R6, R9, R8, R6 ;  /* 0x0000000809067223 */ /* 0x000fe20000000006 */
[----:B0-----:R-:W-:Y:S02]  /*1610*/  HADD2.F32 R7, -RZ, R22.H0_H0 ;  /* 0x20000016ff077230 */ /* 0x001fe40000004100 */
[----:B------:R-:W-:-:S02]  /*1620*/  HADD2.F32 R8, -RZ, R20.H0_H0 ;  /* 0x20000014ff087230 */ /* 0x000fc40000004100 */
[----:B------:R-:W-:Y:S01]  /*1630*/  FFMA R6, R17, R19, R6 ;  /* 0x0000001311067223 */ /* 0x000fe20000000006 */
[----:B------:R-:W-:Y:S02]  /*1640*/  HADD2.F32 R9, -RZ, R22.H1_H1 ;  /* 0x30000016ff097230 */ /* 0x000fe40000004100 */
[----:B------:R-:W-:Y:S02]  /*1650*/  HADD2.F32 R20, -RZ, R20.H1_H1 ;  /* 0x30000014ff147230 */ /* 0x000fe40000004100 */
[----:B------:R-:W-:Y:S01]  /*1660*/  FFMA R6, R7, R8, R6 ;  /* 0x0000000807067223 */ /* 0x000fe20000000006 */
[----:B------:R-:W-:Y:S02]  /*1670*/  HADD2.F32 R7, -RZ, R23.H0_H0 ;  /* 0x20000017ff077230 */ /* 0x000fe40000004100 */
[----:B------:R-:W-:Y:S02]  /*1680*/  HADD2.F32 R8, -RZ, R21.H0_H0 ;  /* 0x20000015ff087230 */ /* 0x000fe40000004100 */
[----:B------:R-:W-:Y:S01]  /*1690*/  FFMA R6, R9, R20, R6 ;  /* 0x0000001409067223 */ /* 0x000fe20000000006 */
[----:B------:R-:W-:-:S02]  /*16a0*/  HADD2.F32 R23, -RZ, R23.H1_H1 ;  /* 0x30000017ff177230 */ /* 0x000fc40000004100 */
[----:B------:R-:W-:Y:S02]  /*16b0*/  HADD2.F32 R21, -RZ, R21.H1_H1 ;  /* 0x30000015ff157230 */ /* 0x000fe40000004100 */
[----:B------:R-:W-:-:S04]  /*16c0*/  FFMA R6, R7, R8, R6 ;  /* 0x0000000807067223 */ /* 0x000fc80000000006 */
[----:B------:R-:W-:-:S04]  /*16d0*/  FFMA R6, R23, R21, R6 ;  /* 0x0000001517067223 */ /* 0x000fc80000000006 */
[----:B------:R-:W-:Y:S01]  /*16e0*/  FMUL R6, R6, 0.125 ;  /* 0x3e00000006067820 */ /* 0x000fe20000400000 */
[----:B------:R-:W-:Y:S04]  /*16f0*/  BSSY.RECONVERGENT B1, `(.L_x_6) ;  /* 0x00001a6000017945 */ /* 0x000fe80003800200 */
[----:B-----5:R0:W-:Y:S01]  /*1700*/  STS [R26], R6 ;  /* 0x000000061a007388 */ /* 0x0201e20000000800 */
[----:B------:R-:W-:Y:S06]  /*1710*/  BAR.SYNC.DEFER_BLOCKING 0x0 ;  /* 0x0000000000007b1d */ /* 0x000fec0000010000 */
[----:B------:R-:W-:Y:S05]  /*1720*/  @!P2 BRA `(.L_x_7) ;  /* 0x000000180088a947 */ /* 0x000fea0003800000 */
[----:B------:R-:W-:-:S04]  /*1730*/  IMAD.MOV.U32 R46, RZ, RZ, R1 ;  /* 0x000000ffff2e7224 */ /* 0x000fc800078e0001 */
[----:B------:R-:W-:-:S05]  /*1740*/  IMAD R46, R0, 0x4, R46 ;  /* 0x00000004002e7824 */ /* 0x000fca00078e022e */
[----:B------:R-:W0:Y:S01]  /*1750*/  LDL R7, [R46] ;  /* 0x000000002e077983 */ /* 0x000e220000100800 */
[C---:B------:R-:W-:Y:S01]  /*1760*/  VIADD R9, R3.reuse, 0x1 ;  /* 0x0000000103097836 */ /* 0x040fe20000000000 */
[CC--:B------:R-:W-:Y:S01]  /*1770*/  ISETP.GE.AND P6, PT, R3.reuse, R10.reuse, PT ;  /* 0x0000000a0300720c */ /* 0x0c0fe20003fc6270 */
[----:B------:R-:W-:Y:S01]  /*1780*/  VIADD R11, R3, 0x2 ;  /* 0x00000002030b7836 */ /* 0x000fe20000000000 */
[----:B------:R-:W-:Y:S01]  /*1790*/  LOP3.LUT R5, R5, 0xfffffffe, RZ, 0xc0, !PT ;  /* 0xfffffffe05057812 */ /* 0x000fe200078ec0ff */
[----:B------:R-:W-:Y:S01]  /*17a0*/  VIADD R19, R3, 0x9 ;  /* 0x0000000903137836 */ /* 0x000fe20000000000 */
[-C--:B------:R-:W-:Y:S01]  /*17b0*/  ISETP.GE.AND P4, PT, R9, R10.reuse, PT ;  /* 0x0000000a0900720c */ /* 0x080fe20003f86270 */
[----:B------:R-:W-:Y:S01]  /*17c0*/  VIADD R9, R3, 0x3 ;  /* 0x0000000303097836 */ /* 0x000fe20000000000 */
[-C--:B------:R-:W-:Y:S01]  /*17d0*/  ISETP.GE.AND P3, PT, R11, R10.reuse, PT ;  /* 0x0000000a0b00720c */ /* 0x080fe20003f66270 */
[C---:B------:R-:W-:Y:S01]  /*17e0*/  VIADD R11, R3.reuse, 0x4 ;  /* 0x00000004030b7836 */ /* 0x040fe20000000000 */
[----:B------:R-:W-:Y:S01]  /*17f0*/  P2R R16, PR, RZ, 0x40 ;  /* 0x00000040ff107803 */ /* 0x000fe20000000000 */
[----:B------:R-:W-:Y:S01]  /*1800*/  VIADD R21, R3, 0xa ;  /* 0x0000000a03157836 */ /* 0x000fe20000000000 */
[-C--:B------:R-:W-:Y:S01]  /*1810*/  ISETP.GE.AND P2, PT, R9, R10.reuse, PT ;  /* 0x0000000a0900720c */ /* 0x080fe20003f46270 */
[----:B------:R-:W-:Y:S01]  /*1820*/  VIADD R9, R3, 0x5 ;  /* 0x0000000503097836 */ /* 0x000fe20000000000 */
[----:B------:R-:W-:Y:S01]  /*1830*/  ISETP.GE.AND P1, PT, R11, R10, PT ;  /* 0x0000000a0b00720c */ /* 0x000fe20003f26270 */
[----:B------:R-:W1:Y:S01]  /*1840*/  @!P6 LDS R8, [R4] ;  /* 0x000000000408e984 */ /* 0x000e620000000800 */
[----:B------:R-:W-:-:S02]  /*1850*/  VIADD R23, R3, 0xb ;  /* 0x0000000b03177836 */ /* 0x000fc40000000000 */
[----:B------:R-:W-:Y:S01]  /*1860*/  ISETP.GE.AND P0, PT, R9, R10, PT ;  /* 0x0000000a0900720c */ /* 0x000fe20003f06270 */
[----:B------:R-:W2:Y:S01]  /*1870*/  @!P4 LDS R11, [R4+0x4] ;  /* 0x00000400040bc984 */ /* 0x000ea20000000800 */
[----:B------:R-:W-:Y:S01]  /*1880*/  @P4 LOP3.LUT R5, R5, 0x1, RZ, 0xfc, !PT ;  /* 0x0000000105054812 */ /* 0x000fe200078efcff */
[----:B------:R-:W-:Y:S02]  /*1890*/  VIADD R25, R3, 0xc ;  /* 0x0000000c03197836 */ /* 0x000fe40000000000 */
[----:B------:R-:W3:Y:S01]  /*18a0*/  @!P3 LDS R13, [R4+0x8] ;  /* 0x00000800040db984 */ /* 0x000ee20000000800 */
[----:B------:R-:W-:Y:S01]  /*18b0*/  LOP3.LUT R5, R5, 0xfffffffb, RZ, 0xc0, !PT ;  /* 0xfffffffb05057812 */ /* 0x000fe200078ec0ff */
[----:B------:R-:W-:Y:S02]  /*18c0*/  VIADD R27, R3, 0xd ;  /* 0x0000000d031b7836 */ /* 0x000fe40000000000 */
[----:B------:R-:W4:Y:S01]  /*18d0*/  @!P2 LDS R15, [R4+0xc] ;  /* 0x00000c00040fa984 */ /* 0x000f220000000800 */
[----:B------:R-:W-:Y:S01]  /*18e0*/  @P3 LOP3.LUT R5, R5, 0x4, RZ, 0xfc, !PT ;  /* 0x0000000405053812 */ /* 0x000fe200078efcff */
[----:B------:R-:W-:-:S02]  /*18f0*/  VIADD R29, R3, 0xe ;  /* 0x0000000e031d7836 */ /* 0x000fc40000000000 */
[----:B------:R-:W5:Y:S01]  /*1900*/  @!P1 LDS R9, [R4+0x10] ;  /* 0x0000100004099984 */ /* 0x000f620000000800 */
[----:B------:R-:W-:Y:S01]  /*1910*/  LOP3.LUT R5, R5, 0xfffffff7, RZ, 0xc0, !PT ;  /* 0xfffffff705057812 */ /* 0x000fe200078ec0ff */
[----:B------:R-:W-:Y:S02]  /*1920*/  VIADD R31, R3, 0xf ;  /* 0x0000000f031f7836 */ /* 0x000fe40000000000 */
[----:B------:R-:W5:Y:S01]  /*1930*/  @!P0 LDS R17, [R4+0x14] ;  /* 0x0000140004118984 */ /* 0x000f620000000800 */
[----:B------:R-:W-:Y:S01]  /*1940*/  @P2 LOP3.LUT R5, R5, 0x8, RZ, 0xfc, !PT ;  /* 0x0000000805052812 */ /* 0x000fe200078efcff */
[----:B------:R-:W-:Y:S01]  /*1950*/  IMAD R47, R0, 0x100, R2 ;  /* 0x00000100002f7824 */ /* 0x000fe200078e0202 */
[----:B------:R-:W-:Y:S02]  /*1960*/  ISETP.GE.AND P5, PT, R31, R10, PT ;  /* 0x0000000a1f00720c */ /* 0x000fe40003fa6270 */
[----:B------:R-:W-:-:S04]  /*1970*/  LOP3.LUT R5, R5, 0xffffffef, RZ, 0xc0, !PT ;  /* 0xffffffef05057812 */ /* 0x000fc800078ec0ff */
[----:B------:R-:W-:-:S04]  /*1980*/  @P1 LOP3.LUT R5, R5, 0x10, RZ, 0xfc, !PT ;  /* 0x0000001005051812 */ /* 0x000fc800078efcff */
[----:B------:R-:W-:-:S04]  /*1990*/  LOP3.LUT R5, R5, 0xffffffdf, RZ, 0xc0, !PT ;  /* 0xffffffdf05057812 */ /* 0x000fc800078ec0ff */
[----:B------:R-:W-:-:S04]  /*19a0*/  @P0 LOP3.LUT R5, R5, 0x20, RZ, 0xfc, !PT ;  /* 0x0000002005050812 */ /* 0x000fc800078efcff */
[----:B------:R-:W-:Y:S01]  /*19b0*/  LOP3.LUT R5, R5, 0xffffffbf, RZ, 0xc0, !PT ;  /* 0xffffffbf05057812 */ /* 0x000fe200078ec0ff */
[----:B0-----:R-:W-:Y:S01]  /*19c0*/  IMAD.MOV.U32 R6, RZ, RZ, R7 ;  /* 0x000000ffff067224 */ /* 0x001fe200078e0007 */
[----:B-1----:R-:W-:Y:S02]  /*19d0*/  @!P6 FMNMX R6, R7, R8, !PT ;  /* 0x000000080706e209 */ /* 0x002fe40007800000 */
[----:B------:R-:W-:Y:S02]  /*19e0*/  ISETP.GE.AND P6, PT, R19, R10, PT ;  /* 0x0000000a1300720c */ /* 0x000fe40003fc6270 */
[----:B--2---:R-:W-:Y:S01]  /*19f0*/  @!P4 FMNMX R6, R6, R11, !PT ;  /* 0x0000000b0606c209 */ /* 0x004fe20007800000 */
[----:B------:R-:W-:Y:S01]  /*1a00*/  VIADD R11, R3, 0x7 ;  /* 0x00000007030b7836 */ /* 0x000fe20000000000 */
[----:B------:R-:W-:Y:S02]  /*1a10*/  P2R R14, PR, RZ, 0x40 ;  /* 0x00000040ff0e7803 */ /* 0x000fe40000000000 */
[----:B---3--:R-:W-:-:S02]  /*1a20*/  @!P3 FMNMX R6, R6, R13, !PT ;  /* 0x0000000d0606b209 */ /* 0x008fc40007800000 */
[-C--:B------:R-:W-:Y:S02]  /*1a30*/  ISETP.GE.AND P3, PT, R27, R10.reuse, PT ;  /* 0x0000000a1b00720c */ /* 0x080fe40003f66270 */
[----:B----4-:R-:W-:Y:S01]  /*1a40*/  @!P2 FMNMX R6, R6, R15, !PT ;  /* 0x0000000f0606a209 */ /* 0x010fe20007800000 */
[----:B------:R-:W-:Y:S01]  /*1a50*/  @!P5 LDS R27, [R4+0x3c] ;  /* 0x00003c00041bd984 */ /* 0x000fe20000000800 */
[-C--:B------:R-:W-:Y:S02]  /*1a60*/  ISETP.GE.AND P2, PT, R25, R10.reuse, PT ;  /* 0x0000000a1900720c */ /* 0x080fe40003f46270 */
[----:B-----5:R-:W-:Y:S01]  /*1a70*/  @!P1 FMNMX R6, R6, R9, !PT ;  /* 0x0000000906069209 */ /* 0x020fe20007800000 */
[----:B------:R-:W-:Y:S01]  /*1a80*/  VIADD R9, R3, 0x6 ;  /* 0x0000000603097836 */ /* 0x000fe20000000000 */
[-C--:B------:R-:W-:Y:S02]  /*1a90*/  ISETP.GE.AND P1, PT, R23, R10.reuse, PT ;  /* 0x0000000a1700720c */ /* 0x080fe40003f26270 */
[----:B------:R-:W-:Y:S01]  /*1aa0*/  @!P0 FMNMX R6, R6, R17, !PT ;  /* 0x0000001106068209 */ /* 0x000fe20007800000 */
[----:B------:R-:W-:Y:S01]  /*1ab0*/  VIADD R17, R3, 0x8 ;  /* 0x0000000803117836 */ /* 0x000fe20000000000 */
[-C--:B------:R-:W-:Y:S01]  /*1ac0*/  ISETP.GE.AND P0, PT, R9, R10.reuse, PT ;  /* 0x0000000a0900720c */ /* 0x080fe20003f06270 */
[----:B------:R-:W-:Y:S01]  /*1ad0*/  @!P3 LDS R23, [R4+0x34] ;  /* 0x000034000417b984 */ /* 0x000fe20000000800 */
[----:B------:R-:W-:-:S11]  /*1ae0*/  ISETP.GE.AND P4, PT, R29, R10, PT ;  /* 0x0000000a1d00720c */ /* 0x000fd60003f86270 */
[----:B------:R-:W-:Y:S01]  /*1af0*/  @P0 LOP3.LUT R5, R5, 0x40, RZ, 0xfc, !PT ;  /* 0x0000004005050812 */ /* 0x000fe200078efcff */
[----:B------:R-:W0:Y:S01]  /*1b00*/  @!P0 LDS R13, [R4+0x18] ;  /* 0x00001800040d8984 */ /* 0x000e220000000800 */
[-C--:B------:R-:W-:Y:S02]  /*1b10*/  ISETP.GE.AND P0, PT, R11, R10.reuse, PT ;  /* 0x0000000a0b00720c */ /* 0x080fe40003f06270 */
[----:B------:R-:W-:Y:S01]  /*1b20*/  LOP3.LUT R5, R5, 0xffffff7f, RZ, 0xc0, !PT ;  /* 0xffffff7f05057812 */ /* 0x000fe200078ec0ff */
[----:B------:R-:W-:Y:S04]  /*1b30*/  @!P2 LDS R11, [R4+0x30] ;  /* 0x00003000040ba984 */ /* 0x000fe80000000800 */
[----:B------:R-:W-:Y:S06]  /*1b40*/  @!P4 LDS R25, [R4+0x38] ;  /* 0x000038000419c984 */ /* 0x000fec0000000800 */
[----:B------:R-:W-:Y:S01]  /*1b50*/  @P0 LOP3.LUT R5, R5, 0x80, RZ, 0xfc, !PT ;  /* 0x0000008005050812 */ /* 0x000fe200078efcff */
[----:B------:R-:W1:Y:S01]  /*1b60*/  @!P0 LDS R15, [R4+0x1c] ;  /* 0x00001c00040f8984 */ /* 0x000e620000000800 */
[----:B------:R-:W-:-:S02]  /*1b70*/  ISETP.GE.AND P0, PT, R17, R10, PT ;  /* 0x0000000a1100720c */ /* 0x000fc40003f06270 */
[----:B------:R-:W-:Y:S01]  /*1b80*/  LOP3.LUT R5, R5, 0xfffffeff, RZ, 0xc0, !PT ;  /* 0xfffffeff05057812 */ /* 0x000fe200078ec0ff */
[----:B------:R-:W-:Y:S10]  /*1b90*/  @!P6 LDS R17, [R4+0x24] ;  /* 0x000024000411e984 */ /* 0x000ff40000000800 */
[----:B------:R-:W-:Y:S01]  /*1ba0*/  @P0 LOP3.LUT R5, R5, 0x100, RZ, 0xfc, !PT ;  /* 0x0000010005050812 */ /* 0x000fe200078efcff */
[----:B------:R-:W2:Y:S01]  /*1bb0*/  @!P0 LDS R9, [R4+0x20] ;  /* 0x0000200004098984 */ /* 0x000ea20000000800 */
[----:B------:R-:W-:-:S02]  /*1bc0*/  ISETP.GE.AND P0, PT, R21, R10, PT ;  /* 0x0000000a1500720c */ /* 0x000fc40003f06270 */
[----:B------:R-:W-:Y:S01]  /*1bd0*/  LOP3.LUT R5, R5, 0xfffffdff, RZ, 0xc0, !PT ;  /* 0xfffffdff05057812 */ /* 0x000fe200078ec0ff */
[----:B------:R-:W-:Y:S03]  /*1be0*/  @!P1 LDS R21, [R4+0x2c] ;  /* 0x00002c0004159984 */ /* 0x000fe60000000800 */
[----:B------:R-:W-:-:S04]  /*1bf0*/  @P6 LOP3.LUT R5, R5, 0x200, RZ, 0xfc, !PT ;  /* 0x0000020005056812 */ /* 0x000fc800078efcff */
[----:B------:R-:W-:-:S03]  /*1c00*/  LOP3.LUT P6, RZ, R5, 0x100, RZ, 0xc0, !PT ;  /* 0x0000010005ff7812 */ /* 0x000fc600078cc0ff */
[----:B------:R-:W3:Y:S01]  /*1c10*/  @!P0 LDS R19, [R4+0x28] ;  /* 0x0000280004138984 */ /* 0x000ee20000000800 */
[----:B------:R-:W-:Y:S02]  /*1c20*/  P2R R12, PR, RZ, 0x40 ;  /* 0x00000040ff0c7803 */ /* 0x000fe40000000000 */
[----:B------:R-:W-:-:S04]  /*1c30*/  LOP3.LUT P6, RZ, R5, 0x80, RZ, 0xc0, !PT ;  /* 0x0000008005ff7812 */ /* 0x000fc800078cc0ff */
[----:B------:R-:W-:Y:S02]  /*1c40*/  P2R R8, PR, RZ, 0x40 ;  /* 0x00000040ff087803 */ /* 0x000fe40000000000 */
[----:B------:R-:W-:-:S13]  /*1c50*/  LOP3.LUT P6, RZ, R5, 0x40, RZ, 0xc0, !PT ;  /* 0x0000004005ff7812 */ /* 0x000fda00078cc0ff */
[----:B0-----:R-:W-:Y:S02]  /*1c60*/  @!P6 FMNMX R6, R6, R13, !PT ;  /* 0x0000000d0606e209 */ /* 0x001fe40007800000 */
[----:B------:R-:W-:-:S13]  /*1c70*/  ISETP.NE.AND P6, PT, R8, RZ, PT ;  /* 0x000000ff0800720c */ /* 0x000fda0003fc5270 */
[----:B-1----:R-:W-:Y:S02]  /*1c80*/  @!P6 FMNMX R6, R6, R15, !PT ;  /* 0x0000000f0606e209 */ /* 0x002fe40007800000 */
[----:B------:R-:W-:-:S13]  /*1c90*/  ISETP.NE.AND P6, PT, R12, RZ, PT ;  /* 0x000000ff0c00720c */ /* 0x000fda0003fc5270 */
[----:B--2---:R-:W-:Y:S02]  /*1ca0*/  @!P6 FMNMX R6, R6, R9, !PT ;  /* 0x000000090606e209 */ /* 0x004fe40007800000 */
[----:B------:R-:W-:-:S13]  /*1cb0*/  ISETP.NE.AND P6, PT, R14, RZ, PT ;  /* 0x000000ff0e00720c */ /* 0x000fda0003fc5270 */
[----:B------:R-:W-:-:S04]  /*1cc0*/  @!P6 FMNMX R6, R6, R17, !PT ;  /* 0x000000110606e209 */ /* 0x000fc80007800000 */
[----:B---3--:R-:W-:-:S04]  /*1cd0*/  @!P0 FMNMX R6, R6, R19, !PT ;  /* 0x0000001306068209 */ /* 0x008fc80007800000 */
[----:B------:R-:W-:-:S04]  /*1ce0*/  @!P1 FMNMX R6, R6, R21, !PT ;  /* 0x0000001506069209 */ /* 0x000fc80007800000 */
[----:B------:R-:W-:-:S04]  /*1cf0*/  @!P2 FMNMX R6, R6, R11, !PT ;  /* 0x0000000b0606a209 */ /* 0x000fc80007800000 */
[----:B------:R-:W-:-:S04]  /*1d00*/  @!P3 FMNMX R6, R6, R23, !PT ;  /* 0x000000170606b209 */ /* 0x000fc80007800000 */
[----:B------:R-:W-:-:S04]  /*1d10*/  @!P4 FMNMX R6, R6, R25, !PT ;  /* 0x000000190606c209 */ /* 0x000fc80007800000 */
[----:B------:R-:W-:-:S05]  /*1d20*/  @!P5 FMNMX R6, R6, R27, !PT ;  /* 0x0000001b0606d209 */ /* 0x000fca0007800000 */
[----:B------:R-:W-:-:S04]  /*1d30*/  FADD R7, R7, -R6 ;  /* 0x8000000607077221 */ /* 0x000fc80000000000 */
[----:B------:R-:W-:Y:S02]  /*1d40*/  FMUL R32, R7, 1.4426950216293334961 ;  /* 0x3fb8aa3b07207820 */ /* 0x000fe40000400000 */
[----:B------:R-:W2:Y:S03]  /*1d50*/  LDL R7, [R46+0x40] ;  /* 0x000040002e077983 */ /* 0x000ea60000100800 */
[----:B------:R-:W-:-:S13]  /*1d60*/  FSETP.GEU.AND P6, PT, R32, -126, PT ;  /* 0xc2fc00002000780b */ /* 0x000fda0003fce000 */
[----:B------:R-:W-:-:S04]  /*1d70*/  @!P6 FMUL R32, R32, 0.5 ;  /* 0x3f0000002020e820 */ /* 0x000fc80000400000 */
[----:B------:R-:W0:Y:S02]  /*1d80*/  MUFU.EX2 R44, R32 ;  /* 0x00000020002c7308 */ /* 0x000e240000000800 */
[----:B0-----:R-:W-:Y:S01]  /*1d90*/  @!P6 FMUL R44, R44, R44 ;  /* 0x0000002c2c2ce220 */ /* 0x001fe20000400000 */
[----:B------:R-:W-:-:S03]  /*1da0*/  ISETP.NE.AND P6, PT, R16, RZ, PT ;  /* 0x000000ff1000720c */ /* 0x000fc60003fc5270 */
[----:B--2---:R-:W-:-:S05]  /*1db0*/  FMUL R7, R44, R7 ;  /* 0x000000072c077220 */ /* 0x004fca0000400000 */
[----:B------:R-:W-:Y:S04]  /*1dc0*/  STL [R46+0x40], R7 ;  /* 0x000040072e007387 */ /* 0x000fe80000100800 */
[----:B------:R-:W2:Y:S04]  /*1dd0*/  LDL.128 R28, [R47+0xf0] ;  /* 0x0000f0002f1c7983 */ /* 0x000ea80000100c00 */
[----:B------:R-:W3:Y:S04]  /*1de0*/  LDL.128 R24, [R47] ;  /* 0x000000002f187983 */ /* 0x000ee80000100c00 */
[----:B------:R-:W4:Y:S04]  /*1df0*/  LDL.128 R12, [R47+0x10] ;  /* 0x000010002f0c7983 */ /* 0x000f280000100c00 */
[----:B------:R-:W5:Y:S04]  /*1e00*/  LDL.128 R8, [R47+0x20] ;  /* 0x000020002f087983 */ /* 0x000f680000100c00 */
[----:B------:R-:W5:Y:S04]  /*1e10*/  LDL.128 R16, [R47+0x30] ;  /* 0x000030002f107983 */ /* 0x000f680000100c00 */
[----:B------:R-:W5:Y:S04]  /*1e20*/  LDL.128 R20, [R47+0x40] ;  /* 0x000040002f147983 */ /* 0x000f680000100c00 */
[----:B------:R-:W5:Y:S01]  /*1e30*/  LDL.128 R36, [R47+0x50] ;  /* 0x000050002f247983 */ /* 0x000f620000100c00 */
[C---:B--2---:R-:W-:Y:S01]  /*1e40*/  FMUL R28, R44.reuse, R28 ;  /* 0x0000001c2c1c7220 */ /* 0x044fe20000400000 */
[C---:B------:R-:W-:Y:S01]  /*1e50*/  FMUL R29, R44.reuse, R29 ;  /* 0x0000001d2c1d7220 */ /* 0x040fe20000400000 */
[C---:B------:R-:W-:Y:S01]  /*1e60*/  FMUL R30, R44.reuse, R30 ;  /* 0x0000001e2c1e7220 */ /* 0x040fe20000400000 */
[C---:B------:R-:W-:Y:S01]  /*1e70*/  FMUL R31, R44.reuse, R31 ;  /* 0x0000001f2c1f7220 */ /* 0x040fe20000400000 */
[C---:B---3--:R-:W-:Y:S01]  /*1e80*/  FMUL R24, R44.reuse, R24 ;  /* 0x000000182c187220 */ /* 0x048fe20000400000 */
[C---:B------:R-:W-:Y:S01]  /*1e90*/  FMUL R25, R44.reuse, R25 ;  /* 0x000000192c197220 */ /* 0x040fe20000400000 */
[C---:B------:R-:W-:Y:S01]  /*1ea0*/  FMUL R26, R44.reuse, R26 ;  /* 0x0000001a2c1a7220 */ /* 0x040fe20000400000 */
[C---:B------:R-:W-:Y:S01]  /*1eb0*/  FMUL R27, R44.reuse, R27 ;  /* 0x0000001b2c1b7220 */ /* 0x040fe20000400000 */
[C---:B----4-:R-:W-:Y:S01]  /*1ec0*/  FMUL R12, R44.reuse, R12 ;  /* 0x0000000c2c0c7220 */ /* 0x050fe20000400000 */
[C---:B------:R-:W-:Y:S01]  /*1ed0*/  FMUL R13, R44.reuse, R13 ;  /* 0x0000000d2c0d7220 */ /* 0x040fe20000400000 */
[C---:B------:R-:W-:Y:S01]  /*1ee0*/  FMUL R14, R44.reuse, R14 ;  /* 0x0000000e2c0e7220 */ /* 0x040fe20000400000 */
[C---:B------:R-:W-:Y:S01]  /*1ef0*/  FMUL R15, R44.reuse, R15 ;  /* 0x0000000f2c0f7220 */ /* 0x040fe20000400000 */
[----:B------:R0:W-:Y:S01]  /*1f00*/  STL.128 [R47+0xf0], R28 ;  /* 0x0000f01c2f007387 */ /* 0x0001e20000100c00 */
[C---:B-----5:R-:W-:Y:S01]  /*1f10*/  FMUL R8, R44.reuse, R8 ;  /* 0x000000082c087220 */ /* 0x060fe20000400000 */
[C---:B------:R-:W-:Y:S01]  /*1f20*/  FMUL R9, R44.reuse, R9 ;  /* 0x000000092c097220 */ /* 0x040fe20000400000 */
        /* <DEDUP_REMOVED lines=10> */
[----:B0-----:R-:W2:Y:S04]  /*1fd0*/  LDL.128 R28, [R47+0x60] ;  /* 0x000060002f1c7983 */ /* 0x001ea80000100c00 */
[----:B------:R-:W-:Y:S04]  /*1fe0*/  STL.128 [R47], R24 ;  /* 0x000000182f007387 */ /* 0x000fe80000100c00 */
[----:B------:R-:W3:Y:S04]  /*1ff0*/  LDL.128 R32, [R47+0x70] ;  /* 0x000070002f207983 */ /* 0x000ee80000100c00 */
[----:B------:R-:W4:Y:S04]  /*2000*/  LDL.128 R40, [R47+0x80] ;  /* 0x000080002f287983 */ /* 0x000f280000100c00 */
[----:B------:R-:W5:Y:S04]  /*2010*/  LDL.128 R48, [R47+0x90] ;  /* 0x000090002f307983 */ /* 0x000f680000100c00 */
[----:B------:R0:W-:Y:S04]  /*2020*/  STL.128 [R47+0x10], R12 ;  /* 0x0000100c2f007387 */ /* 0x0001e80000100c00 */
[----:B------:R1:W-:Y:S04]  /*2030*/  STL.128 [R47+0x20], R8 ;  /* 0x000020082f007387 */ /* 0x0003e80000100c00 */
[----:B0-----:R-:W5:Y:S04]  /*2040*/  LDL.128 R12, [R47+0xb0] ;  /* 0x0000b0002f0c7983 */ /* 0x001f680000100c00 */
[----:B-1----:R-:W5:Y:S04]  /*2050*/  LDL.128 R8, [R47+0xa0] ;  /* 0x0000a0002f087983 */ /* 0x002f680000100c00 */
[----:B------:R0:W-:Y:S04]  /*2060*/  STL.128 [R47+0x30], R16 ;  /* 0x000030102f007387 */ /* 0x0001e80000100c00 */
[----:B0-----:R-:W5:Y:S04]  /*2070*/  LDL.128 R16, [R47+0xc0] ;  /* 0x0000c0002f107983 */ /* 0x001f680000100c00 */
[----:B------:R0:W-:Y:S04]  /*2080*/  STL.128 [R47+0x40], R20 ;  /* 0x000040142f007387 */ /* 0x0001e80000100c00 */
[----:B------:R-:W5:Y:S04]  /*2090*/  LDL.128 R24, [R47+0xe0] ;  /* 0x0000e0002f187983 */ /* 0x000f680000100c00 */
[----:B0-----:R-:W5:Y:S01]  /*20a0*/  LDL.128 R20, [R47+0xd0] ;  /* 0x0000d0002f147983 */ /* 0x001f620000100c00 */
[C---:B------:R-:W-:Y:S01]  /*20b0*/  FMUL R36, R44.reuse, R36 ;  /* 0x000000242c247220 */ /* 0x040fe20000400000 */
[C---:B------:R-:W-:Y:S01]  /*20c0*/  FMUL R37, R44.reuse, R37 ;  /* 0x000000252c257220 */ /* 0x040fe20000400000 */
[C---:B------:R-:W-:Y:S01]  /*20d0*/  FMUL R38, R44.reuse, R38 ;  /* 0x000000262c267220 */ /* 0x040fe20000400000 */
[----:B------:R-:W-:-:S05]  /*20e0*/  FMUL R39, R44, R39 ;  /* 0x000000272c277220 */ /* 0x000fca0000400000 */
[----:B------:R4:W-:Y:S01]  /*20f0*/  STL.128 [R47+0x50], R36 ;  /* 0x000050242f007387 */ /* 0x0009e20000100c00 */
[----:B------:R-:W-:Y:S01]  /*2100*/  BSSY.RECONVERGENT B2, `(.L_x_8) ;  /* 0x000003a000027945 */ /* 0x000fe20003800200 */
        /* <DEDUP_REMOVED lines=12> */
[C---:B-----5:R-:W-:Y:S01]  /*21d0*/  FMUL R40, R44.reuse, R48 ;  /* 0x000000302c287220 */ /* 0x060fe20000400000 */
[C---:B------:R-:W-:Y:S01]  /*21e0*/  FMUL R41, R44.reuse, R49 ;  /* 0x000000312c297220 */ /* 0x040fe20000400000 */
[C---:B------:R-:W-:Y:S01]  /*21f0*/  FMUL R42, R44.reuse, R50 ;  /* 0x000000322c2a7220 */ /* 0x040fe20000400000 */
[C---:B------:R-:W-:Y:S01]  /*2200*/  FMUL R43, R44.reuse, R51 ;  /* 0x000000332c2b7220 */ /* 0x040fe20000400000 */
[----:B------:R0:W-:Y:S04]  /*2210*/  STL.128 [R47+0x60], R28 ;  /* 0x0000601c2f007387 */ /* 0x0001e80000100c00 */
[----:B------:R0:W-:Y:S04]  /*2220*/  STL.128 [R47+0x70], R32 ;  /* 0x000070202f007387 */ /* 0x0001e80000100c00 */
[----:B------:R0:W-:Y:S04]  /*2230*/  STL.128 [R47+0x80], R36 ;  /* 0x000080242f007387 */ /* 0x0001e80000100c00 */
[----:B------:R0:W-:Y:S01]  /*2240*/  STL.128 [R47+0x90], R40 ;  /* 0x000090282f007387 */ /* 0x0001e20000100c00 */
[C---:B------:R-:W-:Y:S01]  /*2250*/  FMUL R12, R44.reuse, R12 ;  /* 0x0000000c2c0c7220 */ /* 0x040fe20000400000 */
[C---:B------:R-:W-:Y:S01]  /*2260*/  FMUL R13, R44.reuse, R13 ;  /* 0x0000000d2c0d7220 */ /* 0x040fe20000400000 */
[C---:B------:R-:W-:Y:S01]  /*2270*/  FMUL R14, R44.reuse, R14 ;  /* 0x0000000e2c0e7220 */ /* 0x040fe20000400000 */
[C---:B------:R-:W-:Y:S01]  /*2280*/  FMUL R15, R44.reuse, R15 ;  /* 0x0000000f2c0f7220 */ /* 0x040fe20000400000 */
[C---:B------:R-:W-:Y:S01]  /*2290*/  FMUL R8, R44.reuse, R8 ;  /* 0x000000082c087220 */ /* 0x040fe20000400000 */
[C---:B------:R-:W-:Y:S01]  /*22a0*/  FMUL R9, R44.reuse, R9 ;  /* 0x000000092c097220 */ /* 0x040fe20000400000 */
[C---:B------:R-:W-:Y:S01]  /*22b0*/  FMUL R10, R44.reuse, R10 ;  /* 0x0000000a2c0a7220 */ /* 0x040fe20000400000 */
[----:B------:R-:W-:-:S05]  /*22c0*/  FMUL R11, R44, R11 ;  /* 0x0000000b2c0b7220 */ /* 0x000fca0000400000 */
        /* <DEDUP_REMOVED lines=10> */
[----:B------:R0:W-:Y:S01]  /*2370*/  STL.128 [R47+0xc0], R16 ;  /* 0x0000c0102f007387 */ /* 0x0001e20000100c00 */
[C---:B------:R-:W-:Y:S01]  /*2380*/  FMUL R20, R44.reuse, R20 ;  /* 0x000000142c147220 */ /* 0x040fe20000400000 */
[C---:B------:R-:W-:Y:S01]  /*2390*/  FMUL R21, R44.reuse, R21 ;  /* 0x000000152c157220 */ /* 0x040fe20000400000 */
[C---:B------:R-:W-:Y:S01]  /*23a0*/  FMUL R22, R44.reuse, R22 ;  /* 0x000000162c167220 */ /* 0x040fe20000400000 */
[----:B------:R-:W-:-:S05]  /*23b0*/  FMUL R23, R44, R23 ;  /* 0x000000172c177220 */ /* 0x000fca0000400000 */
[----:B------:R0:W-:Y:S04]  /*23c0*/  STL.128 [R47+0xd0], R20 ;  /* 0x0000d0142f007387 */ /* 0x0001e80000100c00 */
[----:B------:R0:W-:Y:S04]  /*23d0*/  STL.128 [R47+0xe0], R24 ;  /* 0x0000e0182f007387 */ /* 0x0001e80000100c00 */
[----:B------:R0:W-:Y:S01]  /*23e0*/  STL [R46], R6 ;  /* 0x000000062e007387 */ /* 0x0001e20000100800 */
[----:B------:R-:W-:Y:S05]  /*23f0*/  @P6 BRA `(.L_x_9) ;  /* 0x0000000000286947 */ /* 0x000fea0003800000 */
[----:B0-----:R-:W0:Y:S02]  /*2400*/  LDS R9, [R4] ;  /* 0x0000000004097984 */ /* 0x001e240000000800 */
[----:B0-----:R-:W-:-:S04]  /*2410*/  FADD R8, R9, -R6 ;  /* 0x8000000609087221 */ /* 0x001fc80000000000 */
[----:B------:R-:W-:-:S05]  /*2420*/  FMUL R8, R8, 1.4426950216293334961 ;  /* 0x3fb8aa3b08087820 */ /* 0x000fca0000400000 */
[----:B------:R-:W-:-:S13]  /*2430*/  FSETP.GEU.AND P6, PT, R8, -126, PT ;  /* 0xc2fc00000800780b */ /* 0x000fda0003fce000 */
[----:B------:R-:W-:-:S04]  /*2440*/  @!P6 FMUL R8, R8, 0.5 ;  /* 0x3f0000000808e820 */ /* 0x000fc80000400000 */
[----:B------:R-:W0:Y:S02]  /*2450*/  MUFU.EX2 R9, R8 ;  /* 0x0000000800097308 */ /* 0x000e240000000800 */
[----:B0-----:R-:W-:-:S04]  /*2460*/  @!P6 FMUL R9, R9, R9 ;  /* 0x000000090909e220 */ /* 0x001fc80000400000 */
[----:B------:R-:W-:Y:S01]  /*2470*/  FADD R7, R7, R9 ;  /* 0x0000000907077221 */ /* 0x000fe20000000000 */
[----:B------:R1:W-:Y:S04]  /*2480*/  STS [R4], R9 ;  /* 0x0000000904007388 */ /* 0x0003e80000000800 */
[----:B------:R1:W-:Y:S02]  /*2490*/  STL [R46+0x40], R7 ;  /* 0x000040072e007387 */ /* 0x0003e40000100800 */
.L_x_9:
[----:B------:R-:W-:Y:S05]  /*24a0*/  BSYNC.RECONVERGENT B2 ;  /* 0x0000000000027941 */ /* 0x000fea0003800200 */
.L_x_8:
[----:B------:R-:W-:Y:S01]  /*24b0*/  LOP3.LUT P6, RZ, R5, 0x1, RZ, 0xc0, !PT ;  /* 0x0000000105ff7812 */ /* 0x000fe200078cc0ff */
[----:B------:R-:W-:-:S12]  /*24c0*/  BSSY.RECONVERGENT B2, `(.L_x_10) ;  /* 0x000000c000027945 */ /* 0x000fd80003800200 */
[----:B------:R-:W-:Y:S05]  /*24d0*/  @P6 BRA `(.L_x_11) ;  /* 0x0000000000286947 */ /* 0x000fea0003800000 */
[----:B01----:R-:W0:Y:S02]  /*24e0*/  LDS R9, [R4+0x4] ;  /* 0x0000040004097984 */ /* 0x003e240000000800 */
[----:B0-----:R-:W-:-:S04]  /*24f0*/  FADD R8, -R6, R9 ;  /* 0x0000000906087221 */ /* 0x001fc80000000100 */
[----:B------:R-:W-:-:S05]  /*2500*/  FMUL R8, R8, 1.4426950216293334961 ;  /* 0x3fb8aa3b08087820 */ /* 0x000fca0000400000 */
[----:B------:R-:W-:-:S13]  /*2510*/  FSETP.GEU.AND P6, PT, R8, -126, PT ;  /* 0xc2fc00000800780b */ /* 0x000fda0003fce000 */
[----:B------:R-:W-:-:S04]  /*2520*/  @!P6 FMUL R8, R8, 0.5 ;  /* 0x3f0000000808e820 */ /* 0x000fc80000400000 */
[----:B------:R-:W0:Y:S02]  /*2530*/  MUFU.EX2 R9, R8 ;  /* 0x0000000800097308 */ /* 0x000e240000000800 */
[----:B0-----:R-:W-:-:S04]  /*2540*/  @!P6 FMUL R9, R9, R9 ;  /* 0x000000090909e220 */ /* 0x001fc80000400000 */
[----:B------:R-:W-:Y:S01]  /*2550*/  FADD R7, R7, R9 ;  /* 0x0000000907077221 */ /* 0x000fe20000000000 */
[----:B------:R2:W-:Y:S04]  /*2560*/  STS [R4+0x4], R9 ;  /* 0x0000040904007388 */ /* 0x0005e80000000800 */
[----:B------:R2:W-:Y:S02]  /*2570*/  STL [R46+0x40], R7 ;  /* 0x000040072e007387 */ /* 0x0005e40000100800 */
.L_x_11:
[----:B------:R-:W-:Y:S05]  /*2580*/  BSYNC.RECONVERGENT B2 ;  /* 0x0000000000027941 */ /* 0x000fea0003800200 */
.L_x_10:
[----:B------:R-:W-:Y:S01]  /*2590*/  LOP3.LUT P6, RZ, R5, 0x4, RZ, 0xc0, !PT ;  /* 0x0000000405ff7812 */ /* 0x000fe200078cc0ff */
[----:B------:R-:W-:-:S12]  /*25a0*/  BSSY.RECONVERGENT B2, `(.L_x_12) ;  /* 0x000000c000027945 */ /* 0x000fd80003800200 */
[----:B------:R-:W-:Y:S05]  /*25b0*/  @P6 BRA `(.L_x_13) ;  /* 0x0000000000286947 */ /* 0x000fea0003800000 */
[----:B012---:R-:W0:Y:S02]  /*25c0*/  LDS R9, [R4+0x8] ;  /* 0x0000080004097984 */ /* 0x007e240000000800 */
        /* <DEDUP_REMOVED lines=9> */
.L_x_13:
[----:B------:R-:W-:Y:S05]  /*2660*/  BSYNC.RECONVERGENT B2 ;  /* 0x0000000000027941 */ /* 0x000fea0003800200 */
.L_x_12:
[----:B------:R-:W-:Y:S01]  /*2670*/  LOP3.LUT P6, RZ, R5, 0x8, RZ, 0xc0, !PT ;  /* 0x0000000805ff7812 */ /* 0x000fe200078cc0ff */
[----:B------:R-:W-:-:S12]  /*2680*/  BSSY.RECONVERGENT B2, `(.L_x_14) ;  /* 0x000000c000027945 */ /* 0x000fd80003800200 */
[----:B------:R-:W-:Y:S05]  /*2690*/  @P6 BRA `(.L_x_15) ;  /* 0x0000000000286947 */ /* 0x000fea0003800000 */
[----:B0123--:R-:W0:Y:S02]  /*26a0*/  LDS R9, [R4+0xc] ;  /* 0x00000c0004097984 */ /* 0x00fe240000000800 */
        /* <DEDUP_REMOVED lines=9> */
.L_x_15:
[----:B------:R-:W-:Y:S05]  /*2740*/  BSYNC.RECONVERGENT B2 ;  /* 0x0000000000027941 */ /* 0x000fea0003800200 */
.L_x_14:
[----:B------:R-:W-:Y:S01]  /*2750*/  LOP3.LUT P6, RZ, R5, 0x10, RZ, 0xc0, !PT ;  /* 0x0000001005ff7812 */ /* 0x000fe200078cc0ff */
[----:B------:R-:W-:-:S12]  /*2760*/  BSSY.RECONVERGENT B2, `(.L_x_16) ;  /* 0x000000c000027945 */ /* 0x000fd80003800200 */
[----:B------:R-:W-:Y:S05]  /*2770*/  @P6 BRA `(.L_x_17) ;  /* 0x0000000000286947 */ /* 0x000fea0003800000 */
[----:B01234-:R-:W0:Y:S02]  /*2780*/  LDS R9, [R4+0x10] ;  /* 0x0000100004097984 */ /* 0x01fe240000000800 */
[----:B0-----:R-:W-:-:S04]  /*2790*/  FADD R9, R9, -R6 ;  /* 0x8000000609097221 */ /* 0x001fc80000000000 */
        /* <DEDUP_REMOVED lines=8> */
.L_x_17:
[----:B------:R-:W-:Y:S05]  /*2820*/  BSYNC.RECONVERGENT B2 ;  /* 0x0000000000027941 */ /* 0x000fea0003800200 */
.L_x_16:
[----:B------:R-:W-:Y:S01]  /*2830*/  LOP3.LUT P6, RZ, R5, 0x20, RZ, 0xc0, !PT ;  /* 0x0000002005ff7812 */ /* 0x000fe200078cc0ff */
[----:B------:R-:W-:-:S12]  /*2840*/  BSSY.RECONVERGENT B2, `(.L_x_18) ;  /* 0x000000c000027945 */ /* 0x000fd80003800200 */
[----:B------:R-:W-:Y:S05]  /*2850*/  @P6 BRA `(.L_x_19) ;  /* 0x0000000000286947 */ /* 0x000fea0003800000 */
[----:B01234-:R-:W0:Y:S02]  /*2860*/  LDS R9, [R4+0x14] ;  /* 0x0000140004097984 */ /* 0x01fe240000000800 */
        /* <DEDUP_REMOVED lines=9> */
.L_x_19:
[----:B------:R-:W-:Y:S05]  /*2900*/  BSYNC.RECONVERGENT B2 ;  /* 0x0000000000027941 */ /* 0x000fea0003800200 */
.L_x_18:
        /* <DEDUP_REMOVED lines=13> */
.L_x_21:
[----:B------:R-:W-:Y:S05]  /*29e0*/  BSYNC.RECONVERGENT B2 ;  /* 0x0000000000027941 */ /* 0x000fea0003800200 */
.L_x_20:
        /* <DEDUP_REMOVED lines=13> */
.L_x_23:
[----:B------:R-:W-:Y:S05]  /*2ac0*/  BSYNC.RECONVERGENT B2 ;  /* 0x0000000000027941 */ /* 0x000fea0003800200 */
.L_x_22:
        /* <DEDUP_REMOVED lines=13> */
.L_x_25:
[----:B------:R-:W-:Y:S05]  /*2ba0*/  BSYNC.RECONVERGENT B2 ;  /* 0x0000000000027941 */ /* 0x000fea0003800200 */
.L_x_24:
        /* <DEDUP_REMOVED lines=13> */
.L_x_27:
[----:B------:R-:W-:Y:S05]  /*2c80*/  BSYNC.RECONVERGENT B2 ;  /* 0x0000000000027941 */ /* 0x000fea0003800200 */
.L_x_26:
[----:B------:R-:W-:Y:S04]  /*2c90*/  BSSY.RECONVERGENT B2, `(.L_x_28) ;  /* 0x000000c000027945 */ /* 0x000fe80003800200 */
        /* <DEDUP_REMOVED lines=11> */
.L_x_29:
[----:B------:R-:W-:Y:S05]  /*2d50*/  BSYNC.RECONVERGENT B2 ;  /* 0x0000000000027941 */ /* 0x000fea0003800200 */
.L_x_28:
        /* <DEDUP_REMOVED lines=12> */
.L_x_31:
[----:B------:R-:W-:Y:S05]  /*2e20*/  BSYNC.RECONVERGENT B2 ;  /* 0x0000000000027941 */ /* 0x000fea0003800200 */
.L_x_30:
[----:B------:R-:W-:Y:S04]  /*2e30*/  BSSY.RECONVERGENT B2, `(.L_x_32) ;  /* 0x000000c000027945 */ /* 0x000fe80003800200 */
        /* <DEDUP_REMOVED lines=11> */
.L_x_33:
[----:B------:R-:W-:Y:S05]  /*2ef0*/  BSYNC.RECONVERGENT B2 ;  /* 0x0000000000027941 */ /* 0x000fea0003800200 */
.L_x_32:
        /* <DEDUP_REMOVED lines=12> */
.L_x_35:
[----:B------:R-:W-:Y:S05]  /*2fc0*/  BSYNC.RECONVERGENT B2 ;  /* 0x0000000000027941 */ /* 0x000fea0003800200 */
.L_x_34:
        /* <DEDUP_REMOVED lines=12> */
.L_x_37:
[----:B------:R-:W-:Y:S05]  /*3090*/  BSYNC.RECONVERGENT B2 ;  /* 0x0000000000027941 */ /* 0x000fea0003800200 */
.L_x_36:
        /* <DEDUP_REMOVED lines=11> */
.L_x_7:
[----:B------:R-:W-:Y:S05]  /*3150*/  BSYNC.RECONVERGENT B1 ;  /* 0x0000000000017941 */ /* 0x000fea0003800200 */
.L_x_6:
[----:B------:R-:W-:Y:S01]  /*3160*/  BAR.SYNC.DEFER_BLOCKING 0x0 ;  /* 0x0000000000007b1d */ /* 0x000fe20000010000 */
[----:B0-----:R-:W-:-:S07]  /*3170*/  IMAD.MOV.U32 R6, RZ, RZ, R0 ;  /* 0x000000ffff067224 */ /* 0x001fce00078e0000 */
[----:B-1234-:R-:W0:Y:S01]  /*3180*/  LDC R7, c[0x0][0x3a4] ;  /* 0x0000e900ff077b82 */ /* 0x01ee220000000800 */
[----:B------:R-:W-:Y:S01]  /*3190*/  BSSY.RECONVERGENT B1, `(.L_x_38) ;  /* 0x0000015000017945 */ /* 0x000fe20003800200 */
.L_x_42:
[----:B------:R-:W-:Y:S01]  /*31a0*/  SHF.R.U32.HI R12, RZ, 0x6, R6 ;  /* 0x00000006ff0c7819 */ /* 0x000fe20000011606 */
[----:B------:R-:W-:Y:S01]  /*31b0*/  BSSY.RECONVERGENT B2, `(.L_x_39) ;  /* 0x000000f000027945 */ /* 0x000fe20003800200 */
[C---:B------:R-:W-:Y:S01]  /*31c0*/  ISETP.GE.U32.AND P1, PT, R6.reuse, 0x300, PT ;  /* 0x000003000600780c */ /* 0x040fe20003f26070 */
[----:B------:R-:W-:Y:S02]  /*31d0*/  VIADD R6, R6, 0x100 ;  /* 0x0000010006067836 */ /* 0x000fe40000000000 */
[----:B-1----:R-:W-:-:S05]  /*31e0*/  IMAD.IADD R8, R12, 0x1, R3 ;  /* 0x000000010c087824 */ /* 0x002fca00078e0203 */
[----:B0-----:R-:W-:-:S13]  /*31f0*/  ISETP.GE.AND P0, PT, R8, R7, PT ;  /* 0x000000070800720c */ /* 0x001fda0003f06270 */
[----:B------:R-:W-:Y:S05]  /*3200*/  @P0 BRA `(.L_x_40) ;  /* 0x0000000000200947 */ /* 0x000fea0003800000 */
[----:B------:R-:W-:-:S05]  /*3210*/  LOP3.LUT R9, R0, 0x3f, RZ, 0xc0, !PT ;  /* 0x0000003f00097812 */ /* 0x000fca00078ec0ff */
[----:B------:R-:W-:-:S05]  /*3220*/  IMAD R8, R8, UR16, R9 ;  /* 0x0000001008087c24 */ /* 0x000fca000f8e0209 */
[----:B------:R-:W-:-:S04]  /*3230*/  IADD3 R9, P0, PT, R8, UR4, RZ ;  /* 0x0000000408097c10 */ /* 0x000fc8000ff1e0ff */
[----:B------:R-:W-:Y:S02]  /*3240*/  LEA.HI.X.SX32 R10, R8, UR11, 0x1, P0 ;  /* 0x0000000b080a7c11 */ /* 0x000fe400080f0eff */
[----:B------:R-:W-:-:S04]  /*3250*/  LEA R8, P0, R9, UR14, 0x1 ;  /* 0x0000000e09087c11 */ /* 0x000fc8000f8008ff */
[----:B------:R-:W-:-:S05]  /*3260*/  LEA.HI.X R9, R9, UR15, R10, 0x1, P0 ;  /* 0x0000000f09097c11 */ /* 0x000fca00080f0c0a */
[----:B------:R0:W5:Y:S01]  /*3270*/  LDG.E.U16.CONSTANT R8, desc[UR12][R8.64] ;  /* 0x0000000c08087981 */ /* 0x000162000c1e9500 */
[----:B------:R-:W-:Y:S05]  /*3280*/  BRA `(.L_x_41) ;  /* 0x0000000000047947 */ /* 0x000fea0003800000 */
.L_x_40:
[----:B------:R-:W-:-:S07]  /*3290*/  PRMT R8, RZ, 0x7610, R8 ;  /* 0x00007610ff087816 */ /* 0x000fce0000000008 */
.L_x_41:
[----:B------:R-:W-:Y:S05]  /*32a0*/  BSYNC.RECONVERGENT B2 ;  /* 0x0000000000027941 */ /* 0x000fea0003800200 */
.L_x_39:
[----:B0-----:R-:W-:-:S05]  /*32b0*/  IMAD R9, R12, 0x80, R45 ;  /* 0x000000800c097824 */ /* 0x001fca00078e022d */
[----:B-----5:R1:W-:Y:S01]  /*32c0*/  STS.U16 [R9], R8 ;  /* 0x0000000809007388 */ /* 0x0203e20000000400 */
[----:B------:R-:W-:Y:S05]  /*32d0*/  @!P1 BRA `(.L_x_42) ;  /* 0xfffffffc00b09947 */ /* 0x000fea000383ffff */
[----:B------:R-:W-:Y:S05]  /*32e0*/  BSYNC.RECONVERGENT B1 ;  /* 0x0000000000017941 */ /* 0x000fea0003800200 */
.L_x_38:
[----:B------:R-:W-:Y:S01]  /*32f0*/  BAR.SYNC.DEFER_BLOCKING 0x0 ;  /* 0x0000000000007b1d */ /* 0x000fe20000010000 */
[----:B------:R-:W-:-:S05]  /*3300*/  ISETP.GT.U32.AND P0, PT, R0, 0xf, PT ;  /* 0x0000000f0000780c */ /* 0x000fca0003f04070 */
[----:B------:R-:W-:Y:S08]  /*3310*/  BSSY.RECONVERGENT B1, `(.L_x_43) ;  /* 0x000291a000017945 */ /* 0x000ff00003800200 */
[----:B------:R-:W-:Y:S05]  /*3320*/  @P0 BRA `(.L_x_44) ;  /* 0x0000029000600947 */ /* 0x000fea0003800000 */
[CC--:B------:R-:W-:Y:S01]  /*3330*/  ISETP.GE.AND P0, PT, R3.reuse, R7.reuse, PT ;  /* 0x000000070300720c */ /* 0x0c0fe20003f06270 */
[C---:B------:R-:W-:Y:S01]  /*3340*/  VIADD R17, R3.reuse, 0x2 ;  /* 0x0000000203117836 */ /* 0x040fe20000000000 */
[----:B------:R0:W-:Y:S01]  /*3350*/  STL [R1+0x10a0], R45 ;  /* 0x0010a02d01007387 */ /* 0x0001e20000100800 */
[C---:B------:R-:W-:Y:S01]  /*3360*/  VIADD R14, R3.reuse, 0x5 ;  /* 0x00000005030e7836 */ /* 0x040fe20000000000 */
[----:B------:R-:W-:Y:S01]  /*3370*/  P2R R52, PR, RZ, 0x1 ;  /* 0x00000001ff347803 */ /* 0x000fe20000000000 */
[----:B-1----:R-:W-:Y:S01]  /*3380*/  VIADD R8, R3, 0x1 ;  /* 0x0000000103087836 */ /* 0x002fe20000000000 */
[-C--:B------:R-:W-:Y:S01]  /*3390*/  ISETP.GE.AND P4, PT, R17, R7.reuse, PT ;  /* 0x000000071100720c */ /* 0x080fe20003f86270 */
[C---:B------:R-:W-:Y:S01]  /*33a0*/  VIADD R16, R3.reuse, 0x3 ;  /* 0x0000000303107836 */ /* 0x040fe20000000000 */
[-C--:B------:R-:W-:Y:S01]  /*33b0*/  ISETP.GE.AND P1, PT, R14, R7.reuse, PT ;  /* 0x000000070e00720c */ /* 0x080fe20003f26270 */
[C---:B------:R-:W-:Y:S01]  /*33c0*/  VIADD R15, R3.reuse, 0x4 ;  /* 0x00000004030f7836 */ /* 0x040fe20000000000 */
[-C--:B------:R-:W-:Y:S01]  /*33d0*/  ISETP.GE.AND P5, PT, R8, R7.reuse, PT ;  /* 0x000000070800720c */ /* 0x080fe20003fa6270 */
[C---:B------:R-:W-:Y:S01]  /*33e0*/  VIADD R28, R3.reuse, 0xc ;  /* 0x0000000c031c7836 */ /* 0x040fe20000000000 */
[-C--:B------:R-:W-:Y:S01]  /*33f0*/  ISETP.GE.AND P3, PT, R16, R7.reuse, PT ;  /* 0x000000071000720c */ /* 0x080fe20003f66270 */
[----:B------:R-:W1:Y:S01]  /*3400*/  @!P0 S2R R20, SR_CgaCtaId ;  /* 0x0000000000148919 */ /* 0x000e620000008800 */
[----:B------:R-:W-:Y:S01]  /*3410*/  @!P0 MOV R13, 0x400 ;  /* 0x00000400000d8802 */ /* 0x000fe20000000f00 */
[C---:B------:R-:W-:Y:S01]  /*3420*/  VIADD R26, R3.reuse, 0xb ;  /* 0x0000000b031a7836 */ /* 0x040fe20000000000 */
[----:B------:R-:W-:Y:S01]  /*3430*/  @!P0 MOV R11, 0x400 ;  /* 0x00000400000b8802 */ /* 0x000fe20000000f00 */
[----:B------:R-:W0:Y:S01]  /*3440*/  @!P0 S2R R18, SR_CgaCtaId ;  /* 0x0000000000128919 */ /* 0x000e220000008800 */
[----:B------:R-:W-:Y:S01]  /*3450*/  @!P0 MOV R49, 0x400 ;  /* 0x0000040000318802 */ /* 0x000fe20000000f00 */
[----:B------:R-:W-:Y:S01]  /*3460*/  VIADD R30, R3, 0xd ;  /* 0x0000000d031e7836 */ /* 0x000fe20000000000 */
[----:B------:R-:W-:Y:S01]  /*3470*/  @!P4 MOV R59, 0x400 ;  /* 0x00000400003bc802 */ /* 0x000fe20000000f00 */
[----:B------:R-:W2:Y:S01]  /*3480*/  @!P4 S2R R12, SR_CgaCtaId ;  /* 0x00000000000cc919 */ /* 0x000ea20000008800 */
[-C--:B------:R-:W-:Y:S01]  /*3490*/  ISETP.GE.AND P2, PT, R15, R7.reuse, PT ;  /* 0x000000070f00720c */ /* 0x080fe20003f46270 */
[C---:B------:R-:W-:Y:S01]  /*34a0*/  VIADD R32, R3.reuse, 0xe ;  /* 0x0000000e03207836 */ /* 0x040fe20000000000 */
[----:B------:R-:W-:Y:S01]  /*34b0*/  @!P0 MOV R48, 0x400 ;  /* 0x0000040000308802 */ /* 0x000fe20000000f00 */
[----:B------:R-:W3:Y:S01]  /*34c0*/  @!P0 S2R R6, SR_CgaCtaId ;  /* 0x0000000000068919 */ /* 0x000ee20000008800 */
[----:B------:R-:W-:Y:S01]  /*34d0*/  @!P5 MOV R55, 0x400 ;  /* 0x000004000037d802 */ /* 0x000fe20000000f00 */
[C---:B------:R-:W-:Y:S01]  /*34e0*/  VIADD R34, R3.reuse, 0xf ;  /* 0x0000000f03227836 */ /* 0x040fe20000000000 */
[----:B------:R-:W-:Y:S01]  /*34f0*/  @!P3 MOV R37, 0x400 ;  /* 0x000004000025b802 */ /* 0x000fe20000000f00 */
[----:B------:R-:W4:Y:S03]  /*3500*/  @!P0 S2R R19, SR_CgaCtaId ;  /* 0x0000000000138919 */ /* 0x000f260000008800 */
[----:B------:R-:W-:Y:S01]  /*3510*/  ISETP.GE.AND P6, PT, R34, R7, PT ;  /* 0x000000072200720c */ /* 0x000fe20003fc6270 */
[----:B------:R-:W4:Y:S02]  /*3520*/  @!P0 S2R R21, SR_CgaCtaId ;  /* 0x0000000000158919 */ /* 0x000f240000008800 */
[----:B------:R-:W-:Y:S01]  /*3530*/  @!P2 MOV R40, 0x400 ;  /* 0x000004000028a802 */ /* 0x000fe20000000f00 */
[----:B------:R-:W4:Y:S01]  /*3540*/  @!P1 S2R R43, SR_CgaCtaId ;  /* 0x00000000002b9919 */ /* 0x000f220000008800 */
[----:B------:R-:W4:Y:S01]  /*3550*/  @!P0 S2R R9, SR_CgaCtaId ;  /* 0x0000000000098919 */ /* 0x000f220000008800 */
[----:B-1----:R-:W-:Y:S01]  /*3560*/  @!P0 LEA R2, R20, R13, 0x18 ;  /* 0x0000000d14028211 */ /* 0x002fe200078ec0ff */
[----:B------:R-:W-:Y:S01]  /*3570*/  VIADD R13, R3, 0x6 ;  /* 0x00000006030d7836 */ /* 0x000fe20000000000 */
[----:B------:R-:W1:Y:S01]  /*3580*/  @!P5 S2R R10, SR_CgaCtaId ;  /* 0x00000000000ad919 */ /* 0x000e620000008800 */
[----:B------:R-:W-:-:S02]  /*3590*/  @!P0 MOV R20, 0x400 ;  /* 0x0000040000148802 */ /* 0x000fc40000000f00 */
[----:B0-----:R-:W-:Y:S01]  /*35a0*/  @!P0 LEA R45, R18, R11, 0x18 ;  /* 0x0000000b122d8211 */ /* 0x001fe200078ec0ff */
[----:B------:R-:W0:Y:S01]  /*35b0*/  @!P0 S2R R24, SR_CgaCtaId ;  /* 0x0000000000188919 */ /* 0x000e220000008800 */
[----:B------:R-:W-:Y:S01]  /*35c0*/  ISETP.GE.AND P1, PT, R13, R7, PT ;  /* 0x000000070d00720c */ /* 0x000fe20003f26270 */
[C---:B------:R-:W-:Y:S01]  /*35d0*/  VIADD R11, R3.reuse, 0x8 ;  /* 0x00000008030b7836 */ /* 0x040fe20000000000 */
[----:B--2---:R-:W-:Y:S01]  /*35e0*/  @!P4 LEA R59, R12, R59, 0x18 ;  /* 0x0000003b0c3bc211 */ /* 0x004fe200078ec0ff */
[----:B------:R-:W2:Y:S01]  /*35f0*/  @!P3 S2R R22, SR_CgaCtaId ;  /* 0x000000000016b919 */ /* 0x000ea20000008800 */
[----:B------:R-:W-:Y:S01]  /*3600*/  VIADD R12, R3, 0x7 ;  /* 0x00000007030c7836 */ /* 0x000fe20000000000 */
[----:B---3--:R-:W-:Y:S01]  /*3610*/  @!P0 LEA R49, R6, R49, 0x18 ;  /* 0x0000003106318211 */ /* 0x008fe200078ec0ff */
[----:B------:R-:W3:Y:S01]  /*3620*/  @!P0 S2R R25, SR_CgaCtaId ;  /* 0x0000000000198919 */ /* 0x000ee20000008800 */
[----:B------:R-:W-:Y:S02]  /*3630*/  @!P0 MOV R18, 0x400 ;  /* 0x0000040000128802 */ /* 0x000fe40000000f00 */
[----:B------:R-:W-:Y:S01]  /*3640*/  @!P0 MOV R6, 0x400 ;  /* 0x0000040000068802 */ /* 0x000fe20000000f00 */
[----:B------:R-:W3:Y:S01]  /*3650*/  @!P0 S2R R23, SR_CgaCtaId ;  /* 0x0000000000178919 */ /* 0x000ee20000008800 */
[----:B----4-:R-:W-:-:S02]  /*3660*/  @!P0 LEA R18, R19, R18, 0x18 ;  /* 0x0000001213128211 */ /* 0x010fc400078ec0ff */
[----:B------:R-:W-:Y:S01]  /*3670*/  @!P0 LEA R19, R21, R6, 0x18 ;  /* 0x0000000615138211 */ /* 0x000fe200078ec0ff */
[----:B------:R-:W4:Y:S01]  /*3680*/  @!P1 S2R R47, SR_CgaCtaId ;  /* 0x00000000002f9919 */ /* 0x000f220000008800 */
[-C--:B------:R-:W-:Y:S02]  /*3690*/  ISETP.GE.AND P1, PT, R12, R7.reuse, PT ;  /* 0x000000070c00720c */ /* 0x080fe40003f26270 */
[----:B------:R-:W-:Y:S01]  /*36a0*/  ISETP.GE.AND P4, PT, R30, R7, PT ;  /* 0x000000071e00720c */ /* 0x000fe20003f86270 */
[----:B------:R3:W-:Y:S01]  /*36b0*/  STL [R1+0x109c], R5 ;  /* 0x00109c0501007387 */ /* 0x0007e20000100800 */
[----:B------:R-:W-:Y:S02]  /*36c0*/  @!P6 MOV R36, 0x400 ;  /* 0x000004000024e802 */ /* 0x000fe40000000f00 */
[----:B------:R-:W-:Y:S01]  /*36d0*/  @!P0 LEA R48, R9, R48, 0x18 ;  /* 0x0000003009308211 */ /* 0x000fe200078ec0ff */
[----:B------:R-:W4:Y:S01]  /*36e0*/  @!P6 S2R R35, SR_CgaCtaId ;  /* 0x000000000023e919 */ /* 0x000f220000008800 */
[----:B------:R-:W-:-:S02]  /*36f0*/  @!P0 MOV R9, 0x400 ;  /* 0x0000040000098802 */ /* 0x000fc40000000f00 */
[----:B------:R-:W-:Y:S01]  /*3700*/  P2R R29, PR, RZ, 0x10 ;  /* 0x00000010ff1d7803 */ /* 0x000fe20000000000 */
[----:B------:R-:W4:Y:S01]  /*3710*/  @!P0 LDS.U16 R49, [R49+0x1000] ;  /* 0x0010000031318984 */ /* 0x000f220000000400 */
[----:B-1----:R-:W-:Y:S01]  /*3720*/  @!P5 LEA R55, R10, R55, 0x18 ;  /* 0x000000370a37d211 */ /* 0x002fe200078ec0ff */
[----:B------:R-:W-:Y:S01]  /*3730*/  VIADD R10, R3, 0x9 ;  /* 0x00000009030a7836 */ /* 0x000fe20000000000 */
[-C--:B------:R-:W-:Y:S01]  /*3740*/  ISETP.GE.AND P5, PT, R32, R7.reuse, PT ;  /* 0x000000072000720c */ /* 0x080fe20003fa6270 */
[----:B------:R-:W1:Y:S01]  /*3750*/  @!P1 S2R R21, SR_CgaCtaId ;  /* 0x0000000000159919 */ /* 0x000e620000008800 */
[----:B------:R-:W-:Y:S02]  /*3760*/  ISETP.GE.AND P1, PT, R11, R7, PT ;  /* 0x000000070b00720c */ /* 0x000fe40003f26270 */
[----:B0-----:R-:W-:Y:S01]  /*3770*/  @!P0 LEA R0, R24, R9, 0x18 ;  /* 0x0000000918008211 */ /* 0x001fe200078ec0ff */
[----:B------:R-:W0:Y:S01]  /*3780*/  @!P4 S2R R30, SR_CgaCtaId ;  /* 0x00000000001ec919 */ /* 0x000e220000008800 */
[----:B--2---:R-:W-:-:S02]  /*3790*/  @!P3 LEA R37, R22, R37, 0x18 ;  /* 0x000000251625b211 */ /* 0x004fc400078ec0ff */
[-C--:B------:R-:W-:Y:S01]  /*37a0*/  ISETP.GE.AND P3, PT, R28, R7.reuse, PT ;  /* 0x000000071c00720c */ /* 0x080fe20003f66270 */
[----:B------:R-:W2:Y:S01]  /*37b0*/  @!P2 S2R R9, SR_CgaCtaId ;  /* 0x000000000009a919 */ /* 0x000ea20000008800 */
[-C--:B------:R-:W-:Y:S02]  /*37c0*/  ISETP.GE.AND P2, PT, R26, R7.reuse, PT ;  /* 0x000000071a00720c */ /* 0x080fe40003f46270 */
[----:B---3--:R-:W-:Y:S01]  /*37d0*/  @!P0 LEA R5, R25, R6, 0x18 ;  /* 0x0000000619058211 */ /* 0x008fe200078ec0ff */
[----:B------:R-:W-:Y:S01]  /*37e0*/  VIADD R6, R3, 0xa ;  /* 0x0000000a03067836 */ /* 0x000fe20000000000 */
[----:B------:R-:W-:Y:S01]  /*37f0*/  P2R R27, PR, RZ, 0x8 ;  /* 0x00000008ff1b7803 */ /* 0x000fe20000000000 */
[----:B------:R-:W3:Y:S01]  /*3800*/  @!P1 S2R R22, SR_CgaCtaId ;  /* 0x0000000000169919 */ /* 0x000ee20000008800 */
[----:B------:R-:W-:Y:S02]  /*3810*/  ISETP.GE.AND P1, PT, R10, R7, PT ;  /* 0x000000070a00720c */ /* 0x000fe40003f26270 */
[----:B------:R-:W-:Y:S01]  /*3820*/  @!P0 LEA R20, R23, R20, 0x18 ;  /* 0x0000001417148211 */ /* 0x000fe200078ec0ff */
[----:B------:R-:W0:Y:S01]  /*3830*/  @!P5 S2R R33, SR_CgaCtaId ;  /* 0x000000000021d919 */ /* 0x000e220000008800 */
[----:B------:R-:W-:-:S02]  /*3840*/  P2R R25, PR, RZ, 0x4 ;  /* 0x00000004ff197803 */ /* 0x000fc40000000000 */
[-C--:B------:R-:W-:Y:S01]  /*3850*/  ISETP.GE.AND P4, PT, R14, R7.reuse, PT ;  /* 0x000000070e00720c */ /* 0x080fe20003f86270 */
[----:B------:R-:W0:Y:S01]  /*3860*/  @!P3 S2R R28, SR_CgaCtaId ;  /* 0x00000000001cb919 */ /* 0x000e220000008800 */
[-C--:B------:R-:W-:Y:S02]  /*3870*/  ISETP.GE.AND P3, PT, R13, R7.reuse, PT ;  /* 0x000000070d00720c */ /* 0x080fe40003f66270 */
[----:B------:R-:W-:Y:S01]  /*3880*/  P2R R31, PR, RZ, 0x20 ;  /* 0x00000020ff1f7803 */ /* 0x000fe20000000000 */
[----:B------:R-:W0:Y:S01]  /*3890*/  @!P2 S2R R26, SR_CgaCtaId ;  /* 0x00000000001aa919 */ /* 0x000e220000008800 */
[-C--:B------:R-:W-:Y:S02]  /*38a0*/  ISETP.GE.AND P2, PT, R12, R7.reuse, PT ;  /* 0x000000070c00720c */ /* 0x080fe40003f46270 */
[-C--:B------:R-:W-:Y:S01]  /*38b0*/  ISETP.GE.AND P5, PT, R15, R7.reuse, PT ;  /* 0x000000070f00720c */ /* 0x080fe20003fa6270 */
[----:B------:R-:W0:Y:S01]  /*38c0*/  @!P1 S2R R23, SR_CgaCtaId ;  /* 0x0000000000179919 */ /* 0x000e220000008800 */
[----:B------:R-:W-:-:S02]  /*38d0*/  ISETP.GE.AND P1, PT, R6, R7, PT ;  /* 0x000000070600720c */ /* 0x000fc40003f26270 */
[----:B----4-:R-:W-:Y:S01]  /*38e0*/  @!P6 LEA R35, R35, R36, 0x18 ;  /* 0x000000242323e211 */ /* 0x010fe200078ec0ff */
[----:B------:R4:W-:Y:S01]  /*38f0*/  @!P0 STL [R1+0x1090], R5 ;  /* 0x0010900501008387 */ /* 0x0009e20000100800 */
[----:B------:R-:W-:Y:S01]  /*3900*/  @!P4 MOV R6, 0x400 ;  /* 0x000004000006c802 */ /* 0x000fe20000000f00 */
[----:B------:R-:W-:Y:S01]  /*3910*/  @!P0 HADD2.F32 R49, -RZ, R49.H0_H0 ;  /* 0x20000031ff318230 */ /* 0x000fe20000004100 */
[----:B------:R-:W-:Y:S01]  /*3920*/  @!P3 MOV R32, 0x400 ;  /* 0x000004000020b802 */ /* 0x000fe20000000f00 */
[----:B------:R-:W-:Y:S01]  /*3930*/  @!P0 LDS.U16 R48, [R48+0x1002] ;  /* 0x0010020030308984 */ /* 0x000fe20000000400 */
[----:B------:R-:W-:Y:S02]  /*3940*/  @!P4 LEA R43, R43, R6, 0x18 ;  /* 0x000000062b2bc211 */ /* 0x000fe400078ec0ff */
[----:B------:R-:W-:Y:S01]  /*3950*/  @!P2 MOV R34, 0x400 ;  /* 0x000004000022a802 */ /* 0x000fe20000000f00 */
[----:B------:R-:W0:Y:S01]  /*3960*/  @!P0 LDS R6, [R4] ;  /* 0x0000000004068984 */ /* 0x000e220000000800 */
[----:B------:R-:W-:-:S02]  /*3970*/  @!P3 LEA R47, R47, R32, 0x18 ;  /* 0x000000202f2fb211 */ /* 0x000fc400078ec0ff */
[-C--:B------:R-:W-:Y:S01]  /*3980*/  ISETP.GE.AND P3, PT, R11, R7.reuse, PT ;  /* 0x000000070b00720c */ /* 0x080fe20003f66270 */
[----:B------:R-:W0:Y:S01]  /*3990*/  @!P1 S2R R24, SR_CgaCtaId ;  /* 0x0000000000189919 */ /* 0x000e220000008800 */
[----:B-1----:R-:W-:Y:S02]  /*39a0*/  @!P2 LEA R21, R21, R34, 0x18 ;  /* 0x000000221515a211 */ /* 0x002fe400078ec0ff */
[-C--:B------:R-:W-:Y:S01]  /*39b0*/  ISETP.GE.AND P2, PT, R10, R7.reuse, PT ;  /* 0x000000070a00720c */ /* 0x080fe20003f46270 */
[----:B----4-:R-:W4:Y:S01]  /*39c0*/  LDL R5, [R1+0x1094] ;  /* 0x0010940001057983 */ /* 0x010f220000100800 */
[----:B------:R-:W-:Y:S02]  /*39d0*/  ISETP.GE.AND P4, PT, R8, R7, PT ;  /* 0x000000070800720c */ /* 0x000fe40003f86270 */
[----:B--2---:R-:W-:Y:S01]  /*39e0*/  @!P5 LEA R40, R9, R40, 0x18 ;  /* 0x000000280928d211 */ /* 0x004fe200078ec0ff */
[----:B------:R1:W-:Y:S01]  /*39f0*/  STL [R1+0x10a4], R3 ;  /* 0x0010a40301007387 */ /* 0x0003e20000100800 */
[----:B------:R-:W-:-:S02]  /*3a00*/  @!P1 MOV R9, 0x400 ;  /* 0x0000040000099802 */ /* 0x000fc40000000f00 */
[----:B------:R-:W-:Y:S02]  /*3a10*/  ISETP.GE.AND P5, PT, R17, R7, PT ;  /* 0x000000071100720c */ /* 0x000fe40003fa6270 */
[----:B------:R-:W-:Y:S02]  /*3a20*/  @!P3 MOV R39, 0x400 ;  /* 0x000004000027b802 */ /* 0x000fe40000000f00 */
[----:B------:R-:W-:Y:S02]  /*3a30*/  P2R R36, PR, RZ, 0x40 ;  /* 0x00000040ff247803 */ /* 0x000fe40000000000 */
[----:B------:R-:W-:Y:S01]  /*3a40*/  @!P2 MOV R32, 0x400 ;  /* 0x000004000020a802 */ /* 0x000fe20000000f00 */
[----:B------:R-:W2:Y:S01]  /*3a50*/  @!P4 LDS.U16 R55, [R55+0x1080] ;  /* 0x001080003737c984 */ /* 0x000ea20000000400 */
[----:B---3--:R-:W-:Y:S01]  /*3a60*/  @!P3 LEA R22, R22, R39, 0x18 ;  /* 0x000000271616b211 */ /* 0x008fe200078ec0ff */
[----:B-1----:R-:W-:Y:S01]  /*3a70*/  IMAD.MOV.U32 R3, RZ, RZ, R0 ;  /* 0x000000ffff037224 */ /* 0x002fe200078e0000 */
[----:B------:R-:W-:Y:S01]  /*3a80*/  ISETP.NE.AND P3, PT, R27, RZ, PT ;  /* 0x000000ff1b00720c */ /* 0x000fe20003f65270 */
[----:B------:R-:W1:Y:S01]  /*3a90*/  @!P4 S2R R51, SR_CgaCtaId ;  /* 0x000000000033c919 */ /* 0x000e620000008800 */
[----:B0-----:R-:W-:-:S02]  /*3aa0*/  @!P2 LEA R23, R23, R32, 0x18 ;  /* 0x000000201717a211 */ /* 0x001fc400078ec0ff */
[----:B------:R-:W-:Y:S01]  /*3ab0*/  ISETP.NE.AND P2, PT, R25, RZ, PT ;  /* 0x000000ff1900720c */ /* 0x000fe20003f45270 */
[----:B------:R-:W0:Y:S01]  /*3ac0*/  @!P4 LDS R54, [R4+0x4] ;  /* 0x000004000436c984 */ /* 0x000e220000000800 */
[----:B------:R-:W-:Y:S02]  /*3ad0*/  ISETP.NE.AND P4, PT, R29, RZ, PT ;  /* 0x000000ff1d00720c */ /* 0x000fe40003f85270 */
[----:B------:R-:W-:Y:S01]  /*3ae0*/  P2R R25, PR, RZ, 0x2 ;  /* 0x00000002ff197803 */ /* 0x000fe20000000000 */
[----:B------:R-:W3:Y:S01]  /*3af0*/  @!P5 S2R R53, SR_CgaCtaId ;  /* 0x000000000035d919 */ /* 0x000ee20000008800 */
[----:B------:R-:W-:Y:S02]  /*3b00*/  ISETP.GE.AND P6, PT, R15, R7, PT ;  /* 0x000000070f00720c */ /* 0x000fe40003fc6270 */
[----:B------:R-:W-:Y:S02]  /*3b10*/  @!P1 LEA R24, R24, R9, 0x18 ;  /* 0x0000000918189211 */ /* 0x000fe400078ec0ff */
[----:B------:R-:W-:-:S02]  /*3b20*/  ISETP.GE.AND P1, PT, R17, R7, PT ;  /* 0x000000071100720c */ /* 0x000fc40003f26270 */
[----:B------:R-:W-:Y:S02]  /*3b30*/  @!P3 MOV R29, 0x400 ;  /* 0x00000400001db802 */ /* 0x000fe40000000f00 */
[----:B------:R-:W-:Y:S02]  /*3b40*/  @!P2 MOV R27, 0x400 ;  /* 0x00000400001ba802 */ /* 0x000fe40000000f00 */
[----:B------:R-:W-:Y:S02]  /*3b50*/  @!P3 LEA R28, R28, R29, 0x18 ;  /* 0x0000001d1c1cb211 */ /* 0x000fe400078ec0ff */
[----:B------:R-:W-:Y:S01]  /*3b60*/  @!P2 LEA R26, R26, R27, 0x18 ;  /* 0x0000001b1a1aa211 */ /* 0x000fe200078ec0ff */
[----:B------:R-:W0:Y:S01]  /*3b70*/  @!P6 LDS.U16 R40, [R40+0x1200] ;  /* 0x001200002828e984 */ /* 0x000e220000000400 */
[----:B------:R-:W-:Y:S02]  /*3b80*/  P2R R29, PR, RZ, 0x8 ;  /* 0x00000008ff1d7803 */ /* 0x000fe40000000000 */
[----:B------:R-:W-:Y:S01]  /*3b90*/  P2R R27, PR, RZ, 0x4 ;  /* 0x00000004ff1b7803 */ /* 0x000fe20000000000 */
[----:B------:R-:W0:Y:S01]  /*3ba0*/  @!P1 LDS.U16 R59, [R59+0x1100] ;  /* 0x001100003b3b9984 */ /* 0x000e220000000400 */
[----:B------:R-:W-:-:S02]  /*3bb0*/  ISETP.GE.AND P3, PT, R16, R7, PT ;  /* 0x000000071000720c */ /* 0x000fc40003f66270 */
[----:B------:R-:W-:Y:S01]  /*3bc0*/  ISETP.GE.AND P2, PT, R17, R7, PT ;  /* 0x000000071100720c */ /* 0x000fe20003f46270 */
[----:B------:R-:W-:Y:S01]  /*3bd0*/  @!P6 LDS R42, [R4+0x10] ;  /* 0x00001000042ae984 */ /* 0x000fe20000000800 */
[----:B------:R-:W-:Y:S02]  /*3be0*/  @!P4 MOV R9, 0x400 ;  /* 0x000004000009c802 */ /* 0x000fe40000000f00 */
[----:B------:R-:W-:Y:S01]  /*3bf0*/  ISETP.NE.AND P5, PT, R31, RZ, PT ;  /* 0x000000ff1f00720c */ /* 0x000fe20003fa5270 */
[----:B------:R-:W0:Y:S01]  /*3c00*/  @!P6 S2R R38, SR_CgaCtaId ;  /* 0x000000000026e919 */ /* 0x000e220000008800 */
[----:B------:R-:W-:Y:S01]  /*3c10*/  @!P4 LEA R30, R30, R9, 0x18 ;  /* 0x000000091e1ec211 */ /* 0x000fe200078ec0ff */
[----:B------:R-:W-:Y:S01]  /*3c20*/  IMAD.MOV.U32 R9, RZ, RZ, RZ ;  /* 0x000000ffff097224 */ /* 0x000fe200078e00ff */
[----:B------:R-:W-:Y:S01]  /*3c30*/  P2R R31, PR, RZ, 0x10 ;  /* 0x00000010ff1f7803 */ /* 0x000fe20000000000 */
[----:B------:R-:W-:Y:S01]  /*3c40*/  @!P0 FFMA R9, R6, R49, RZ ;  /* 0x0000003106098223 */ /* 0x000fe200000000ff */
[-C--:B------:R-:W-:Y:S01]  /*3c50*/  ISETP.GE.AND P1, PT, R8, R7.reuse, PT ;  /* 0x000000070800720c */ /* 0x080fe20003f26270 */
[----:B------:R-:W-:Y:S01]  /*3c60*/  @!P3 LDS.U16 R37, [R37+0x1180] ;  /* 0x001180002525b984 */ /* 0x000fe20000000400 */
[----:B------:R-:W-:-:S02]  /*3c70*/  ISETP.GE.AND P4, PT, R14, R7, PT ;  /* 0x000000070e00720c */ /* 0x000fc40003f86270 */
[----:B------:R-:W-:Y:S01]  /*3c80*/  @!P2 MOV R50, 0x400 ;  /* 0x000004000032a802 */ /* 0x000fe20000000f00 */
[----:B------:R-:W0:Y:S01]  /*3c90*/  @!P2 LDS R32, [R4+0x8] ;  /* 0x000008000420a984 */ /* 0x000e220000000800 */
[----:B------:R-:W-:Y:S02]  /*3ca0*/  @!P6 MOV R60, 0x400 ;  /* 0x00000400003ce802 */ /* 0x000fe40000000f00 */
[----:B------:R-:W-:Y:S01]  /*3cb0*/  @!P5 MOV R34, 0x400 ;  /* 0x000004000022d802 */ /* 0x000fe20000000f00 */
[----:B------:R-:W0:Y:S01]  /*3cc0*/  @!P3 LDS R41, [R4+0xc] ;  /* 0x00000c000429b984 */ /* 0x000e220000000800 */
[----:B---3--:R-:W-:Y:S02]  /*3cd0*/  @!P2 LEA R53, R53, R50, 0x18 ;  /* 0x000000323535a211 */ /* 0x008fe400078ec0ff */
[----:B------:R-:W-:Y:S01]  /*3ce0*/  @!P5 LEA R33, R33, R34, 0x18 ;  /* 0x000000222121d211 */ /* 0x000fe200078ec0ff */
[----:B------:R-:W3:Y:S01]  /*3cf0*/  @!P3 S2R R57, SR_CgaCtaId ;  /* 0x000000000039b919 */ /* 0x000ee20000008800 */
[----:B------:R-:W-:Y:S01]  /*3d00*/  @!P1 MOV R46, 0x400 ;  /* 0x00000400002e9802 */ /* 0x000fe20000000f00 */
[----:B--2---:R-:W-:Y:S01]  /*3d10*/  @!P1 HADD2.F32 R55, -RZ, R55.H0_H0 ;  /* 0x20000037ff379230 */ /* 0x004fe20000004100 */
[----:B------:R-:W-:Y:S01]  /*3d20*/  ISETP.GE.AND P3, PT, R13, R7, PT ;  /* 0x000000070d00720c */ /* 0x000fe20003f66270 */
[----:B------:R-:W2:Y:S01]  /*3d30*/  @!P4 LDS.U16 R43, [R43+0x1280] ;  /* 0x001280002b2bc984 */ /* 0x000ea20000000400 */
[----:B-1----:R-:W-:-:S02]  /*3d40*/  @!P1 LEA R51, R51, R46, 0x18 ;  /* 0x0000002e33339211 */ /* 0x002fc400078ec0ff */
[----:B0-----:R-:W-:Y:S01]  /*3d50*/  @!P1 FFMA R9, R55, R54, R9 ;  /* 0x0000003637099223 */ /* 0x001fe20000000009 */
[----:B------:R-:W0:Y:S01]  /*3d60*/  @!P4 LDS R46, [R4+0x14] ;  /* 0x00001400042ec984 */ /* 0x000e220000000800 */
[----:B------:R-:W-:Y:S01]  /*3d70*/  P2R R55, PR, RZ, 0x2 ;  /* 0x00000002ff377803 */ /* 0x000fe20000000000 */
[----:B------:R-:W-:Y:S01]  /*3d80*/  @!P6 HADD2.F32 R40, -RZ, R40.H0_H0 ;  /* 0x20000028ff28e230 */ /* 0x000fe20000004100 */
[----:B------:R-:W-:Y:S01]  /*3d90*/  P2R R34, PR, RZ, 0x20 ;  /* 0x00000020ff227803 */ /* 0x000fe20000000000 */
[----:B------:R-:W-:Y:S01]  /*3da0*/  @!P0 LDS R6, [R4] ;  /* 0x0000000004068984 */ /* 0x000fe20000000800 */
[-C--:B------:R-:W-:Y:S01]  /*3db0*/  ISETP.GE.AND P0, PT, R16, R7.reuse, PT ;  /* 0x000000071000720c */ /* 0x080fe20003f06270 */
[----:B------:R-:W-:Y:S01]  /*3dc0*/  @!P2 HADD2.F32 R59, -RZ, R59.H0_H0 ;  /* 0x2000003bff3ba230 */ /* 0x000fe20000004100 */
[-C--:B------:R-:W-:Y:S01]  /*3dd0*/  ISETP.GE.AND P5, PT, R11, R7.reuse, PT ;  /* 0x000000070b00720c */ /* 0x080fe20003fa6270 */
[----:B------:R-:W1:Y:S01]  /*3de0*/  @!P4 S2R R39, SR_CgaCtaId ;  /* 0x000000000027c919 */ /* 0x000e620000008800 */
[----:B------:R-:W-:-:S02]  /*3df0*/  ISETP.GE.AND P4, PT, R12, R7, PT ;  /* 0x000000070c00720c */ /* 0x000fc40003f86270 */
[----:B------:R-:W-:Y:S01]  /*3e00*/  @!P6 LEA R38, R38, R60, 0x18 ;  /* 0x0000003c2626e211 */ /* 0x000fe200078ec0ff */
[----:B------:R-:W-:Y:S04]  /*3e10*/  @!P1 LDS.U16 R51, [R51+0x1082] ;  /* 0x0010820033339984 */ /* 0x000fe80000000400 */
[----:B------:R-:W-:Y:S01]  /*3e20*/  @!P1 LDS R54, [R4+0x4] ;  /* 0x0000040004369984 */ /* 0x000fe20000000800 */
[-C--:B------:R-:W-:Y:S02]  /*3e30*/  ISETP.GE.AND P1, PT, R16, R7.reuse, PT ;  /* 0x000000071000720c */ /* 0x080fe40003f26270 */
[----:B------:R-:W-:Y:S01]  /*3e40*/  @!P0 MOV R58, 0x400 ;  /* 0x00000400003a8802 */ /* 0x000fe20000000f00 */
[----:B------:R-:W0:Y:S01]  /*3e50*/  @!P3 LDS.U16 R47, [R47+0x1300] ;  /* 0x001300002f2fb984 */ /* 0x000e220000000400 */
[----:B------:R-:W-:-:S03]  /*3e60*/  ISETP.GE.AND P0, PT, R14, R7, PT ;  /* 0x000000070e00720c */ /* 0x000fc60003f06270 */
[----:B------:R-:W0:Y:S01]  /*3e70*/  @!P3 LDS R49, [R4+0x18] ;  /* 0x000018000431b984 */ /* 0x000e220000000800 */
[----:B------:R-:W-:Y:S01]  /*3e80*/  @!P2 FFMA R9, R59, R32, R9 ;  /* 0x000000203b09a223 */ /* 0x000fe20000000009 */
[----:B------:R-:W-:Y:S01]  /*3e90*/  @!P3 MOV R32, 0x400 ;  /* 0x000004000020b802 */ /* 0x000fe20000000f00 */
[----:B------:R-:W0:Y:S03]  /*3ea0*/  @!P3 S2R R44, SR_CgaCtaId ;  /* 0x00000000002cb919 */ /* 0x000e260000008800 */
[----:B------:R-:W-:Y:S01]  /*3eb0*/  @!P1 HADD2.F32 R37, -RZ, R37.H0_H0 ;  /* 0x20000025ff259230 */ /* 0x000fe20000004100 */
[----:B---3--:R-:W-:Y:S01]  /*3ec0*/  @!P1 LEA R57, R57, R58, 0x18 ;  /* 0x0000003a39399211 */ /* 0x008fe200078ec0ff */
[----:B------:R-:W3:Y:S02]  /*3ed0*/  @!P2 LDS.U16 R53, [R53+0x1102] ;  /* 0x001102003535a984 */ /* 0x000ee40000000400 */
[----:B------:R-:W-:Y:S01]  /*3ee0*/  @!P0 MOV R61, 0x400 ;  /* 0x00000400003d8802 */ /* 0x000fe20000000f00 */
[----:B------:R-:W-:Y:S01]  /*3ef0*/  @!P1 FFMA R9, R37, R41, R9 ;  /* 0x0000002925099223 */ /* 0x000fe20000000009 */
[----:B------:R-:W3:Y:S01]  /*3f00*/  @!P2 LDS R58, [R4+0x8] ;  /* 0x00000800043aa984 */ /* 0x000ee20000000800 */
[----:B--2---:R-:W-:Y:S01]  /*3f10*/  @!P0 HADD2.F32 R43, -RZ, R43.H0_H0 ;  /* 0x2000002bff2b8230 */ /* 0x004fe20000004100 */
[----:B------:R-:W-:Y:S01]  /*3f20*/  @!P4 MOV R41, 0x400 ;  /* 0x000004000029c802 */ /* 0x000fe20000000f00 */
[----:B------:R-:W-:Y:S01]  /*3f30*/  @!P6 FFMA R9, R42, R40, R9 ;  /* 0x000000282a09e223 */ /* 0x000fe20000000009 */
[----:B-1----:R-:W-:Y:S01]  /*3f40*/  @!P0 LEA R39, R39, R61, 0x18 ;  /* 0x0000003d27278211 */ /* 0x002fe200078ec0ff */
[----:B------:R-:W1:Y:S01]  /*3f50*/  @!P5 S2R R56, SR_CgaCtaId ;  /* 0x000000000038d919 */ /* 0x000e620000008800 */
[----:B------:R-:W-:-:S02]  /*3f60*/  IMAD.MOV.U32 R40, RZ, RZ, RZ ;  /* 0x000000ffff287224 */ /* 0x000fc400078e00ff */
[----:B0-----:R-:W-:Y:S01]  /*3f70*/  @!P0 FFMA R9, R43, R46, R9 ;  /* 0x0000002e2b098223 */ /* 0x001fe20000000009 */
[----:B------:R-:W-:Y:S01]  /*3f80*/  ISETP.NE.AND P0, PT, R52, RZ, PT ;  /* 0x000000ff3400720c */ /* 0x000fe20003f05270 */
[----:B------:R-:W-:Y:S01]  /*3f90*/  @!P1 LDS.U16 R57, [R57+0x1182] ;  /* 0x0011820039399984 */ /* 0x000fe20000000400 */
[----:B------:R-:W-:-:S03]  /*3fa0*/  @!P5 MOV R43, 0x400 ;  /* 0x00000400002bd802 */ /* 0x000fc60000000f00 */
[----:B------:R-:W-:Y:S01]  /*3fb0*/  @!P1 LDS R37, [R4+0xc] ;  /* 0x00000c0004259984 */ /* 0x000fe20000000800 */
[----:B------:R-:W-:Y:S01]  /*3fc0*/  ISETP.NE.AND P1, PT, R55, RZ, PT ;  /* 0x000000ff3700720c */ /* 0x000fe20003f25270 */
[----:B------:R-:W0:Y:S06]  /*3fd0*/  @!P4 S2R R50, SR_CgaCtaId ;  /* 0x000000000032c919 */ /* 0x000e2c0000008800 */
[----:B------:R-:W-:Y:S01]  /*3fe0*/  @!P0 HADD2.F32 R48, -RZ, R48.H0_H0 ;  /* 0x20000030ff308230 */ /* 0x000fe20000004100 */
[----:B------:R-:W2:Y:S01]  /*3ff0*/  @!P4 LDS.U16 R21, [R21+0x1380] ;  /* 0x001380001515c984 */ /* 0x000ea20000000400 */
[----:B------:R-:W-:Y:S01]  /*4000*/  @!P3 HADD2.F32 R47, -RZ, R47.H0_H0 ;  /* 0x2000002fff2fb230 */ /* 0x000fe20000004100 */
[----:B------:R-:W-:-:S02]  /*4010*/  @!P3 LEA R32, R44, R32, 0x18 ;  /* 0x000000202c20b211 */ /* 0x000fc400078ec0ff */
[----:B------:R-:W-:Y:S01]  /*4020*/  @!P0 FFMA R40, R6, R48, RZ ;  /* 0x0000003006288223 */ /* 0x000fe200000000ff */
[----:B------:R-:W-:Y:S01]  /*4030*/  @!P1 HADD2.F32 R51, -RZ, R51.H0_H0 ;  /* 0x20000033ff339230 */ /* 0x000fe20000004100 */
[----:B------:R-:W2:Y:S01]  /*4040*/  @!P4 LDS R44, [R4+0x1c] ;  /* 0x00001c00042cc984 */ /* 0x000ea20000000800 */
[----:B------:R-:W-:Y:S01]  /*4050*/  @!P3 FFMA R9, R47, R49, R9 ;  /* 0x000000312f09b223 */ /* 0x000fe20000000009 */
[----:B------:R-:W-:Y:S01]  /*4060*/  ISETP.GE.AND P3, PT, R10, R7, PT ;  /* 0x000000070a00720c */ /* 0x000fe20003f66270 */
[----:B------:R-:W2:Y:S01]  /*4070*/  @!P1 S2R R55, SR_CgaCtaId ;  /* 0x0000000000379919 */ /* 0x000ea20000008800 */
[----:B------:R-:W-:Y:S01]  /*4080*/  @!P1 FFMA R40, R51, R54, R40 ;  /* 0x0000003633289223 */ /* 0x000fe20000000028 */
[----:B------:R-:W-:Y:S01]  /*4090*/  ISETP.NE.AND P1, PT, R25, RZ, PT ;  /* 0x000000ff1900720c */ /* 0x000fe20003f25270 */
[----:B---3--:R-:W-:Y:S01]  /*40a0*/  @!P2 HADD2.F32 R53, -RZ, R53.H0_H0 ;  /* 0x20000035ff35a230 */ /* 0x008fe20000004100 */
[----:B------:R-:W3:Y:S01]  /*40b0*/  @!P2 S2R R42, SR_CgaCtaId ;  /* 0x00000000002aa919 */ /* 0x000ee20000008800 */
[----:B-1----:R-:W-:-:S02]  /*40c0*/  @!P5 LEA R56, R56, R43, 0x18 ;  /* 0x0000002b3838d211 */ /* 0x002fc400078ec0ff */
[----:B------:R-:W-:Y:S01]  /*40d0*/  P2R R48, PR, RZ, 0x20 ;  /* 0x00000020ff307803 */ /* 0x000fe20000000000 */
[----:B------:R-:W-:Y:S01]  /*40e0*/  @!P2 FFMA R40, R53, R58, R40 ;  /* 0x0000003a3528a223 */ /* 0x000fe20000000028 */
[----:B------:R-:W-:-:S03]  /*40f0*/  ISETP.NE.AND P2, PT, R27, RZ, PT ;  /* 0x000000ff1b00720c */ /* 0x000fc60003f45270 */
[----:B------:R-:W1:Y:S01]  /*4100*/  @!P3 S2R R43, SR_CgaCtaId ;  /* 0x00000000002bb919 */ /* 0x000e620000008800 */
[----:B------:R-:W-:Y:S02]  /*4110*/  ISETP.NE.AND P3, PT, R29, RZ, PT ;  /* 0x000000ff1d00720c */ /* 0x000fe40003f65270 */
[----:B------:R-:W-:Y:S01]  /*4120*/  P2R R29, PR, RZ, 0x2 ;  /* 0x00000002ff1d7803 */ /* 0x000fe20000000000 */
[----:B------:R0:W1:Y:S01]  /*4130*/  @!P5 LDS.U16 R25, [R22+0x1400] ;  /* 0x001400001619d984 */ /* 0x0000620000000400 */
[----:B------:R-:W-:Y:S02]  /*4140*/  P2R R49, PR, RZ, 0x4 ;  /* 0x00000004ff317803 */ /* 0x000fe40000000000 */
[----:B0-----:R-:W-:Y:S01]  /*4150*/  @!P4 LEA R41, R50, R41, 0x18 ;  /* 0x000000293229c211 */ /* 0x001fe200078ec0ff */
[----:B------:R-:W-:Y:S01]  /*4160*/  @!P6 LDS.U16 R38, [R38+0x1202] ;  /* 0x001202002626e984 */ /* 0x000fe20000000400 */
[----:B------:R-:W0:Y:S01]  /*4170*/  @!P1 S2R R22, SR_CgaCtaId ;  /* 0x0000000000169919 */ /* 0x000e220000008800 */
[-C--:B------:R-:W-:Y:S01]  /*4180*/  ISETP.GE.AND P1, PT, R14, R7.reuse, PT ;  /* 0x000000070e00720c */ /* 0x080fe20003f26270 */
[----:B------:R-:W0:Y:S01]  /*4190*/  @!P2 S2R R50, SR_CgaCtaId ;  /* 0x000000000032a919 */ /* 0x000e220000008800 */
[-C--:B------:R-:W-:Y:S01]  /*41a0*/  ISETP.GE.AND P2, PT, R17, R7.reuse, PT ;  /* 0x000000071100720c */ /* 0x080fe20003f46270 */
[----:B--2---:R-:W-:Y:S01]  /*41b0*/  @!P4 HADD2.F32 R58, -RZ, R21.H0_H0 ;  /* 0x20000015ff3ac230 */ /* 0x004fe20000004100 */
[----:B------:R-:W2:Y:S01]  /*41c0*/  @!P5 LDS R52, [R4+0x20] ;  /* 0x000020000434d984 */ /* 0x000ea20000000800 */
[----:B------:R-:W-:-:S03]  /*41d0*/  ISETP.GE.AND P5, PT, R8, R7, PT ;  /* 0x000000070800720c */ /* 0x000fc60003fa6270 */
[----:B------:R-:W0:Y:S01]  /*41e0*/  @!P6 LDS R46, [R4+0x10] ;  /* 0x00001000042ee984 */ /* 0x000e220000000800 */
[----:B------:R-:W-:Y:S01]  /*41f0*/  @!P4 FFMA R9, R58, R44, R9 ;  /* 0x0000002c3a09c223 */ /* 0x000fe20000000009 */
[----:B------:R-:W-:-:S03]  /*4200*/  P2R R44, PR, RZ, 0x10 ;  /* 0x00000010ff2c7803 */ /* 0x000fc60000000000 */
[----:B------:R-:W0:Y:S01]  /*4210*/  @!P1 LDS.U16 R39, [R39+0x1282] ;  /* 0x0012820027279984 */ /* 0x000e220000000400 */
[CC--:B------:R-:W-:Y:S02]  /*4220*/  ISETP.GE.AND P4, PT, R16.reuse, R7.reuse, PT ;  /* 0x000000071000720c */ /* 0x0c0fe40003f86270 */
[----:B------:R-:W-:Y:S01]  /*4230*/  @!P2 MOV R6, 0x400 ;  /* 0x000004000006a802 */ /* 0x000fe20000000f00 */
[----:B------:R-:W-:Y:S01]  /*4240*/  @!P1 LDS R51, [R4+0x14] ;  /* 0x0000140004339984 */ /* 0x000fe20000000800 */
[----:B------:R-:W-:Y:S02]  /*4250*/  ISETP.GE.AND P1, PT, R16, R7, PT ;  /* 0x000000071000720c */ /* 0x000fe40003f26270 */
[----:B------:R-:W-:Y:S01]  /*4260*/  @!P5 MOV R54, 0x400 ;  /* 0x000004000036d802 */ /* 0x000fe20000000f00 */
[----:B------:R-:W0:Y:S01]  /*4270*/  @!P0 LDS.U16 R21, [R45+0x1004] ;  /* 0x001004002d158984 */ /* 0x000e220000000400 */
[----:B---3--:R-:W-:Y:S02]  /*4280*/  @!P2 LEA R42, R42, R6, 0x18 ;  /* 0x000000062a2aa211 */ /* 0x008fe400078ec0ff */
[----:B------:R-:W-:Y:S01]  /*4290*/  @!P5 LEA R54, R55, R54, 0x18 ;  /* 0x000000363736d211 */ /* 0x000fe200078ec0ff */
[----:B------:R-:W3:Y:S01]  /*42a0*/  @!P0 LDS R6, [R4] ;  /* 0x0000000004068984 */ /* 0x000ee20000000800 */
[----:B------:R-:W-:-:S02]  /*42b0*/  P2R R55, PR, RZ, 0x1 ;  /* 0x00000001ff377803 */ /* 0x000fc40000000000 */
[-C--:B------:R-:W-:Y:S01]  /*42c0*/  ISETP.GE.AND P0, PT, R10, R7.reuse, PT ;  /* 0x000000070a00720c */ /* 0x080fe20003f06270 */
[----:B------:R-:W3:Y:S02]  /*42d0*/  @!P3 S2R R53, SR_CgaCtaId ;  /* 0x000000000035b919 */ /* 0x000ee40000008800 */
[----:B------:R-:W-:Y:S01]  /*42e0*/  @!P1 HADD2.F32 R57, -RZ, R57.H0_H0 ;  /* 0x20000039ff399230 */ /* 0x000fe20000004100 */
[----:B------:R-:W3:Y:S01]  /*42f0*/  @!P1 S2R R27, SR_CgaCtaId ;  /* 0x00000000001b9919 */ /* 0x000ee20000008800 */
[----:B------:R-:W-:-:S03]  /*4300*/  ISETP.GE.AND P1, PT, R13, R7, PT ;  /* 0x000000070d00720c */ /* 0x000fc60003f26270 */
[----:B------:R-:W-:Y:S01]  /*4310*/  @!P4 FFMA R40, R57, R37, R40 ;  /* 0x000000253928c223 */ /* 0x000fe20000000028 */
[----:B------:R-:W3:Y:S04]  /*4320*/  @!P5 LDS.U16 R54, [R54+0x1084] ;  /* 0x001084003636d984 */ /* 0x000ee80000000400 */
[----:B------:R-:W-:Y:S01]  /*4330*/  @!P2 LDS.U16 R57, [R42+0x1104] ;  /* 0x001104002a39a984 */ /* 0x000fe20000000400 */
[----:B------:R-:W-:-:S03]  /*4340*/  @!P0 MOV R59, 0x400 ;  /* 0x00000400003b8802 */ /* 0x000fc60000000f00 */
[----:B------:R-:W4:Y:S01]  /*4350*/  @!P5 LDS R42, [R4+0x4] ;  /* 0x00000400042ad984 */ /* 0x000f220000000800 */
[----:B------:R-:W-:Y:S02]  /*4360*/  ISETP.NE.AND P5, PT, R48, RZ, PT ;  /* 0x000000ff3000720c */ /* 0x000fe40003fa5270 */
[----:B-1----:R-:W-:Y:S01]  /*4370*/  @!P0 LEA R43, R43, R59, 0x18 ;  /* 0x0000003b2b2b8211 */ /* 0x002fe200078ec0ff */
[----:B------:R-:W-:Y:S04]  /*4380*/  @!P1 LDS.U16 R32, [R32+0x1302] ;  /* 0x0013020020209984 */ /* 0x000fe80000000400 */
[----:B------:R-:W-:Y:S01]  /*4390*/  @!P1 LDS R48, [R4+0x18] ;  /* 0x0000180004309984 */ /* 0x000fe20000000800 */
[----:B------:R-:W-:-:S03]  /*43a0*/  ISETP.NE.AND P1, PT, R29, RZ, PT ;  /* 0x000000ff1d00720c */ /* 0x000fc60003f25270 */
[----:B------:R-:W-:Y:S02]  /*43b0*/  @!P0 LDS R37, [R4+0x24] ;  /* 0x0000240004258984 */ /* 0x000fe40000000800 */
[----:B------:R-:W-:Y:S02]  /*43c0*/  @!P5 HADD2.F32 R25, -RZ, R25.H0_H0 ;  /* 0x20000019ff19d230 */ /* 0x000fe40000004100 */
[----:B------:R-:W-:Y:S01]  /*43d0*/  @!P0 LDS.U16 R23, [R23+0x1480] ;  /* 0x0014800017178984 */ /* 0x000fe20000000400 */
[----:B------:R-:W-:Y:S02]  /*43e0*/  ISETP.GE.AND P0, PT, R14, R7, PT ;  /* 0x000000070e00720c */ /* 0x000fe40003f06270 */
[----:B--2---:R-:W-:Y:S01]  /*43f0*/  @!P5 FFMA R9, R52, R25, R9 ;  /* 0x000000193409d223 */ /* 0x004fe20000000009 */
[----:B------:R-:W-:Y:S01]  /*4400*/  @!P2 LDS R29, [R4+0x8] ;  /* 0x00000800041da984 */ /* 0x000fe20000000800 */
[----:B------:R-:W-:Y:S01]  /*4410*/  ISETP.NE.AND P2, PT, R49, RZ, PT ;  /* 0x000000ff3100720c */ /* 0x000fe20003f45270 */
[----:B------:R-:W-:Y:S01]  /*4420*/  @!P6 HADD2.F32 R49, -RZ, R38.H0_H0 ;  /* 0x20000026ff31e230 */ /* 0x000fe20000004100 */
[----:B------:R-:W-:Y:S01]  /*4430*/  @!P1 MOV R58, 0x400 ;  /* 0x00000400003a9802 */ /* 0x000fe20000000f00 */
[----:B------:R-:W1:Y:S01]  /*4440*/  @!P6 S2R R47, SR_CgaCtaId ;  /* 0x00000000002fe919 */ /* 0x000e620000008800 */
[----:B------:R-:W-:Y:S01]  /*4450*/  ISETP.NE.AND P5, PT, R34, RZ, PT ;  /* 0x000000ff2200720c */ /* 0x000fe20003fa5270 */
[----:B------:R-:W-:-:S02]  /*4460*/  IMAD.MOV.U32 R25, RZ, RZ, RZ ;  /* 0x000000ffff197224 */ /* 0x000fc400078e00ff */
[----:B0-----:R-:W-:Y:S01]  /*4470*/  @!P6 FFMA R40, R46, R49, R40 ;  /* 0x000000312e28e223 */ /* 0x001fe20000000028 */
[----:B------:R-:W-:Y:S01]  /*4480*/  @!P4 MOV R46, 0x400 ;  /* 0x00000400002ec802 */ /* 0x000fe20000000f00 */
[----:B------:R-:W-:Y:S01]  /*4490*/  @!P1 LDS.U16 R24, [R24+0x1500] ;  /* 0x0015000018189984 */ /* 0x000fe20000000400 */
[----:B------:R-:W-:Y:S01]  /*44a0*/  @!P1 LEA R22, R22, R58, 0x18 ;  /* 0x0000003a16169211 */ /* 0x000fe200078ec0ff */
[----:B------:R-:W-:Y:S01]  /*44b0*/  @!P0 HADD2.F32 R39, -RZ, R39.H0_H0 ;  /* 0x20000027ff278230 */ /* 0x000fe20000004100 */
[----:B------:R-:W-:Y:S01]  /*44c0*/  @!P3 MOV R58, 0x400 ;  /* 0x00000400003ab802 */ /* 0x000fe20000000f00 */
[----:B------:R-:W0:Y:S01]  /*44d0*/  @!P0 S2R R38, SR_CgaCtaId ;  /* 0x0000000000268919 */ /* 0x000e220000008800 */
[----:B---3--:R-:W-:Y:S02]  /*44e0*/  @!P4 LEA R27, R27, R46, 0x18 ;  /* 0x0000002e1b1bc211 */ /* 0x008fe400078ec0ff */
[----:B------:R-:W-:Y:S01]  /*44f0*/  ISETP.NE.AND P4, PT, R44, RZ, PT ;  /* 0x000000ff2c00720c */ /* 0x000fe20003f85270 */
[----:B------:R-:W-:Y:S01]  /*4500*/  @!P1 LDS R34, [R4+0x28] ;  /* 0x0000280004229984 */ /* 0x000fe20000000800 */
[----:B------:R-:W-:-:S02]  /*4510*/  ISETP.NE.AND P0, PT, R55, RZ, PT ;  /* 0x000000ff3700720c */ /* 0x000fc40003f05270 */
[----:B------:R-:W-:Y:S01]  /*4520*/  @!P3 LEA R53, R53, R58, 0x18 ;  /* 0x0000003a3535b211 */ /* 0x000fe200078ec0ff */
[----:B------:R-:W2:Y:S01]  /*4530*/  @!P2 LDS.U16 R26, [R26+0x1580] ;  /* 0x001580001a1aa984 */ /* 0x000ea20000000400 */
[----:B------:R-:W-:Y:S02]  /*4540*/  P2R R55, PR, RZ, 0x8 ;  /* 0x00000008ff377803 */ /* 0x000fe40000000000 */
[----:B------:R-:W-:Y:S02]  /*4550*/  ISETP.GE.AND P3, PT, R14, R7, PT ;  /* 0x000000070e00720c */ /* 0x000fe40003f66270 */
[----:B------:R-:W-:Y:S02]  /*4560*/  P2R R46, PR, RZ, 0x20 ;  /* 0x00000020ff2e7803 */ /* 0x000fe40000000000 */
[----:B------:R-:W-:Y:S01]  /*4570*/  @!P6 MOV R49, 0x400 ;  /* 0x000004000031e802 */ /* 0x000fe20000000f00 */
[----:B------:R-:W-:Y:S01]  /*4580*/  @!P4 LDS.U16 R41, [R41+0x1382] ;  /* 0x001382002929c984 */ /* 0x000fe20000000400 */
[----:B------:R-:W-:Y:S01]  /*4590*/  ISETP.NE.AND P4, PT, R31, RZ, PT ;  /* 0x000000ff1f00720c */ /* 0x000fe20003f85270 */
[----:B------:R-:W-:Y:S01]  /*45a0*/  @!P0 HADD2.F32 R52, -RZ, R21.H0_H0 ;  /* 0x20000015ff348230 */ /* 0x000fe20000004100 */
[----:B------:R-:W-:-:S02]  /*45b0*/  @!P2 MOV R59, 0x400 ;  /* 0x00000400003ba802 */ /* 0x000fc40000000f00 */
[----:B-1----:R-:W-:-:S03]  /*45c0*/  @!P6 LEA R47, R47, R49, 0x18 ;  /* 0x000000312f2fe211 */ /* 0x002fc600078ec0ff */
[----:B------:R-:W-:Y:S01]  /*45d0*/  @!P3 FFMA R40, R39, R51, R40 ;  /* 0x000000332728b223 */ /* 0x000fe20000000028 */
[----:B------:R-:W-:Y:S01]  /*45e0*/  P2R R49, PR, RZ, 0x10 ;  /* 0x00000010ff317803 */ /* 0x000fe20000000000 */
[----:B------:R-:W1:Y:S01]  /*45f0*/  @!P5 S2R R51, SR_CgaCtaId ;  /* 0x000000000033d919 */ /* 0x000e620000008800 */
[-C--:B------:R-:W-:Y:S01]  /*4600*/  ISETP.GE.AND P5, PT, R12, R7.reuse, PT ;  /* 0x000000070c00720c */ /* 0x080fe20003fa6270 */
[----:B------:R-:W-:Y:S01]  /*4610*/  @!P0 FFMA R25, R6, R52, RZ ;  /* 0x0000003406198223 */ /* 0x000fe200000000ff */
[----:B------:R-:W-:Y:S01]  /*4620*/  ISETP.NE.AND P6, PT, R36, RZ, PT ;  /* 0x000000ff2400720c */ /* 0x000fe20003fc5270 */
[----:B------:R-:W3:Y:S01]  /*4630*/  @!P4 S2R R44, SR_CgaCtaId ;  /* 0x00000000002cc919 */ /* 0x000ee20000008800 */
[-C--:B------:R-:W-:Y:S02]  /*4640*/  ISETP.GE.AND P4, PT, R8, R7.reuse, PT ;  /* 0x000000070800720c */ /* 0x080fe40003f86270 */
[----:B------:R-:W-:Y:S02]  /*4650*/  P2R R36, PR, RZ, 0x2 ;  /* 0x00000002ff247803 */ /* 0x000fe40000000000 */
[----:B------:R-:W-:-:S02]  /*4660*/  ISETP.GE.AND P1, PT, R16, R7, PT ;  /* 0x000000071000720c */ /* 0x000fc40003f26270 */
[----:B------:R-:W-:Y:S02]  /*4670*/  P2R R39, PR, RZ, 0x20 ;  /* 0x00000020ff277803 */ /* 0x000fe40000000000 */
[----:B------:R-:W-:Y:S01]  /*4680*/  @!P3 MOV R58, 0x400 ;  /* 0x00000400003ab802 */ /* 0x000fe20000000f00 */
[----:B------:R-:W-:Y:S01]  /*4690*/  @!P5 LDS R21, [R4+0x1c] ;  /* 0x00001c000415d984 */ /* 0x000fe20000000800 */
[-C--:B------:R-:W-:Y:S02]  /*46a0*/  ISETP.GE.AND P5, PT, R17, R7.reuse, PT ;  /* 0x000000071100720c */ /* 0x080fe40003fa6270 */
[----:B------:R-:W-:Y:S01]  /*46b0*/  P2R R6, PR, RZ, 0x1 ;  /* 0x00000001ff067803 */ /* 0x000fe20000000000 */
[----:B------:R-:W-:Y:S01]  /*46c0*/  @!P4 HADD2.F32 R54, -RZ, R54.H0_H0 ;  /* 0x20000036ff36c230 */ /* 0x000fe20000004100 */
[----:B------:R-:W-:Y:S02]  /*46d0*/  ISETP.GE.AND P0, PT, R13, R7, PT ;  /* 0x000000070d00720c */ /* 0x000fe40003f06270 */
[----:B------:R-:W-:Y:S01]  /*46e0*/  @!P2 LEA R50, R50, R59, 0x18 ;  /* 0x0000003b3232a211 */ /* 0x000fe200078ec0ff */
[----:B------:R-:W1:Y:S01]  /*46f0*/  @!P1 LDS.U16 R27, [R27+0x1184] ;  /* 0x001184001b1b9984 */ /* 0x000e620000000400 */
[----:B----4-:R-:W-:Y:S01]  /*4700*/  @!P4 FFMA R25, R54, R42, R25 ;  /* 0x0000002a3619c223 */ /* 0x010fe20000000019 */
[-C--:B------:R-:W-:Y:S01]  /*4710*/  ISETP.GE.AND P4, PT, R11, R7.reuse, PT ;  /* 0x000000070b00720c */ /* 0x080fe20003f86270 */
[----:B--2---:R-:W-:Y:S01]  /*4720*/  @!P2 HADD2.F32 R26, -RZ, R26.H0_H0 ;  /* 0x2000001aff1aa230 */ /* 0x004fe20000004100 */
[----:B------:R-:W-:Y:S01]  /*4730*/  @!P1 LDS R31, [R4+0xc] ;  /* 0x00000c00041f9984 */ /* 0x000fe20000000800 */
[----:B------:R-:W-:Y:S01]  /*4740*/  ISETP.GE.AND P1, PT, R10, R7, PT ;  /* 0x000000070a00720c */ /* 0x000fe20003f26270 */
[----:B------:R-:W-:Y:S01]  /*4750*/  @!P5 HADD2.F32 R57, -RZ, R57.H0_H0 ;  /* 0x20000039ff39d230 */ /* 0x000fe20000004100 */
[----:B0-----:R-:W-:Y:S01]  /*4760*/  @!P3 LEA R42, R38, R58, 0x18 ;  /* 0x0000003a262ab211 */ /* 0x001fe200078ec0ff */
[----:B------:R-:W-:Y:S02]  /*4770*/  @!P2 LDS.U16 R50, [R50+0x1582] ;  /* 0x001582003232a984 */ /* 0x000fe40000000400 */
[----:B------:R-:W-:-:S02]  /*4780*/  @!P0 HADD2.F32 R32, -RZ, R32.H0_H0 ;  /* 0x20000020ff208230 */ /* 0x000fc40000004100 */
[----:B------:R-:W-:Y:S01]  /*4790*/  @!P5 FFMA R25, R57, R29, R25 ;  /* 0x0000001d3919d223 */ /* 0x000fe20000000019 */
[----:B------:R-:W-:Y:S01]  /*47a0*/  ISETP.GE.AND P5, PT, R15, R7, PT ;  /* 0x000000070f00720c */ /* 0x000fe20003fa6270 */
[----:B------:R-:W0:Y:S01]  /*47b0*/  @!P0 S2R R52, SR_CgaCtaId ;  /* 0x0000000000348919 */ /* 0x000e220000008800 */
[----:B------:R-:W-:Y:S01]  /*47c0*/  @!P0 FFMA R40, R32, R48, R40 ;  /* 0x0000003020288223 */ /* 0x000fe20000000028 */
[----:B------:R-:W-:Y:S02]  /*47d0*/  @!P4 LDS R29, [R4+0x20] ;  /* 0x00002000041dc984 */ /* 0x000fe40000000800 */
[----:B------:R-:W-:Y:S02]  /*47e0*/  @!P1 HADD2.F32 R23, -RZ, R23.H0_H0 ;  /* 0x20000017ff179230 */ /* 0x000fe40000004100 */
[----:B------:R-:W-:Y:S03]  /*47f0*/  @!P4 LDS.U16 R56, [R56+0x1402] ;  /* 0x001402003838c984 */ /* 0x000fe60000000400 */
[----:B------:R-:W-:-:S03]  /*4800*/  @!P1 FFMA R9, R23, R37, R9 ;  /* 0x0000002517099223 */ /* 0x000fc60000000009 */
[----:B------:R-:W-:Y:S04]  /*4810*/  @!P5 LDS R37, [R4+0x10] ;  /* 0x000010000425d984 */ /* 0x000fe80000000800 */
[----:B------:R-:W-:Y:S01]  /*4820*/  @!P5 LDS.U16 R47, [R47+0x1204] ;  /* 0x001204002f2fd984 */ /* 0x000fe20000000400 */
[----:B------:R-:W-:-:S03]  /*4830*/  ISETP.NE.AND P5, PT, R39, RZ, PT ;  /* 0x000000ff2700720c */ /* 0x000fc60003fa5270 */
[----:B------:R2:W-:Y:S04]  /*4840*/  @!P3 LDS.U16 R39, [R42+0x1284] ;  /* 0x001284002a27b984 */ /* 0x0005e80000000400 */
[----:B------:R-:W4:Y:S01]  /*4850*/  @!P2 LDS R32, [R4+0x2c] ;  /* 0x00002c000420a984 */ /* 0x000f220000000800 */
[----:B--2---:R-:W2:Y:S01]  /*4860*/  @!P4 S2R R42, SR_CgaCtaId ;  /* 0x00000000002ac919 */ /* 0x004ea20000008800 */
[----:B------:R-:W-:-:S04]  /*4870*/  ISETP.NE.AND P4, PT, R49, RZ, PT ;  /* 0x000000ff3100720c */ /* 0x000fc80003f85270 */
[----:B------:R-:W2:Y:S01]  /*4880*/  @!P5 S2R R38, SR_CgaCtaId ;  /* 0x000000000026d919 */ /* 0x000ea20000008800 */
[----:B------:R-:W-:Y:S02]  /*4890*/  ISETP.NE.AND P5, PT, R46, RZ, PT ;  /* 0x000000ff2e00720c */ /* 0x000fe40003fa5270 */
[----:B------:R-:W2:Y:S02]  /*48a0*/  @!P1 S2R R46, SR_CgaCtaId ;  /* 0x00000000002e9919 */ /* 0x000ea40000008800 */
[----:B------:R-:W-:Y:S02]  /*48b0*/  P2R R54, PR, RZ, 0x20 ;  /* 0x00000020ff367803 */ /* 0x000fe40000000000 */
[----:B------:R-:W-:Y:S01]  /*48c0*/  ISETP.NE.AND P1, PT, R36, RZ, PT ;  /* 0x000000ff2400720c */ /* 0x000fe20003f25270 */
[----:B------:R-:W2:Y:S01]  /*48d0*/  @!P6 S2R R23, SR_CgaCtaId ;  /* 0x000000000017e919 */ /* 0x000ea20000008800 */
[----:B------:R-:W-:Y:S01]  /*48e0*/  @!P4 MOV R48, 0x400 ;  /* 0x000004000030c802 */ /* 0x000fe20000000f00 */
[----:B------:R-:W2:Y:S01]  /*48f0*/  @!P3 LDS R36, [R4+0x14] ;  /* 0x000014000424b984 */ /* 0x000ea20000000800 */
[----:B------:R-:W-:-:S02]  /*4900*/  ISETP.NE.AND P3, PT, R55, RZ, PT ;  /* 0x000000ff3700720c */ /* 0x000fc40003f65270 */
[----:B---3--:R-:W-:Y:S02]  /*4910*/  @!P4 LEA R44, R44, R48, 0x18 ;  /* 0x000000302c2cc211 */ /* 0x008fe400078ec0ff */
[----:B------:R-:W-:Y:S02]  /*4920*/  P2R R48, PR, RZ, 0x10 ;  /* 0x00000010ff307803 */ /* 0x000fe40000000000 */
[----:B------:R-:W-:-:S03]  /*4930*/  ISETP.GE.AND P4, PT, R16, R7, PT ;  /* 0x000000071000720c */ /* 0x000fc60003f86270 */
[----:B------:R-:W-:Y:S01]  /*4940*/  @!P1 HADD2.F32 R24, -RZ, R24.H0_H0 ;  /* 0x20000018ff189230 */ /* 0x000fe20000004100 */
[----:B------:R-:W-:Y:S01]  /*4950*/  @!P5 MOV R49, 0x400 ;  /* 0x000004000031d802 */ /* 0x000fe20000000f00 */
[----:B------:R-:W-:Y:S01]  /*4960*/  @!P1 LDS.U16 R22, [R22+0x1502] ;  /* 0x0015020016169984 */ /* 0x000fe20000000400 */
[----:B------:R-:W-:Y:S02]  /*4970*/  @!P0 MOV R55, 0x400 ;  /* 0x0000040000378802 */ /* 0x000fe40000000f00 */
[----:B-1----:R-:W-:Y:S01]  /*4980*/  @!P5 LEA R51, R51, R49, 0x18 ;  /* 0x000000313333d211 */ /* 0x002fe200078ec0ff */
[----:B------:R-:W-:Y:S01]  /*4990*/  @!P1 FFMA R9, R24, R34, R9 ;  /* 0x0000002218099223 */ /* 0x000fe20000000009 */
[----:B------:R-:W-:Y:S01]  /*49a0*/  ISETP.GE.AND P5, PT, R12, R7, PT ;  /* 0x000000070c00720c */ /* 0x000fe20003fa6270 */
[----:B------:R-:W1:Y:S01]  /*49b0*/  @!P3 LDS.U16 R28, [R28+0x1600] ;  /* 0x001600001c1cb984 */ /* 0x000e620000000400 */
[----:B0-----:R-:W-:Y:S02]  /*49c0*/  @!P0 LEA R52, R52, R55, 0x18 ;  /* 0x0000003734348211 */ /* 0x001fe400078ec0ff */
[----:B------:R-:W-:Y:S01]  /*49d0*/  P2R R24, PR, RZ, 0x8 ;  /* 0x00000008ff187803 */ /* 0x000fe20000000000 */
[----:B------:R-:W-:-:S02]  /*49e0*/  @!P4 HADD2.F32 R27, -RZ, R27.H0_H0 ;  /* 0x2000001bff1bc230 */ /* 0x000fc40000004100 */
[----:B----4-:R-:W-:Y:S01]  /*49f0*/  @!P2 FFMA R9, R26, R32, R9 ;  /* 0x000000201a09a223 */ /* 0x010fe20000000009 */
[----:B------:R-:W-:Y:S01]  /*4a00*/  @!P6 MOV R55, 0x400 ;  /* 0x000004000037e802 */ /* 0x000fe20000000f00 */
[----:B------:R-:W0:Y:S01]  /*4a10*/  @!P1 S2R R49, SR_CgaCtaId ;  /* 0x0000000000319919 */ /* 0x000e220000008800 */
[----:B------:R-:W-:Y:S01]  /*4a20*/  @!P4 FFMA R25, R27, R31, R25 ;  /* 0x0000001f1b19c223 */ /* 0x000fe20000000019 */
[----:B------:R-:W-:Y:S01]  /*4a30*/  ISETP.GE.AND P4, PT, R10, R7, PT ;  /* 0x000000070a00720c */ /* 0x000fe20003f86270 */
[----:B------:R3:W-:Y:S01]  /*4a40*/  @!P0 LDS.U16 R31, [R52+0x1304] ;  /* 0x00130400341f8984 */ /* 0x0007e20000000400 */
[----:B------:R-:W-:Y:S01]  /*4a50*/  @!P5 HADD2.F32 R41, -RZ, R41.H0_H0 ;  /* 0x20000029ff29d230 */ /* 0x000fe20000004100 */
[----:B------:R-:W-:Y:S02]  /*4a60*/  P2R R27, PR, RZ, 0x1 ;  /* 0x00000001ff1b7803 */ /* 0x000fe40000000000 */
[----:B------:R-:W-:Y:S02]  /*4a70*/  @!P5 MOV R59, 0x400 ;  /* 0x00000400003bd802 */ /* 0x000fe40000000f00 */
[----:B------:R-:W-:Y:S01]  /*4a80*/  @!P5 FFMA R40, R41, R21, R40 ;  /* 0x000000152928d223 */ /* 0x000fe20000000028 */
[----:B--2---:R-:W-:Y:S01]  /*4a90*/  @!P6 LEA R23, R23, R55, 0x18 ;  /* 0x000000371717e211 */ /* 0x004fe200078ec0ff */
[----:B------:R-:W-:Y:S01]  /*4aa0*/  @!P0 LDS R41, [R4+0x18] ;  /* 0x0000180004298984 */ /* 0x000fe20000000800 */
[----:B------:R-:W-:-:S02]  /*4ab0*/  ISETP.GE.AND P0, PT, R11, R7, PT ;  /* 0x000000070b00720c */ /* 0x000fc40003f06270 */
[----:B------:R-:W-:Y:S01]  /*4ac0*/  @!P5 LEA R38, R38, R59, 0x18 ;  /* 0x0000003b2626d211 */ /* 0x000fe200078ec0ff */
[----:B------:R-:W2:Y:S01]  /*4ad0*/  @!P4 LDS.U16 R43, [R43+0x1482] ;  /* 0x001482002b2bc984 */ /* 0x000ea20000000400 */
[----:B------:R-:W-:Y:S02]  /*4ae0*/  P2R R55, PR, RZ, 0x40 ;  /* 0x00000040ff377803 */ /* 0x000fe40000000000 */
[-C--:B------:R-:W-:Y:S01]  /*4af0*/  ISETP.GE.AND P6, PT, R10, R7.reuse, PT ;  /* 0x000000070a00720c */ /* 0x080fe20003fc6270 */
[----:B------:R-:W-:Y:S01]  /*4b00*/  @!P4 LDS R34, [R4+0x24] ;  /* 0x000024000422c984 */ /* 0x000fe20000000800 */
[----:B------:R-:W-:-:S03]  /*4b10*/  ISETP.GE.AND P4, PT, R8, R7, PT ;  /* 0x000000070800720c */ /* 0x000fc60003f86270 */
[----:B------:R-:W4:Y:S01]  /*4b20*/  @!P3 LDS R21, [R4+0x30] ;  /* 0x000030000415b984 */ /* 0x000f220000000800 */
[----:B------:R-:W-:Y:S01]  /*4b30*/  ISETP.GE.AND P3, PT, R15, R7, PT ;  /* 0x000000070f00720c */ /* 0x000fe20003f66270 */
[----:B------:R-:W-:Y:S01]  /*4b40*/  @!P0 HADD2.F32 R56, -RZ, R56.H0_H0 ;  /* 0x20000038ff388230 */ /* 0x000fe20000004100 */
[----:B------:R-:W-:Y:S01]  /*4b50*/  @!P0 MOV R57, 0x400 ;  /* 0x0000040000398802 */ /* 0x000fe20000000f00 */
[----:B---3--:R-:W3:Y:S03]  /*4b60*/  @!P2 S2R R52, SR_CgaCtaId ;  /* 0x000000000034a919 */ /* 0x008ee60000008800 */
[----:B------:R-:W-:Y:S01]  /*4b70*/  @!P0 LEA R42, R42, R57, 0x18 ;  /* 0x000000392a2a8211 */ /* 0x000fe200078ec0ff */
[----:B------:R-:W-:Y:S01]  /*4b80*/  @!P0 FFMA R40, R29, R56, R40 ;  /* 0x000000381d288223 */ /* 0x000fe20000000028 */
[----:B------:R-:W4:Y:S01]  /*4b90*/  @!P5 LDS.U16 R38, [R38+0x1384] ;  /* 0x001384002626d984 */ /* 0x000f220000000400 */
[----:B------:R-:W-:Y:S01]  /*4ba0*/  @!P6 MOV R58, 0x400 ;  /* 0x00000400003ae802 */ /* 0x000fe20000000f00 */
[----:B------:R-:W4:Y:S01]  /*4bb0*/  @!P4 S2R R57, SR_CgaCtaId ;  /* 0x000000000039c919 */ /* 0x000f220000008800 */
[----:B------:R-:W-:-:S02]  /*4bc0*/  ISETP.GE.AND P4, PT, R14, R7, PT ;  /* 0x000000070e00720c */ /* 0x000fc40003f86270 */
[----:B------:R-:W-:Y:S01]  /*4bd0*/  @!P3 HADD2.F32 R47, -RZ, R47.H0_H0 ;  /* 0x2000002fff2fb230 */ /* 0x000fe20000004100 */
[----:B------:R-:W-:Y:S01]  /*4be0*/  @!P6 LEA R46, R46, R58, 0x18 ;  /* 0x0000003a2e2ee211 */ /* 0x000fe200078ec0ff */
[----:B------:R-:W-:Y:S01]  /*4bf0*/  @!P0 LDS.U16 R42, [R42+0x1404] ;  /* 0x001404002a2a8984 */ /* 0x000fe20000000400 */
[----:B------:R-:W-:Y:S02]  /*4c00*/  @!P1 MOV R58, 0x400 ;  /* 0x00000400003a9802 */ /* 0x000fe40000000f00 */
[----:B------:R-:W-:Y:S01]  /*4c10*/  @!P3 FFMA R25, R37, R47, R25 ;  /* 0x0000002f2519b223 */ /* 0x000fe20000000019 */
[----:B------:R-:W-:Y:S01]  /*4c20*/  ISETP.NE.AND P3, PT, R24, RZ, PT ;  /* 0x000000ff1800720c */ /* 0x000fe20003f65270 */
[----:B------:R-:W4:Y:S01]  /*4c30*/  @!P5 LDS R29, [R4+0x1c] ;  /* 0x00001c00041dd984 */ /* 0x000f220000000800 */
[----:B------:R-:W-:Y:S02]  /*4c40*/  ISETP.NE.AND P5, PT, R54, RZ, PT ;  /* 0x000000ff3600720c */ /* 0x000fe40003fa5270 */
[----:B------:R-:W-:Y:S01]  /*4c50*/  @!P2 MOV R54, 0x400 ;  /* 0x000004000036a802 */ /* 0x000fe20000000f00 */
[----:B------:R-:W-:Y:S01]  /*4c60*/  @!P1 LDS R37, [R4+0x28] ;  /* 0x0000280004259984 */ /* 0x000fe20000000800 */
[----:B------:R-:W-:Y:S01]  /*4c70*/  @!P4 HADD2.F32 R39, -RZ, R39.H0_H0 ;  /* 0x20000027ff27c230 */ /* 0x000fe20000004100 */
[----:B0-----:R-:W-:-:S02]  /*4c80*/  @!P1 LEA R49, R49, R58, 0x18 ;  /* 0x0000003a31319211 */ /* 0x001fc400078ec0ff */
[----:B------:R-:W-:Y:S02]  /*4c90*/  @!P6 LDS.U16 R46, [R46+0x1484] ;  /* 0x001484002e2ee984 */ /* 0x000fe40000000400 */
[----:B------:R-:W-:Y:S01]  /*4ca0*/  @!P4 FFMA R25, R39, R36, R25 ;  /* 0x000000242719c223 */ /* 0x000fe20000000019 */
[----:B------:R-:W-:Y:S01]  /*4cb0*/  ISETP.NE.AND P4, PT, R48, RZ, PT ;  /* 0x000000ff3000720c */ /* 0x000fe20003f85270 */
[----:B------:R-:W-:Y:S01]  /*4cc0*/  @!P0 LDS R39, [R4+0x20] ;  /* 0x0000200004278984 */ /* 0x000fe20000000800 */
[----:B------:R-:W-:Y:S01]  /*4cd0*/  ISETP.GE.AND P0, PT, R16, R7, PT ;  /* 0x000000071000720c */ /* 0x000fe20003f06270 */
[----:B-1----:R-:W-:Y:S01]  /*4ce0*/  @!P3 HADD2.F32 R56, -RZ, R28.H0_H0 ;  /* 0x2000001cff38b230 */ /* 0x002fe20000004100 */
[----:B------:R-:W-:Y:S01]  /*4cf0*/  P2R R48, PR, RZ, 0x10 ;  /* 0x00000010ff307803 */ /* 0x000fe20000000000 */
[----:B------:R-:W0:Y:S01]  /*4d00*/  @!P5 S2R R47, SR_CgaCtaId ;  /* 0x00000000002fd919 */ /* 0x000e220000008800 */
[----:B--2---:R-:W-:Y:S01]  /*4d10*/  @!P6 HADD2.F32 R43, -RZ, R43.H0_H0 ;  /* 0x2000002bff2be230 */ /* 0x004fe20000004100 */
[----:B---3--:R-:W-:Y:S01]  /*4d20*/  @!P2 LEA R52, R52, R54, 0x18 ;  /* 0x000000363434a211 */ /* 0x008fe200078ec0ff */
[----:B----4-:R-:W-:Y:S01]  /*4d30*/  @!P3 FFMA R9, R21, R56, R9 ;  /* 0x000000381509b223 */ /* 0x010fe20000000009 */
[----:B------:R-:W1:Y:S02]  /*4d40*/  @!P3 S2R R26, SR_CgaCtaId ;  /* 0x00000000001ab919 */ /* 0x000e640000008800 */
[----:B------:R-:W-:-:S02]  /*4d50*/  @!P6 FFMA R40, R43, R34, R40 ;  /* 0x000000222b28e223 */ /* 0x000fc40000000028 */
[----:B------:R-:W-:Y:S01]  /*4d60*/  @!P4 LDS R24, [R4+0x34] ;  /* 0x000034000418c984 */ /* 0x000fe20000000800 */
[----:B------:R-:W2:Y:S03]  /*4d70*/  @!P4 S2R R32, SR_CgaCtaId ;  /* 0x000000000020c919 */ /* 0x000ea60000008800 */
[----:B------:R-:W3:Y:S01]  /*4d80*/  @!P4 LDS.U16 R30, [R30+0x1680] ;  /* 0x001680001e1ec984 */ /* 0x000ee20000000400 */
[----:B------:R-:W-:Y:S01]  /*4d90*/  ISETP.GE.AND P4, PT, R17, R7, PT ;  /* 0x000000071100720c */ /* 0x000fe20003f86270 */
[----:B------:R-:W4:Y:S01]  /*4da0*/  @!P0 S2R R28, SR_CgaCtaId ;  /* 0x00000000001c8919 */ /* 0x000f220000008800 */
[----:B------:R-:W-:Y:S02]  /*4db0*/  ISETP.NE.AND P0, PT, R27, RZ, PT ;  /* 0x000000ff1b00720c */ /* 0x000fe40003f05270 */
[----:B------:R-:W-:Y:S01]  /*4dc0*/  P2R R43, PR, RZ, 0x4 ;  /* 0x00000004ff2b7803 */ /* 0x000fe20000000000 */
[----:B------:R-:W-:Y:S01]  /*4dd0*/  @!P2 LDS R34, [R4+0x2c] ;  /* 0x00002c000422a984 */ /* 0x000fe20000000800 */
[----:B------:R-:W-:-:S03]  /*4de0*/  @!P1 HADD2.F32 R22, -RZ, R22.H0_H0 ;  /* 0x20000016ff169230 */ /* 0x000fc60000004100 */
[----:B------:R-:W-:Y:S04]  /*4df0*/  @!P1 LDS.U16 R49, [R49+0x1504] ;  /* 0x0015040031319984 */ /* 0x000fe80000000400 */
[----:B------:R-:W4:Y:S01]  /*4e00*/  @!P4 S2R R36, SR_CgaCtaId ;  /* 0x000000000024c919 */ /* 0x000f220000008800 */
[----:B------:R-:W-:Y:S01]  /*4e10*/  ISETP.GE.AND P4, PT, R8, R7, PT ;  /* 0x000000070800720c */ /* 0x000fe20003f86270 */
[----:B------:R-:W-:-:S05]  /*4e20*/  @!P0 HADD2.F32 R31, -RZ, R31.H0_H0 ;  /* 0x2000001fff1f8230 */ /* 0x000fca0000004100 */
[----:B------:R-:W-:Y:S01]  /*4e30*/  @!P0 FFMA R25, R31, R41, R25 ;  /* 0x000000291f198223 */ /* 0x000fe20000000019 */
[----:B------:R-:W-:Y:S02]  /*4e40*/  ISETP.NE.AND P0, PT, R6, RZ, PT ;  /* 0x000000ff0600720c */ /* 0x000fe40003f05270 */
[----:B------:R-:W-:-:S04]  /*4e50*/  ISETP.GE.AND P2, PT, R10, R7, PT ;  /* 0x000000070a00720c */ /* 0x000fc80003f46270 */
[----:B------:R-:W-:-:S04]  /*4e60*/  @!P4 MOV R54, 0x400 ;  /* 0x000004000036c802 */ /* 0x000fc80000000f00 */
[----:B------:R-:W-:Y:S02]  /*4e70*/  @!P4 LEA R27, R57, R54, 0x18 ;  /* 0x00000036391bc211 */ /* 0x000fe400078ec0ff */
[----:B------:R-:W-:Y:S01]  /*4e80*/  ISETP.NE.AND P4, PT, R48, RZ, PT ;  /* 0x000000ff3000720c */ /* 0x000fe20003f85270 */
[----:B------:R-:W3:Y:S01]  /*4e90*/  @!P0 LDS.U16 R21, [R2+0x1006] ;  /* 0x0010060002158984 */ /* 0x000ee20000000400 */
[----:B------:R-:W-:-:S03]  /*4ea0*/  P2R R31, PR, RZ, 0x1 ;  /* 0x00000001ff1f7803 */ /* 0x000fc60000000000 */
[----:B------:R-:W3:Y:S01]  /*4eb0*/  @!P0 LDS R6, [R4] ;  /* 0x0000000004068984 */ /* 0x000ee20000000800 */
[----:B------:R-:W-:-:S03]  /*4ec0*/  ISETP.GE.AND P0, PT, R8, R7, PT ;  /* 0x000000070800720c */ /* 0x000fc60003f06270 */
[----:B------:R-:W-:Y:S01]  /*4ed0*/  @!P2 LDS R48, [R4+0x24] ;  /* 0x000024000430a984 */ /* 0x000fe20000000800 */
[----:B------:R-:W-:-:S03]  /*4ee0*/  ISETP.GE.AND P2, PT, R15, R7, PT ;  /* 0x000000070f00720c */ /* 0x000fc60003f46270 */
[----:B------:R-:W-:-:S04]  /*4ef0*/  @!P4 MOV R56, 0x400 ;  /* 0x000004000038c802 */ /* 0x000fc80000000f00 */
[----:B--2---:R-:W-:Y:S02]  /*4f00*/  @!P4 LEA R32, R32, R56, 0x18 ;  /* 0x000000382020c211 */ /* 0x004fe400078ec0ff */
[----:B------:R-:W-:Y:S01]  /*4f10*/  @!P5 MOV R56, 0x400 ;  /* 0x000004000038d802 */ /* 0x000fe20000000f00 */
[----:B------:R-:W2:Y:S04]  /*4f20*/  @!P0 LDS.U16 R27, [R27+0x1086] ;  /* 0x001086001b1b8984 */ /* 0x000ea80000000400 */
[----:B------:R-:W2:Y:S01]  /*4f30*/  @!P0 LDS R41, [R4+0x4] ;  /* 0x0000040004298984 */ /* 0x000ea20000000800 */
[----:B------:R-:W-:Y:S02]  /*4f40*/  ISETP.GE.AND P0, PT, R17, R7, PT ;  /* 0x000000071100720c */ /* 0x000fe40003f06270 */
[----:B0-----:R-:W-:-:S02]  /*4f50*/  @!P5 LEA R47, R47, R56, 0x18 ;  /* 0x000000382f2fd211 */ /* 0x001fc400078ec0ff */
[----:B------:R-:W-:Y:S02]  /*4f60*/  ISETP.NE.AND P6, PT, R55, RZ, PT ;  /* 0x000000ff3700720c */ /* 0x000fe40003fc5270 */
[----:B------:R-:W-:Y:S01]  /*4f70*/  P2R R56, PR, RZ, 0x20 ;  /* 0x00000020ff387803 */ /* 0x000fe20000000000 */
[----:B------:R-:W0:Y:S01]  /*4f80*/  @!P2 S2R R55, SR_CgaCtaId ;  /* 0x000000000037a919 */ /* 0x000e220000008800 */
[-C--:B------:R-:W-:Y:S02]  /*4f90*/  ISETP.GE.AND P5, PT, R17, R7.reuse, PT ;  /* 0x000000071100720c */ /* 0x080fe40003fa6270 */
[----:B------:R-:W-:Y:S02]  /*4fa0*/  ISETP.GE.AND P2, PT, R12, R7, PT ;  /* 0x000000070c00720c */ /* 0x000fe40003f46270 */
[----:B------:R-:W-:Y:S02]  /*4fb0*/  @!P3 MOV R54, 0x400 ;  /* 0x000004000036b802 */ /* 0x000fe40000000f00 */
[----:B------:R-:W-:-:S02]  /*4fc0*/  @!P0 MOV R57, 0x400 ;  /* 0x0000040000398802 */ /* 0x000fc40000000f00 */
[----:B------:R-:W-:Y:S02]  /*4fd0*/  ISETP.GE.AND P0, PT, R16, R7, PT ;  /* 0x000000071000720c */ /* 0x000fe40003f06270 */
[----:B-1----:R-:W-:-:S03]  /*4fe0*/  @!P3 LEA R54, R26, R54, 0x18 ;  /* 0x000000361a36b211 */ /* 0x002fc600078ec0ff */
[----:B----4-:R-:W-:Y:S02]  /*4ff0*/  @!P5 LEA R36, R36, R57, 0x18 ;  /* 0x000000392424d211 */ /* 0x010fe400078ec0ff */
[----:B------:R-:W-:Y:S01]  /*5000*/  @!P2 HADD2.F32 R57, -RZ, R38.H0_H0 ;  /* 0x20000026ff39a230 */ /* 0x000fe20000004100 */
[----:B------:R-:W-:Y:S02]  /*5010*/  P2R R26, PR, RZ, 0x8 ;  /* 0x00000008ff1a7803 */ /* 0x000fe40000000000 */
[----:B------:R-:W-:Y:S02]  /*5020*/  ISETP.GE.AND P3, PT, R11, R7, PT ;  /* 0x000000070b00720c */ /* 0x000fe40003f66270 */
[----:B------:R-:W-:Y:S01]  /*5030*/  @!P2 FFMA R25, R57, R29, R25 ;  /* 0x0000001d3919a223 */ /* 0x000fe20000000019 */
[----:B------:R-:W-:Y:S01]  /*5040*/  ISETP.GE.AND P2, PT, R14, R7, PT ;  /* 0x000000070e00720c */ /* 0x000fe20003f46270 */
[----:B---3--:R-:W-:Y:S01]  /*5050*/  @!P4 HADD2.F32 R30, -RZ, R30.H0_H0 ;  /* 0x2000001eff1ec230 */ /* 0x008fe20000004100 */
[----:B------:R-:W-:Y:S01]  /*5060*/  @!P0 MOV R38, 0x400 ;  /* 0x0000040000268802 */ /* 0x000fe20000000f00 */
[----:B------:R-:W-:Y:S01]  /*5070*/  @!P1 FFMA R40, R22, R37, R40 ;  /* 0x0000002516289223 */ /* 0x000fe20000000028 */
[----:B------:R-:W-:Y:S02]  /*5080*/  @!P5 LDS R29, [R4+0x8] ;  /* 0x00000800041dd984 */ /* 0x000fe40000000800 */
[----:B------:R-:W-:-:S02]  /*5090*/  @!P4 FFMA R9, R30, R24, R9 ;  /* 0x000000181e09c223 */ /* 0x000fc40000000009 */
[----:B------:R-:W1:Y:S02]  /*50a0*/  @!P5 LDS.U16 R37, [R36+0x1106] ;  /* 0x001106002425d984 */ /* 0x000e640000000400 */
[----:B------:R-:W-:Y:S01]  /*50b0*/  @!P3 HADD2.F32 R58, -RZ, R42.H0_H0 ;  /* 0x2000002aff3ab230 */ /* 0x000fe20000004100 */
[----:B------:R-:W-:Y:S01]  /*50c0*/  @!P0 LEA R42, R28, R38, 0x18 ;  /* 0x000000261c2a8211 */ /* 0x000fe200078ec0ff */
[----:B------:R-:W-:Y:S03]  /*50d0*/  @!P0 LDS R36, [R4+0xc] ;  /* 0x00000c0004248984 */ /* 0x000fe60000000800 */
[----:B------:R-:W-:Y:S01]  /*50e0*/  @!P3 FFMA R25, R39, R58, R25 ;  /* 0x0000003a2719b223 */ /* 0x000fe20000000019 */
[----:B------:R-:W3:Y:S01]  /*50f0*/  @!P2 S2R R30, SR_CgaCtaId ;  /* 0x00000000001ea919 */ /* 0x000ee20000008800 */
[----:B------:R-:W-:Y:S01]  /*5100*/  ISETP.GE.AND P2, PT, R13, R7, PT ;  /* 0x000000070d00720c */ /* 0x000fe20003f46270 */
[----:B------:R4:W1:Y:S01]  /*5110*/  @!P0 LDS.U16 R39, [R42+0x1186] ;  /* 0x001186002a278984 */ /* 0x0008620000000400 */
[----:B------:R-:W-:-:S02]  /*5120*/  ISETP.NE.AND P0, PT, R31, RZ, PT ;  /* 0x000000ff1f00720c */ /* 0x000fc40003f05270 */
[----:B------:R-:W-:Y:S02]  /*5130*/  P2R R24, PR, RZ, 0x10 ;  /* 0x00000010ff187803 */ /* 0x000fe40000000000 */
[-C--:B------:R-:W-:Y:S01]  /*5140*/  ISETP.GE.AND P4, PT, R12, R7.reuse, PT ;  /* 0x000000070c00720c */ /* 0x080fe20003f86270 */
[----:B------:R-:W3:Y:S01]  /*5150*/  @!P6 S2R R28, SR_CgaCtaId ;  /* 0x00000000001ce919 */ /* 0x000ee20000008800 */
[----:B------:R-:W-:-:S05]  /*5160*/  ISETP.GE.AND P5, PT, R15, R7, PT ;  /* 0x000000070f00720c */ /* 0x000fca0003fa6270 */
[----:B------:R-:W1:Y:S01]  /*5170*/  @!P2 S2R R38, SR_CgaCtaId ;  /* 0x000000000026a919 */ /* 0x000e620000008800 */
[----:B------:R-:W-:Y:S01]  /*5180*/  ISETP.NE.AND P2, PT, R43, RZ, PT ;  /* 0x000000ff2b00720c */ /* 0x000fe20003f45270 */
[----:B------:R-:W-:Y:S01]  /*5190*/  @!P0 HADD2.F32 R43, -RZ, R21.H0_H0 ;  /* 0x20000015ff2b8230 */ /* 0x000fe20000004100 */
[----:B----4-:R-:W4:Y:S01]  /*51a0*/  @!P3 S2R R42, SR_CgaCtaId ;  /* 0x00000000002ab919 */ /* 0x010f220000008800 */
[-C--:B------:R-:W-:Y:S01]  /*51b0*/  ISETP.GE.AND P3, PT, R8, R7.reuse, PT ;  /* 0x000000070800720c */ /* 0x080fe20003f66270 */
[----:B------:R-:W-:Y:S01]  /*51c0*/  IMAD.MOV.U32 R22, RZ, RZ, RZ ;  /* 0x000000ffff167224 */ /* 0x000fe200078e00ff */
[----:B------:R-:W1:Y:S01]  /*51d0*/  @!P4 S2R R31, SR_CgaCtaId ;  /* 0x00000000001fc919 */ /* 0x000e620000008800 */
[----:B------:R-:W-:Y:S01]  /*51e0*/  ISETP.GE.AND P4, PT, R10, R7, PT ;  /* 0x000000070a00720c */ /* 0x000fe20003f86270 */
[----:B------:R-:W-:Y:S01]  /*51f0*/  @!P0 FFMA R22, R6, R43, RZ ;  /* 0x0000002b06168223 */ /* 0x000fe200000000ff */
[----:B------:R-:W-:Y:S02]  /*5200*/  P2R R6, PR, RZ, 0x1 ;  /* 0x00000001ff067803 */ /* 0x000fe40000000000 */
[----:B------:R-:W-:-:S02]  /*5210*/  ISETP.GE.AND P0, PT, R8, R7, PT ;  /* 0x000000070800720c */ /* 0x000fc40003f06270 */
[----:B------:R-:W-:Y:S01]  /*5220*/  @!P5 MOV R57, 0x400 ;  /* 0x000004000039d802 */ /* 0x000fe20000000f00 */
[----:B------:R-:W-:Y:S01]  /*5230*/  @!P2 HADD2.F32 R21, -RZ, R50.H0_H0 ;  /* 0x20000032ff15a230 */ /* 0x000fe20000004100 */
[----:B------:R-:W-:Y:S02]  /*5240*/  @!P2 LDS.U16 R52, [R52+0x1584] ;  /* 0x001584003434a984 */ /* 0x000fe40000000400 */
[----:B--2---:R-:W-:Y:S01]  /*5250*/  @!P3 HADD2.F32 R27, -RZ, R27.H0_H0 ;  /* 0x2000001bff1bb230 */ /* 0x004fe20000004100 */
[----:B0-----:R-:W-:Y:S02]  /*5260*/  @!P5 LEA R50, R55, R57, 0x18 ;  /* 0x000000393732d211 */ /* 0x001fe400078ec0ff */
[----:B------:R-:W-:Y:S01]  /*5270*/  ISETP.NE.AND P5, PT, R56, RZ, PT ;  /* 0x000000ff3800720c */ /* 0x000fe20003fa5270 */
[----:B------:R-:W-:Y:S01]  /*5280*/  @!P4 HADD2.F32 R46, -RZ, R46.H0_H0 ;  /* 0x2000002eff2ec230 */ /* 0x000fe20000004100 */
[----:B------:R-:W-:Y:S01]  /*5290*/  ISETP.NE.AND P3, PT, R26, RZ, PT ;  /* 0x000000ff1a00720c */ /* 0x000fe20003f65270 */
[----:B------:R-:W-:Y:S01]  /*52a0*/  @!P2 FFMA R40, R21, R34, R40 ;  /* 0x000000221528a223 */ /* 0x000fe20000000028 */
[----:B------:R-:W-:Y:S01]  /*52b0*/  P2R R26, PR, RZ, 0x10 ;  /* 0x00000010ff1a7803 */ /* 0x000fe20000000000 */
[----:B------:R-:W-:Y:S01]  /*52c0*/  @!P0 FFMA R22, R27, R41, R22 ;  /* 0x000000291b168223 */ /* 0x000fe20000000016 */
[----:B------:R-:W-:Y:S01]  /*52d0*/  @!P4 FFMA R25, R46, R48, R25 ;  /* 0x000000302e19c223 */ /* 0x000fe20000000019 */
[----:B------:R-:W0:Y:S01]  /*52e0*/  @!P4 S2R R21, SR_CgaCtaId ;  /* 0x000000000015c919 */ /* 0x000e220000008800 */
[----:B------:R-:W-:-:S02]  /*52f0*/  ISETP.GE.AND P0, PT, R14, R7, PT ;  /* 0x000000070e00720c */ /* 0x000fc40003f06270 */
[-C--:B------:R-:W-:Y:S01]  /*5300*/  ISETP.GE.AND P4, PT, R15, R7.reuse, PT ;  /* 0x000000070f00720c */ /* 0x080fe20003f86270 */
[----:B------:R-:W2:Y:S01]  /*5310*/  @!P1 S2R R46, SR_CgaCtaId ;  /* 0x00000000002e9919 */ /* 0x000ea20000008800 */
[----:B------:R-:W-:Y:S02]  /*5320*/  @!P6 MOV R57, 0x400 ;  /* 0x000004000039e802 */ /* 0x000fe40000000f00 */
[----:B------:R-:W-:Y:S01]  /*5330*/  P2R R56, PR, RZ, 0x2 ;  /* 0x00000002ff387803 */ /* 0x000fe20000000000 */
[----:B------:R-:W-:Y:S01]  /*5340*/  @!P1 LDS R55, [R4+0x28] ;  /* 0x0000280004379984 */ /* 0x000fe20000000800 */
[----:B------:R-:W-:Y:S02]  /*5350*/  ISETP.GE.AND P1, PT, R12, R7, PT ;  /* 0x000000070c00720c */ /* 0x000fe40003f26270 */
[----:B---3--:R-:W-:Y:S01]  /*5360*/  @!P6 LEA R28, R28, R57, 0x18 ;  /* 0x000000391c1ce211 */ /* 0x008fe200078ec0ff */
[----:B------:R-:W3:Y:S01]  /*5370*/  @!P5 LDS.U16 R33, [R33+0x1700] ;  /* 0x001700002121d984 */ /* 0x000ee20000000400 */
[----:B------:R-:W-:-:S02]  /*5380*/  P2R R57, PR, RZ, 0x40 ;  /* 0x00000040ff397803 */ /* 0x000fc40000000000 */
[-C--:B------:R-:W-:Y:S01]  /*5390*/  ISETP.GE.AND P6, PT, R13, R7.reuse, PT ;  /* 0x000000070d00720c */ /* 0x080fe20003fc6270 */
[----:B------:R-:W2:Y:S01]  /*53a0*/  @!P5 LDS R27, [R4+0x38] ;  /* 0x00003800041bd984 */ /* 0x000ea20000000800 */
[----:B------:R-:W-:Y:S02]  /*53b0*/  @!P0 MOV R60, 0x400 ;  /* 0x00000400003c8802 */ /* 0x000fe40000000f00 */
[----:B------:R-:W-:Y:S01]  /*53c0*/  P2R R41, PR, RZ, 0x20 ;  /* 0x00000020ff297803 */ /* 0x000fe20000000000 */
[----:B------:R-:W-:Y:S01]  /*53d0*/  @!P4 LDS.U16 R50, [R50+0x1206] ;  /* 0x001206003232c984 */ /* 0x000fe20000000400 */
[----:B------:R-:W-:-:S03]  /*53e0*/  ISETP.GE.AND P5, PT, R17, R7, PT ;  /* 0x000000071100720c */ /* 0x000fc60003fa6270 */
[----:B------:R-:W-:Y:S01]  /*53f0*/  @!P4 LDS R48, [R4+0x10] ;  /* 0x000010000430c984 */ /* 0x000fe20000000800 */
[-C--:B------:R-:W-:Y:S02]  /*5400*/  ISETP.GE.AND P4, PT, R11, R7.reuse, PT ;  /* 0x000000070b00720c */ /* 0x080fe40003f86270 */
[----:B------:R-:W-:Y:S01]  /*5410*/  @!P0 LEA R30, R30, R60, 0x18 ;  /* 0x0000003c1e1e8211 */ /* 0x000fe200078ec0ff */
[----:B------:R-:W2:Y:S01]  /*5420*/  @!P3 LDS.U16 R53, [R53+0x1602] ;  /* 0x001602003535b984 */ /* 0x000ea20000000400 */
[----:B------:R-:W-:Y:S02]  /*5430*/  @!P1 MOV R60, 0x400 ;  /* 0x00000400003c9802 */ /* 0x000fe40000000f00 */
[----:B------:R-:W-:Y:S01]  /*5440*/  @!P6 MOV R59, 0x400 ;  /* 0x00000400003be802 */ /* 0x000fe20000000f00 */
[----:B------:R-:W2:Y:S01]  /*5450*/  @!P2 S2R R43, SR_CgaCtaId ;  /* 0x00000000002ba919 */ /* 0x000ea20000008800 */
[----:B-1----:R-:W-:Y:S02]  /*5460*/  @!P1 LEA R31, R31, R60, 0x18 ;  /* 0x0000003c1f1f9211 */ /* 0x002fe400078ec0ff */
[----:B------:R-:W-:Y:S01]  /*5470*/  ISETP.GE.AND P1, PT, R16, R7, PT ;  /* 0x000000071000720c */ /* 0x000fe20003f26270 */
[----:B------:R-:W-:Y:S01]  /*5480*/  @!P5 HADD2.F32 R37, -RZ, R37.H0_H0 ;  /* 0x20000025ff25d230 */ /* 0x000fe20000004100 */
[----:B------:R-:W-:Y:S01]  /*5490*/  @!P6 LEA R38, R38, R59, 0x18 ;  /* 0x0000003b2626e211 */ /* 0x000fe200078ec0ff */
[----:B------:R-:W1:Y:S01]  /*54a0*/  @!P3 LDS R34, [R4+0x30] ;  /* 0x000030000422b984 */ /* 0x000e620000000800 */
[----:B------:R-:W-:-:S02]  /*54b0*/  @!P4 MOV R59, 0x400 ;  /* 0x00000400003bc802 */ /* 0x000fc40000000f00 */
[----:B------:R-:W-:Y:S01]  /*54c0*/  @!P5 FFMA R22, R37, R29, R22 ;  /* 0x0000001d2516d223 */ /* 0x000fe20000000016 */
[----:B------:R-:W1:Y:S01]  /*54d0*/  @!P0 LDS.U16 R30, [R30+0x1286] ;  /* 0x001286001e1e8984 */ /* 0x000e620000000400 */
[----:B----4-:R-:W-:Y:S02]  /*54e0*/  @!P4 LEA R42, R42, R59, 0x18 ;  /* 0x0000003b2a2ac211 */ /* 0x010fe400078ec0ff */
[----:B------:R-:W-:Y:S01]  /*54f0*/  ISETP.NE.AND P4, PT, R26, RZ, PT ;  /* 0x000000ff1a00720c */ /* 0x000fe20003f85270 */
[----:B------:R-:W-:Y:S01]  /*5500*/  @!P0 LDS R37, [R4+0x14] ;  /* 0x0000140004258984 */ /* 0x000fe20000000800 */
[----:B------:R-:W-:Y:S01]  /*5510*/  P2R R29, PR, RZ, 0x1 ;  /* 0x00000001ff1d7803 */ /* 0x000fe20000000000 */
[----:B------:R-:W-:Y:S01]  /*5520*/  @!P1 HADD2.F32 R39, -RZ, R39.H0_H0 ;  /* 0x20000027ff279230 */ /* 0x000fe20000004100 */
[----:B------:R-:W-:Y:S01]  /*5530*/  ISETP.NE.AND P5, PT, R41, RZ, PT ;  /* 0x000000ff2900720c */ /* 0x000fe20003fa5270 */
[----:B------:R-:W4:Y:S01]  /*5540*/  @!P3 S2R R58, SR_CgaCtaId ;  /* 0x00000000003ab919 */ /* 0x000f220000008800 */
[----:B------:R-:W-:-:S02]  /*5550*/  ISETP.GE.AND P0, PT, R16, R7, PT ;  /* 0x000000071000720c */ /* 0x000fc40003f06270 */
[----:B------:R-:W-:Y:S01]  /*5560*/  ISETP.NE.AND P1, PT, R56, RZ, PT ;  /* 0x000000ff3800720c */ /* 0x000fe20003f25270 */
[----:B------:R-:W1:Y:S04]  /*5570*/  @!P6 LDS.U16 R38, [R38+0x1306] ;  /* 0x001306002626e984 */ /* 0x000e680000000400 */
[----:B------:R-:W-:Y:S01]  /*5580*/  @!P4 MOV R26, 0x400 ;  /* 0x00000400001ac802 */ /* 0x000fe20000000f00 */
[----:B------:R-:W1:Y:S03]  /*5590*/  @!P2 LDS R41, [R4+0x2c] ;  /* 0x00002c000429a984 */ /* 0x000e660000000800 */
[----:B---3--:R-:W-:Y:S01]  /*55a0*/  @!P5 HADD2.F32 R33, -RZ, R33.H0_H0 ;  /* 0x20000021ff21d230 */ /* 0x008fe20000004100 */
[----:B0-----:R-:W-:Y:S01]  /*55b0*/  @!P4 LEA R21, R21, R26, 0x18 ;  /* 0x0000001a1515c211 */ /* 0x001fe200078ec0ff */
[----:B------:R-:W-:Y:S01]  /*55c0*/  @!P0 FFMA R22, R39, R36, R22 ;  /* 0x0000002427168223 */ /* 0x000fe20000000016 */
[----:B------:R-:W-:Y:S01]  /*55d0*/  ISETP.NE.AND P4, PT, R24, RZ, PT ;  /* 0x000000ff1800720c */ /* 0x000fe20003f85270 */
[----:B------:R-:W-:Y:S01]  /*55e0*/  @!P1 HADD2.F32 R49, -RZ, R49.H0_H0 ;  /* 0x20000031ff319230 */ /* 0x000fe20000004100 */
[----:B------:R-:W-:Y:S01]  /*55f0*/  @!P1 MOV R36, 0x400 ;  /* 0x0000040000249802 */ /* 0x000fe20000000f00 */
[----:B--2---:R-:W-:Y:S01]  /*5600*/  @!P5 FFMA R9, R33, R27, R9 ;  /* 0x0000001b2109d223 */ /* 0x004fe20000000009 */
[----:B------:R-:W-:Y:S01]  /*5610*/  ISETP.GE.AND P0, PT, R8, R7, PT ;  /* 0x000000070800720c */ /* 0x000fe20003f06270 */
[----:B------:R-:W-:Y:S01]  /*5620*/  @!P3 HADD2.F32 R53, -RZ, R53.H0_H0 ;  /* 0x20000035ff35b230 */ /* 0x000fe20000004100 */
[----:B------:R-:W-:Y:S01]  /*5630*/  @!P1 LEA R46, R46, R36, 0x18 ;  /* 0x000000242e2e9211 */ /* 0x000fe200078ec0ff */
[----:B------:R-:W-:Y:S01]  /*5640*/  @!P1 FFMA R25, R49, R55, R25 ;  /* 0x0000003731199223 */ /* 0x000fe20000000019 */
[----:B------:R-:W-:Y:S01]  /*5650*/  P2R R27, PR, RZ, 0x2 ;  /* 0x00000002ff1b7803 */ /* 0x000fe20000000000 */
[----:B------:R-:W0:Y:S01]  /*5660*/  @!P6 LDS R36, [R4+0x18] ;  /* 0x000018000424e984 */ /* 0x000e220000000800 */
[----:B------:R-:W-:-:S02]  /*5670*/  ISETP.GE.AND P1, PT, R17, R7, PT ;  /* 0x000000071100720c */ /* 0x000fc40003f26270 */
[----:B------:R-:W-:Y:S01]  /*5680*/  ISETP.GE.AND P6, PT, R15, R7, PT ;  /* 0x000000070f00720c */ /* 0x000fe20003fc6270 */
[----:B------:R-:W2:Y:S01]  /*5690*/  @!P3 LDS.U16 R54, [R54+0x1604] ;  /* 0x001604003636b984 */ /* 0x000ea20000000400 */
[----:B------:R-:W-:Y:S01]  /*56a0*/  @!P2 MOV R39, 0x400 ;  /* 0x000004000027a802 */ /* 0x000fe20000000f00 */
[----:B------:R-:W3:Y:S03]  /*56b0*/  @!P5 S2R R26, SR_CgaCtaId ;  /* 0x00000000001ad919 */ /* 0x000ee60000008800 */
[----:B------:R-:W-:Y:S02]  /*56c0*/  @!P2 LEA R43, R43, R39, 0x18 ;  /* 0x000000272b2ba211 */ /* 0x000fe400078ec0ff */
[----:B------:R-:W-:Y:S01]  /*56d0*/  @!P3 MOV R39, 0x400 ;  /* 0x000004000027b802 */ /* 0x000fe20000000f00 */
[----:B------:R-:W3:Y:S03]  /*56e0*/  @!P4 S2R R24, SR_CgaCtaId ;  /* 0x000000000018c919 */ /* 0x000ee60000008800 */
[----:B----4-:R-:W-:Y:S01]  /*56f0*/  @!P3 LEA R58, R58, R39, 0x18 ;  /* 0x000000273a3ab211 */ /* 0x010fe200078ec0ff */
[----:B------:R-:W4:Y:S01]  /*5700*/  @!P0 S2R R33, SR_CgaCtaId ;  /* 0x0000000000218919 */ /* 0x000f220000008800 */
[----:B------:R-:W-:Y:S01]  /*5710*/  ISETP.NE.AND P0, PT, R29, RZ, PT ;  /* 0x000000ff1d00720c */ /* 0x000fe20003f05270 */
[----:B------:R-:W-:Y:S01]  /*5720*/  @!P6 HADD2.F32 R50, -RZ, R50.H0_H0 ;  /* 0x20000032ff32e230 */ /* 0x000fe20000004100 */
[----:B------:R-:W-:Y:S01]  /*5730*/  P2R R29, PR, RZ, 0x2 ;  /* 0x00000002ff1d7803 */ /* 0x000fe20000000000 */
[----:B------:R-:W2:Y:S01]  /*5740*/  @!P1 S2R R39, SR_CgaCtaId ;  /* 0x0000000000279919 */ /* 0x000ea20000008800 */
[----:B------:R-:W-:Y:S01]  /*5750*/  ISETP.GE.AND P1, PT, R12, R7, PT ;  /* 0x000000070c00720c */ /* 0x000fe20003f26270 */
[----:B-1----:R-:W-:Y:S01]  /*5760*/  @!P3 FFMA R40, R34, R53, R40 ;  /* 0x000000352228b223 */ /* 0x002fe20000000028 */
[----:B------:R-:W-:Y:S01]  /*5770*/  @!P6 FFMA R22, R48, R50, R22 ;  /* 0x000000323016e223 */ /* 0x000fe20000000016 */
[----:B------:R-:W1:Y:S01]  /*5780*/  @!P3 LDS R53, [R4+0x30] ;  /* 0x000030000435b984 */ /* 0x000e620000000800 */
[----:B------:R-:W-:-:S02]  /*5790*/  P2R R48, PR, RZ, 0x8 ;  /* 0x00000008ff307803 */ /* 0x000fc40000000000 */
[-C--:B------:R-:W-:Y:S01]  /*57a0*/  ISETP.GE.AND P3, PT, R16, R7.reuse, PT ;  /* 0x000000071000720c */ /* 0x080fe20003f66270 */
[----:B------:R-:W-:Y:S01]  /*57b0*/  @!P2 HADD2.F32 R52, -RZ, R52.H0_H0 ;  /* 0x20000034ff34a230 */ /* 0x000fe20000004100 */
[----:B------:R-:W-:Y:S01]  /*57c0*/  @!P4 MOV R59, 0x400 ;  /* 0x00000400003bc802 */ /* 0x000fe20000000f00 */
[----:B------:R-:W1:Y:S04]  /*57d0*/  @!P4 LDS.U16 R44, [R44+0x1682] ;  /* 0x001682002c2cc984 */ /* 0x000e680000000400 */
[----:B------:R0:W-:Y:S04]  /*57e0*/  @!P1 LDS.U16 R49, [R31+0x1386] ;  /* 0x001386001f319984 */ /* 0x0001e80000000400 */
[----:B------:R-:W-:Y:S01]  /*57f0*/  @!P1 LDS R55, [R4+0x1c] ;  /* 0x00001c0004379984 */ /* 0x000fe20000000800 */
[----:B------:R-:W-:Y:S01]  /*5800*/  ISETP.GE.AND P1, PT, R13, R7, PT ;  /* 0x000000070d00720c */ /* 0x000fe20003f26270 */
[----:B0-----:R-:W0:Y:S01]  /*5810*/  @!P6 S2R R31, SR_CgaCtaId ;  /* 0x00000000001fe919 */ /* 0x001e220000008800 */
[----:B------:R-:W-:Y:S01]  /*5820*/  ISETP.NE.AND P6, PT, R57, RZ, PT ;  /* 0x000000ff3900720c */ /* 0x000fe20003fc5270 */
[----:B------:R-:W2:Y:S01]  /*5830*/  @!P3 S2R R50, SR_CgaCtaId ;  /* 0x000000000032b919 */ /* 0x000ea20000008800 */
[----:B---3--:R-:W-:Y:S01]  /*5840*/  @!P4 LEA R24, R24, R59, 0x18 ;  /* 0x0000003b1818c211 */ /* 0x008fe200078ec0ff */
[----:B------:R-:W-:Y:S01]  /*5850*/  @!P0 HADD2.F32 R56, -RZ, R30.H0_H0 ;  /* 0x2000001eff388230 */ /* 0x000fe20000004100 */
[----:B------:R-:W-:Y:S07]  /*5860*/  @!P5 LDS.U16 R51, [R51+0x1702] ;  /* 0x001702003333d984 */ /* 0x000fee0000000400 */
[----:B------:R-:W-:Y:S01]  /*5870*/  @!P1 HADD2.F32 R59, -RZ, R38.H0_H0 ;  /* 0x20000026ff3b9230 */ /* 0x000fe20000004100 */
[----:B------:R-:W-:Y:S01]  /*5880*/  ISETP.NE.AND P1, PT, R29, RZ, PT ;  /* 0x000000ff1d00720c */ /* 0x000fe20003f25270 */
[----:B------:R-:W3:Y:S01]  /*5890*/  @!P4 LDS R34, [R4+0x34] ;  /* 0x000034000422c984 */ /* 0x000ee20000000800 */
[----:B------:R-:W-:-:S03]  /*58a0*/  P2R R29, PR, RZ, 0x40 ;  /* 0x00000040ff1d7803 */ /* 0x000fc60000000000 */
[----:B------:R-:W3:Y:S04]  /*58b0*/  @!P6 LDS.U16 R35, [R35+0x1780] ;  /* 0x001780002323e984 */ /* 0x000ee80000000400 */
[----:B------:R-:W-:Y:S01]  /*58c0*/  @!P6 LDS R38, [R4+0x3c] ;  /* 0x00003c000426e984 */ /* 0x000fe20000000800 */
[----:B------:R-:W-:Y:S02]  /*58d0*/  ISETP.GE.AND P6, PT, R8, R7, PT ;  /* 0x000000070800720c */ /* 0x000fe40003fc6270 */
[----:B------:R-:W-:Y:S01]  /*58e0*/  @!P5 MOV R57, 0x400 ;  /* 0x000004000039d802 */ /* 0x000fe20000000f00 */
[----:B------:R-:W-:Y:S01]  /*58f0*/  @!P2 FFMA R25, R52, R41, R25 ;  /* 0x000000293419a223 */ /* 0x000fe20000000019 */
[----:B------:R-:W0:Y:S02]  /*5900*/  @!P0 S2R R30, SR_CgaCtaId ;  /* 0x00000000001e8919 */ /* 0x000e240000008800 */
[----:B------:R-:W-:Y:S01]  /*5910*/  @!P5 LEA R26, R26, R57, 0x18 ;  /* 0x000000391a1ad211 */ /* 0x000fe200078ec0ff */
[----:B------:R-:W-:Y:S01]  /*5920*/  @!P5 LDS R52, [R4+0x38] ;  /* 0x000038000434d984 */ /* 0x000fe20000000800 */
[----:B------:R-:W-:-:S02]  /*5930*/  P2R R57, PR, RZ, 0x20 ;  /* 0x00000020ff397803 */ /* 0x000fc40000000000 */
[----:B------:R-:W-:Y:S01]  /*5940*/  ISETP.GE.AND P5, PT, R13, R7, PT ;  /* 0x000000070d00720c */ /* 0x000fe20003fa6270 */
[----:B------:R-:W3:Y:S02]  /*5950*/  @!P4 LDS.U16 R32, [R32+0x1684] ;  /* 0x001684002020c984 */ /* 0x000ee40000000400 */
[----:B------:R-:W-:-:S04]  /*5960*/  @!P6 MOV R60, 0x400 ;  /* 0x00000400003ce802 */ /* 0x000fc80000000f00 */
[----:B----4-:R-:W-:Y:S02]  /*5970*/  @!P6 LEA R33, R33, R60, 0x18 ;  /* 0x0000003c2121e211 */ /* 0x010fe400078ec0ff */
[----:B------:R-:W-:Y:S01]  /*5980*/  @!P3 MOV R60, 0x400 ;  /* 0x00000400003cb802 */ /* 0x000fe20000000f00 */
[----:B------:R-:W-:Y:S01]  /*5990*/  @!P0 FFMA R22, R56, R37, R22 ;  /* 0x0000002538168223 */ /* 0x000fe20000000016 */
[----:B------:R-:W-:Y:S01]  /*59a0*/  P2R R41, PR, RZ, 0x4 ;  /* 0x00000004ff297803 */ /* 0x000fe20000000000 */
[----:B------:R-:W-:Y:S01]  /*59b0*/  @!P4 LDS R37, [R4+0x34] ;  /* 0x000034000425c984 */ /* 0x000fe20000000800 */
[----:B--2---:R-:W-:Y:S02]  /*59c0*/  @!P3 LEA R50, R50, R60, 0x18 ;  /* 0x0000003c3232b211 */ /* 0x004fe400078ec0ff */
[----:B------:R-:W-:Y:S01]  /*59d0*/  ISETP.NE.AND P3, PT, R48, RZ, PT ;  /* 0x000000ff3000720c */ /* 0x000fe20003f65270 */
[----:B------:R-:W-:Y:S02]  /*59e0*/  @!P5 FFMA R22, R59, R36, R22 ;  /* 0x000000243b16d223 */ /* 0x000fe40000000016 */
[----:B------:R-:W2:Y:S01]  /*59f0*/  @!P5 S2R R36, SR_CgaCtaId ;  /* 0x000000000024d919 */ /* 0x000ea20000008800 */
[----:B------:R-:W-:-:S02]  /*5a00*/  ISETP.GE.AND P5, PT, R15, R7, PT ;  /* 0x000000070f00720c */ /* 0x000fc40003fa6270 */
[----:B------:R-:W-:Y:S02]  /*5a10*/  ISETP.GE.AND P2, PT, R11, R7, PT ;  /* 0x000000070b00720c */ /* 0x000fe40003f46270 */
[----:B------:R-:W-:-:S05]  /*5a20*/  @!P1 MOV R59, 0x400 ;  /* 0x00000400003b9802 */ /* 0x000fca0000000f00 */
[----:B------:R-:W-:Y:S01]  /*5a30*/  @!P3 HADD2.F32 R54, -RZ, R54.H0_H0 ;  /* 0x20000036ff36b230 */ /* 0x000fe20000004100 */
[----:B------:R-:W-:Y:S02]  /*5a40*/  @!P1 LEA R39, R39, R59, 0x18 ;  /* 0x0000003b27279211 */ /* 0x000fe400078ec0ff */
[----:B------:R-:W-:Y:S02]  /*5a50*/  @!P0 MOV R48, 0x400 ;  /* 0x0000040000308802 */ /* 0x000fe40000000f00 */
[----:B------:R-:W-:Y:S01]  /*5a60*/  @!P5 MOV R59, 0x400 ;  /* 0x00000400003bd802 */ /* 0x000fe20000000f00 */
[----:B-1----:R-:W-:Y:S01]  /*5a70*/  @!P3 FFMA R25, R53, R54, R25 ;  /* 0x000000363519b223 */ /* 0x002fe20000000019 */
[----:B------:R-:W1:Y:S01]  /*5a80*/  @!P2 LDS.U16 R42, [R42+0x1406] ;  /* 0x001406002a2aa984 */ /* 0x000e620000000400 */
[----:B0-----:R-:W-:-:S03]  /*5a90*/  @!P0 LEA R30, R30, R48, 0x18 ;  /* 0x000000301e1e8211 */ /* 0x001fc600078ec0ff */
[----:B------:R-:W-:Y:S01]  /*5aa0*/  @!P6 LDS.U16 R53, [R33+0x1088] ;  /* 0x001088002135e984 */ /* 0x000fe20000000400 */
[----:B------:R-:W-:-:S03]  /*5ab0*/  @!P5 LEA R31, R31, R59, 0x18 ;  /* 0x0000003b1f1fd211 */ /* 0x000fc600078ec0ff */
[----:B------:R-:W-:Y:S01]  /*5ac0*/  @!P6 LDS R33, [R4+0x4] ;  /* 0x000004000421e984 */ /* 0x000fe20000000800 */
[----:B------:R-:W-:Y:S02]  /*5ad0*/  ISETP.NE.AND P6, PT, R29, RZ, PT ;  /* 0x000000ff1d00720c */ /* 0x000fe40003fc5270 */
[-C--:B------:R-:W-:Y:S01]  /*5ae0*/  ISETP.GE.AND P5, PT, R12, R7.reuse, PT ;  /* 0x000000070c00720c */ /* 0x080fe20003fa6270 */
[----:B------:R-:W-:Y:S01]  /*5af0*/  @!P4 HADD2.F32 R44, -RZ, R44.H0_H0 ;  /* 0x2000002cff2cc230 */ /* 0x000fe20000004100 */
[----:B------:R-:W-:Y:S01]  /*5b00*/  ISETP.NE.AND P0, PT, R6, RZ, PT ;  /* 0x000000ff0600720c */ /* 0x000fe20003f05270 */
[----:B------:R-:W0:Y:S01]  /*5b10*/  @!P2 LDS R56, [R4+0x20] ;  /* 0x000020000438a984 */ /* 0x000e220000000800 */
[----:B------:R-:W-:Y:S02]  /*5b20*/  ISETP.GE.AND P1, PT, R10, R7, PT ;  /* 0x000000070a00720c */ /* 0x000fe40003f26270 */
[----:B---3--:R-:W-:Y:S01]  /*5b30*/  @!P4 FFMA R40, R44, R34, R40 ;  /* 0x000000222c28c223 */ /* 0x008fe20000000028 */
[----:B------:R-:W-:-:S02]  /*5b40*/  P2R R34, PR, RZ, 0x8 ;  /* 0x00000008ff227803 */ /* 0x000fc40000000000 */
[----:B------:R-:W-:Y:S02]  /*5b50*/  ISETP.GE.AND P3, PT, R12, R7, PT ;  /* 0x000000070c00720c */ /* 0x000fe40003f66270 */
[----:B------:R-:W-:Y:S01]  /*5b60*/  @!P6 HADD2.F32 R35, -RZ, R35.H0_H0 ;  /* 0x20000023ff23e230 */ /* 0x000fe20000004100 */
[----:B------:R-:W-:Y:S01]  /*5b70*/  P2R R44, PR, RZ, 0x1 ;  /* 0x00000001ff2c7803 */ /* 0x000fe20000000000 */
[----:B------:R-:W-:Y:S01]  /*5b80*/  @!P5 HADD2.F32 R59, -RZ, R49.H0_H0 ;  /* 0x20000031ff3bd230 */ /* 0x000fe20000004100 */
[----:B------:R-:W-:Y:S01]  /*5b90*/  ISETP.NE.AND P5, PT, R57, RZ, PT ;  /* 0x000000ff3900720c */ /* 0x000fe20003fa5270 */
[----:B------:R-:W-:Y:S01]  /*5ba0*/  @!P0 LDS.U16 R18, [R18+0x1008] ;  /* 0x0010080012128984 */ /* 0x000fe20000000400 */
[----:B------:R-:W-:-:S03]  /*5bb0*/  @!P4 HADD2.F32 R57, -RZ, R32.H0_H0 ;  /* 0x20000020ff39c230 */ /* 0x000fc60000004100 */
[----:B------:R-:W-:Y:S01]  /*5bc0*/  @!P0 LDS R6, [R4] ;  /* 0x0000000004068984 */ /* 0x000fe20000000800 */
[-C--:B------:R-:W-:Y:S01]  /*5bd0*/  ISETP.GE.AND P0, PT, R12, R7.reuse, PT ;  /* 0x000000070c00720c */ /* 0x080fe20003f06270 */
[----:B------:R-:W-:Y:S01]  /*5be0*/  @!P6 FFMA R9, R35, R38, R9 ;  /* 0x000000262309e223 */ /* 0x000fe20000000009 */
[----:B------:R-:W-:Y:S01]  /*5bf0*/  P2R R32, PR, RZ, 0x40 ;  /* 0x00000040ff207803 */ /* 0x000fe20000000000 */
[----:B------:R-:W3:Y:S01]  /*5c00*/  @!P1 LDS.U16 R21, [R21+0x1486] ;  /* 0x0014860015159984 */ /* 0x000ee20000000400 */
[----:B------:R-:W-:Y:S01]  /*5c10*/  ISETP.GE.AND P6, PT, R8, R7, PT ;  /* 0x000000070800720c */ /* 0x000fe20003fc6270 */
[----:B------:R-:W-:Y:S01]  /*5c20*/  @!P3 FFMA R22, R59, R55, R22 ;  /* 0x000000373b16b223 */ /* 0x000fe20000000016 */
[-C--:B------:R-:W-:Y:S01]  /*5c30*/  ISETP.GE.AND P3, PT, R13, R7.reuse, PT ;  /* 0x000000070d00720c */ /* 0x080fe20003f66270 */
[----:B------:R-:W4:Y:S01]  /*5c40*/  @!P1 LDS R49, [R4+0x24] ;  /* 0x0000240004319984 */ /* 0x000f220000000800 */
[----:B------:R-:W4:Y:S05]  /*5c50*/  @!P2 S2R R29, SR_CgaCtaId ;  /* 0x00000000001da919 */ /* 0x000f2a0000008800 */
[----:B------:R-:W3:Y:S04]  /*5c60*/  @!P0 S2R R48, SR_CgaCtaId ;  /* 0x0000000000308919 */ /* 0x000ee80000008800 */
[----:B------:R-:W4:Y:S01]  /*5c70*/  @!P6 S2R R38, SR_CgaCtaId ;  /* 0x000000000026e919 */ /* 0x000f220000008800 */
[----:B------:R-:W-:-:S02]  /*5c80*/  ISETP.GE.AND P6, PT, R16, R7, PT ;  /* 0x000000071000720c */ /* 0x000fc40003fc6270 */
[----:B------:R-:W-:Y:S01]  /*5c90*/  @!P3 MOV R55, 0x400 ;  /* 0x000004000037b802 */ /* 0x000fe20000000f00 */
[----:B------:R-:W4:Y:S01]  /*5ca0*/  @!P1 S2R R54, SR_CgaCtaId ;  /* 0x0000000000369919 */ /* 0x000f220000008800 */
[----:B-1----:R-:W-:Y:S01]  /*5cb0*/  @!P2 HADD2.F32 R42, -RZ, R42.H0_H0 ;  /* 0x2000002aff2aa230 */ /* 0x002fe20000004100 */
[----:B------:R-:W-:Y:S01]  /*5cc0*/  ISETP.NE.AND P1, PT, R27, RZ, PT ;  /* 0x000000ff1b00720c */ /* 0x000fe20003f25270 */
[----:B------:R-:W-:Y:S01]  /*5cd0*/  @!P5 HADD2.F32 R51, -RZ, R51.H0_H0 ;  /* 0x20000033ff33d230 */ /* 0x000fe20000004100 */
[----:B--2---:R-:W-:Y:S01]  /*5ce0*/  @!P3 LEA R36, R36, R55, 0x18 ;  /* 0x000000372424b211 */ /* 0x004fe200078ec0ff */
[----:B------:R-:W-:Y:S01]  /*5cf0*/  @!P4 FFMA R25, R57, R37, R25 ;  /* 0x000000253919c223 */ /* 0x000fe20000000019 */
[----:B------:R-:W-:Y:S01]  /*5d00*/  P2R R27, PR, RZ, 0x8 ;  /* 0x00000008ff1b7803 */ /* 0x000fe20000000000 */
[----:B------:R-:W-:Y:S01]  /*5d10*/  @!P5 LDS.U16 R47, [R47+0x1704] ;  /* 0x001704002f2fd984 */ /* 0x000fe20000000400 */
[----:B------:R-:W-:Y:S02]  /*5d20*/  @!P0 MOV R60, 0x400 ;  /* 0x00000400003c8802 */ /* 0x000fe40000000f00 */
[-C--:B------:R-:W-:Y:S01]  /*5d30*/  ISETP.GE.AND P3, PT, R17, R7.reuse, PT ;  /* 0x000000071100720c */ /* 0x080fe20003f66270 */
[----:B------:R-:W-:Y:S01]  /*5d40*/  @!P6 LDS.U16 R57, [R50+0x1188] ;  /* 0x001188003239e984 */ /* 0x000fe20000000400 */
[----:B------:R-:W-:Y:S01]  /*5d50*/  ISETP.NE.AND P0, PT, R44, RZ, PT ;  /* 0x000000ff2c00720c */ /* 0x000fe20003f05270 */
[----:B0-----:R-:W-:Y:S01]  /*5d60*/  @!P2 FFMA R22, R56, R42, R22 ;  /* 0x0000002a3816a223 */ /* 0x001fe20000000016 */
[----:B------:R-:W-:Y:S01]  /*5d70*/  P2R R59, PR, RZ, 0x40 ;  /* 0x00000040ff3b7803 */ /* 0x000fe20000000000 */
[----:B------:R-:W-:Y:S01]  /*5d80*/  @!P6 LDS R50, [R4+0xc] ;  /* 0x00000c000432e984 */ /* 0x000fe20000000800 */
[----:B------:R-:W-:Y:S01]  /*5d90*/  @!P5 FFMA R40, R51, R52, R40 ;  /* 0x000000343328d223 */ /* 0x000fe20000000028 */
[----:B------:R-:W-:Y:S01]  /*5da0*/  P2R R56, PR, RZ, 0x20 ;  /* 0x00000020ff387803 */ /* 0x000fe20000000000 */
[----:B------:R-:W0:Y:S01]  /*5db0*/  @!P6 S2R R44, SR_CgaCtaId ;  /* 0x00000000002ce919 */ /* 0x000e220000008800 */
[-C--:B------:R-:W-:Y:S01]  /*5dc0*/  ISETP.GE.AND P6, PT, R12, R7.reuse, PT ;  /* 0x000000070c00720c */ /* 0x080fe20003fc6270 */
[----:B------:R-:W-:Y:S01]  /*5dd0*/  @!P5 LDS R42, [R4+0x38] ;  /* 0x00003800042ad984 */ /* 0x000fe20000000800 */
[----:B------:R-:W-:-:S03]  /*5de0*/  ISETP.GE.AND P5, PT, R10, R7, PT ;  /* 0x000000070a00720c */ /* 0x000fc60003fa6270 */
[----:B------:R-:W1:Y:S04]  /*5df0*/  @!P3 LDS.U16 R39, [R39+0x1108] ;  /* 0x001108002727b984 */ /* 0x000e680000000400 */
[----:B------:R-:W2:Y:S04]  /*5e00*/  @!P3 LDS R52, [R4+0x8] ;  /* 0x000008000434b984 */ /* 0x000ea80000000800 */
[----:B---3--:R-:W-:Y:S02]  /*5e10*/  @!P6 LEA R48, R48, R60, 0x18 ;  /* 0x0000003c3030e211 */ /* 0x008fe400078ec0ff */
[----:B------:R-:W-:Y:S01]  /*5e20*/  ISETP.GE.AND P6, PT, R8, R7, PT ;  /* 0x000000070800720c */ /* 0x000fe20003fc6270 */
[----:B------:R-:W3:Y:S01]  /*5e30*/  @!P1 LDS.U16 R46, [R46+0x1506] ;  /* 0x001506002e2e9984 */ /* 0x000ee20000000400 */
[----:B------:R-:W-:Y:S01]  /*5e40*/  @!P5 HADD2.F32 R61, -RZ, R21.H0_H0 ;  /* 0x20000015ff3dd230 */ /* 0x000fe20000004100 */
[----:B------:R-:W-:Y:S01]  /*5e50*/  @!P2 MOV R60, 0x400 ;  /* 0x00000400003ca802 */ /* 0x000fe20000000f00 */
[----:B------:R-:W0:Y:S03]  /*5e60*/  @!P1 S2R R51, SR_CgaCtaId ;  /* 0x0000000000339919 */ /* 0x000e260000008800 */
[----:B----4-:R-:W-:Y:S01]  /*5e70*/  @!P5 FFMA R22, R61, R49, R22 ;  /* 0x000000313d16d223 */ /* 0x010fe20000000016 */
[----:B------:R-:W-:Y:S01]  /*5e80*/  @!P2 LEA R29, R29, R60, 0x18 ;  /* 0x0000003c1d1da211 */ /* 0x000fe200078ec0ff */
[----:B------:R-:W4:Y:S01]  /*5e90*/  @!P1 LDS R37, [R4+0x28] ;  /* 0x0000280004259984 */ /* 0x000f220000000800 */
[----:B------:R-:W-:-:S02]  /*5ea0*/  @!P5 MOV R49, 0x400 ;  /* 0x000004000031d802 */ /* 0x000fc40000000f00 */
[----:B------:R-:W-:Y:S01]  /*5eb0*/  ISETP.NE.AND P2, PT, R41, RZ, PT ;  /* 0x000000ff2900720c */ /* 0x000fe20003f45270 */
[----:B------:R-:W-:Y:S01]  /*5ec0*/  @!P0 HADD2.F32 R61, -RZ, R18.H0_H0 ;  /* 0x20000012ff3d8230 */ /* 0x000fe20000004100 */
[----:B------:R-:W-:Y:S01]  /*5ed0*/  P2R R35, PR, RZ, 0x10 ;  /* 0x00000010ff237803 */ /* 0x000fe20000000000 */
[----:B------:R-:W4:Y:S01]  /*5ee0*/  @!P3 S2R R55, SR_CgaCtaId ;  /* 0x000000000037b919 */ /* 0x000f220000008800 */
[----:B------:R-:W-:Y:S02]  /*5ef0*/  ISETP.GE.AND P4, PT, R15, R7, PT ;  /* 0x000000070f00720c */ /* 0x000fe40003f86270 */
[----:B------:R-:W-:Y:S01]  /*5f00*/  @!P5 LEA R49, R54, R49, 0x18 ;  /* 0x000000313631d211 */ /* 0x000fe200078ec0ff */
[----:B------:R-:W-:Y:S01]  /*5f10*/  IMAD.MOV.U32 R18, RZ, RZ, RZ ;  /* 0x000000ffff127224 */ /* 0x000fe200078e00ff */
[----:B------:R-:W-:Y:S01]  /*5f20*/  ISETP.GE.AND P5, PT, R14, R7, PT ;  /* 0x000000070e00720c */ /* 0x000fe20003fa6270 */
[----:B------:R-:W-:Y:S02]  /*5f30*/  @!P6 HADD2.F32 R53, -RZ, R53.H0_H0 ;  /* 0x20000035ff35e230 */ /* 0x000fe40000004100 */
[----:B------:R-:W-:-:S02]  /*5f40*/  @!P0 FFMA R18, R6, R61, RZ ;  /* 0x0000003d06128223 */ /* 0x000fc400000000ff */
[----:B------:R-:W4:Y:S02]  /*5f50*/  @!P2 LDS.U16 R43, [R43+0x1586] ;  /* 0x001586002b2ba984 */ /* 0x000f240000000400 */
[----:B------:R-:W-:Y:S01]  /*5f60*/  @!P6 FFMA R18, R53, R33, R18 ;  /* 0x000000213512e223 */ /* 0x000fe20000000012 */
[----:B------:R-:W-:Y:S01]  /*5f70*/  @!P6 MOV R53, 0x400 ;  /* 0x000004000035e802 */ /* 0x000fe20000000f00 */
[----:B------:R4:W4:Y:S03]  /*5f80*/  @!P4 LDS.U16 R41, [R31+0x1208] ;  /* 0x001208001f29c984 */ /* 0x0009260000000400 */
[----:B------:R-:W-:Y:S01]  /*5f90*/  @!P6 LEA R38, R38, R53, 0x18 ;  /* 0x000000352626e211 */ /* 0x000fe200078ec0ff */
[----:B------:R-:W4:Y:S01]  /*5fa0*/  @!P2 LDS R6, [R4+0x2c] ;  /* 0x00002c000406a984 */ /* 0x000f220000000800 */
[----:B------:R-:W-:-:S03]  /*5fb0*/  ISETP.NE.AND P6, PT, R59, RZ, PT ;  /* 0x000000ff3b00720c */ /* 0x000fc60003fc5270 */
[----:B------:R-:W-:Y:S04]  /*5fc0*/  @!P5 LDS.U16 R30, [R30+0x1288] ;  /* 0x001288001e1ed984 */ /* 0x000fe80000000400 */
[----:B------:R-:W-:Y:S01]  /*5fd0*/  @!P5 LDS R53, [R4+0x14] ;  /* 0x000014000435d984 */ /* 0x000fe20000000800 */
[----:B------:R-:W-:Y:S02]  /*5fe0*/  ISETP.NE.AND P5, PT, R56, RZ, PT ;  /* 0x000000ff3800720c */ /* 0x000fe40003fa5270 */
[----:B------:R-:W-:Y:S01]  /*5ff0*/  @!P1 MOV R54, 0x400 ;  /* 0x0000040000369802 */ /* 0x000fe20000000f00 */
[----:B-1----:R-:W-:Y:S01]  /*6000*/  @!P3 HADD2.F32 R39, -RZ, R39.H0_H0 ;  /* 0x20000027ff27b230 */ /* 0x002fe20000004100 */
[----:B------:R-:W1:Y:S02]  /*6010*/  @!P4 LDS R33, [R4+0x10] ;  /* 0x000010000421c984 */ /* 0x000e640000000800 */
[----:B0-----:R-:W-:-:S02]  /*6020*/  @!P1 LEA R51, R51, R54, 0x18 ;  /* 0x0000003633339211 */ /* 0x001fc400078ec0ff */
[----:B------:R-:W-:Y:S01]  /*6030*/  @!P3 MOV R54, 0x400 ;  /* 0x000004000036b802 */ /* 0x000fe20000000f00 */
[----:B--2---:R-:W-:Y:S01]  /*6040*/  @!P3 FFMA R18, R39, R52, R18 ;  /* 0x000000342712b223 */ /* 0x004fe20000000012 */
[----:B------:R-:W-:Y:S01]  /*6050*/  @!P6 MOV R56, 0x400 ;  /* 0x000004000038e802 */ /* 0x000fe20000000f00 */
[----:B---3--:R-:W-:Y:S01]  /*6060*/  @!P1 HADD2.F32 R46, -RZ, R46.H0_H0 ;  /* 0x2000002eff2e9230 */ /* 0x008fe20000004100 */
[----:B------:R-:W0:Y:S01]  /*6070*/  @!P4 S2R R21, SR_CgaCtaId ;  /* 0x000000000015c919 */ /* 0x000e220000008800 */
[----:B------:R-:W-:Y:S01]  /*6080*/  @!P5 HADD2.F32 R47, -RZ, R47.H0_H0 ;  /* 0x2000002fff2fd230 */ /* 0x000fe20000004100 */
[----:B----4-:R-:W-:Y:S02]  /*6090*/  @!P3 LEA R55, R55, R54, 0x18 ;  /* 0x000000363737b211 */ /* 0x010fe400078ec0ff */
[----:B------:R-:W-:Y:S01]  /*60a0*/  ISETP.NE.AND P3, PT, R27, RZ, PT ;  /* 0x000000ff1b00720c */ /* 0x000fe20003f65270 */
[----:B------:R-:W-:Y:S02]  /*60b0*/  @!P6 HADD2.F32 R57, -RZ, R57.H0_H0 ;  /* 0x20000039ff39e230 */ /* 0x000fe40000004100 */
[----:B------:R-:W-:Y:S01]  /*60c0*/  @!P5 FFMA R25, R47, R42, R25 ;  /* 0x0000002a2f19d223 */ /* 0x000fe20000000019 */
[----:B------:R-:W-:Y:S01]  /*60d0*/  P2R R27, PR, RZ, 0x20 ;  /* 0x00000020ff1b7803 */ /* 0x000fe20000000000 */
[----:B------:R-:W2:Y:S01]  /*60e0*/  LDL R31, [R5] ;  /* 0x00000000051f7983 */ /* 0x000ea20000100800 */
[----:B------:R-:W-:-:S02]  /*60f0*/  @!P6 LEA R44, R44, R56, 0x18 ;  /* 0x000000382c2ce211 */ /* 0x000fc400078ec0ff */
[----:B------:R-:W-:Y:S02]  /*6100*/  ISETP.GE.AND P5, PT, R16, R7, PT ;  /* 0x000000071000720c */ /* 0x000fe40003fa6270 */
[----:B------:R-:W-:Y:S01]  /*6110*/  ISETP.NE.AND P6, PT, R32, RZ, PT ;  /* 0x000000ff2000720c */ /* 0x000fe20003fc5270 */
[----:B------:R-:W-:Y:S01]  /*6120*/  @!P1 FFMA R22, R46, R37, R22 ;  /* 0x000000252e169223 */ /* 0x000fe20000000016 */
[----:B------:R-:W-:Y:S01]  /*6130*/  @!P2 HADD2.F32 R56, -RZ, R43.H0_H0 ;  /* 0x2000002bff38a230 */ /* 0x000fe20000004100 */
[----:B------:R-:W-:Y:S01]  /*6140*/  P2R R32, PR, RZ, 0x2 ;  /* 0x00000002ff207803 */ /* 0x000fe20000000000 */
[----:B------:R-:W-:Y:S01]  /*6150*/  @!P4 HADD2.F32 R59, -RZ, R41.H0_H0 ;  /* 0x20000029ff3bc230 */ /* 0x000fe20000004100 */
[----:B------:R-:W3:Y:S04]  /*6160*/  @!P3 LDS.U16 R36, [R36+0x1308] ;  /* 0x001308002424b984 */ /* 0x000ee80000000400 */
[----:B------:R-:W4:Y:S02]  /*6170*/  @!P3 LDS R39, [R4+0x18] ;  /* 0x000018000427b984 */ /* 0x000f240000000800 */
[----:B------:R-:W-:Y:S01]  /*6180*/  @!P5 FFMA R18, R57, R50, R18 ;  /* 0x000000323912d223 */ /* 0x000fe20000000012 */
[----:B------:R-:W-:Y:S01]  /*6190*/  P2R R50, PR, RZ, 0x40 ;  /* 0x00000040ff327803 */ /* 0x000fe20000000000 */
[----:B------:R-:W-:Y:S04]  /*61a0*/  @!P6 LDS R37, [R4+0x3c] ;  /* 0x00003c000425e984 */ /* 0x000fe80000000800 */
[----:B------:R-:W-:Y:S04]  /*61b0*/  @!P6 LDS R46, [R4+0x3c] ;  /* 0x00003c00042ee984 */ /* 0x000fe80000000800 */
[----:B------:R-:W-:Y:S04]  /*61c0*/  @!P6 LDS.U16 R23, [R23+0x1782] ;  /* 0x001782001717e984 */ /* 0x000fe80000000400 */
[----:B------:R-:W-:Y:S01]  /*61d0*/  @!P6 LDS.U16 R28, [R28+0x1784] ;  /* 0x001784001c1ce984 */ /* 0x000fe20000000400 */
[-C--:B------:R-:W-:Y:S01]  /*61e0*/  ISETP.GE.AND P6, PT, R12, R7.reuse, PT ;  /* 0x000000070c00720c */ /* 0x080fe20003fc6270 */
[----:B------:R-:W-:Y:S01]  /*61f0*/  @!P2 FFMA R22, R56, R6, R22 ;  /* 0x000000063816a223 */ /* 0x000fe20000000016 */
[----:B------:R-:W-:-:S02]  /*6200*/  ISETP.GE.AND P5, PT, R14, R7, PT ;  /* 0x000000070e00720c */ /* 0x000fc40003fa6270 */
[----:B------:R-:W-:Y:S02]  /*6210*/  P2R R41, PR, RZ, 0x4 ;  /* 0x00000004ff297803 */ /* 0x000fe40000000000 */
[----:B------:R-:W-:Y:S02]  /*6220*/  ISETP.GE.AND P1, PT, R8, R7, PT ;  /* 0x000000070800720c */ /* 0x000fe40003f26270 */
[----:B------:R-:W-:Y:S01]  /*6230*/  ISETP.NE.AND P3, PT, R34, RZ, PT ;  /* 0x000000ff2200720c */ /* 0x000fe20003f65270 */
[----:B-1----:R-:W-:Y:S01]  /*6240*/  @!P4 FFMA R18, R33, R59, R18 ;  /* 0x0000003b2112c223 */ /* 0x002fe20000000012 */
[CC--:B------:R-:W-:Y:S01]  /*6250*/  ISETP.GE.AND P2, PT, R11.reuse, R7.reuse, PT ;  /* 0x000000070b00720c */ /* 0x0c0fe20003f46270 */
[----:B------:R1:W-:Y:S04]  /*6260*/  @!P0 LDS.U16 R56, [R19+0x100a] ;  /* 0x00100a0013388984 */ /* 0x0003e80000000400 */
[----:B------:R-:W-:Y:S04]  /*6270*/  @!P6 LDS.U16 R48, [R48+0x1388] ;  /* 0x001388003030e984 */ /* 0x000fe80000000400 */
[----:B------:R-:W-:Y:S01]  /*6280*/  @!P6 LDS R43, [R4+0x1c] ;  /* 0x00001c00042be984 */ /* 0x000fe20000000800 */
[-C--:B------:R-:W-:Y:S01]  /*6290*/  ISETP.GE.AND P6, PT, R14, R7.reuse, PT ;  /* 0x000000070e00720c */ /* 0x080fe20003fc6270 */
[----:B------:R-:W3:Y:S01]  /*62a0*/  @!P5 S2R R34, SR_CgaCtaId ;  /* 0x000000000022d919 */ /* 0x000ee20000008800 */
[----:B------:R-:W-:Y:S01]  /*62b0*/  P2R R47, PR, RZ, 0x2 ;  /* 0x00000002ff2f7803 */ /* 0x000fe20000000000 */
[----:B------:R-:W4:Y:S01]  /*62c0*/  @!P1 S2R R42, SR_CgaCtaId ;  /* 0x00000000002a9919 */ /* 0x000f220000008800 */
[-C--:B------:R-:W-:Y:S01]  /*62d0*/  ISETP.GE.AND P1, PT, R11, R7.reuse, PT ;  /* 0x000000070b00720c */ /* 0x080fe20003f26270 */
[----:B------:R-:W-:Y:S01]  /*62e0*/  @!P2 LDS R33, [R4+0x20] ;  /* 0x000020000421a984 */ /* 0x000fe20000000800 */
[----:B------:R-:W-:-:S02]  /*62f0*/  ISETP.GE.AND P2, PT, R10, R7, PT ;  /* 0x000000070a00720c */ /* 0x000fc40003f46270 */
[----:B------:R-:W-:Y:S01]  /*6300*/  @!P4 MOV R54, 0x400 ;  /* 0x000004000036c802 */ /* 0x000fe20000000f00 */
[----:B------:R-:W4:Y:S04]  /*6310*/  @!P3 LDS.U16 R58, [R58+0x1606] ;  /* 0x001606003a3ab984 */ /* 0x000f280000000400 */
[----:B------:R-:W-:Y:S01]  /*6320*/  @!P6 HADD2.F32 R30, -RZ, R30.H0_H0 ;  /* 0x2000001eff1ee230 */ /* 0x000fe20000004100 */
[----:B0-----:R-:W-:Y:S01]  /*6330*/  @!P4 LEA R21, R21, R54, 0x18 ;  /* 0x000000361515c211 */ /* 0x001fe200078ec0ff */
[----:B------:R-:W-:Y:S04]  /*6340*/  @!P0 LDS R6, [R4] ;  /* 0x0000000004068984 */ /* 0x000fe80000000800 */
[----:B------:R-:W0:Y:S01]  /*6350*/  @!P3 LDS R54, [R4+0x30] ;  /* 0x000030000436b984 */ /* 0x000e220000000800 */
[----:B------:R-:W-:-:S03]  /*6360*/  @!P6 FFMA R18, R30, R53, R18 ;  /* 0x000000351e12e223 */ /* 0x000fc60000000012 */
[----:B------:R-:W0:Y:S01]  /*6370*/  @!P1 LDS.U16 R29, [R29+0x1408] ;  /* 0x001408001d1d9984 */ /* 0x000e220000000400 */
[----:B------:R-:W-:-:S03]  /*6380*/  ISETP.GE.AND P1, PT, R16, R7, PT ;  /* 0x000000071000720c */ /* 0x000fc60003f26270 */
[----:B------:R-:W-:Y:S04]  /*6390*/  @!P2 LDS.U16 R49, [R49+0x1488] ;  /* 0x001488003131a984 */ /* 0x000fe80000000400 */
[----:B------:R-:W-:Y:S01]  /*63a0*/  @!P2 LDS R30, [R4+0x24] ;  /* 0x00002400041ea984 */ /* 0x000fe20000000800 */
[-C--:B------:R-:W-:Y:S02]  /*63b0*/  ISETP.GE.AND P2, PT, R13, R7.reuse, PT ;  /* 0x000000070d00720c */ /* 0x080fe40003f46270 */
[----:B------:R-:W-:Y:S01]  /*63c0*/  ISETP.GE.AND P5, PT, R17, R7, PT ;  /* 0x000000071100720c */ /* 0x000fe20003fa6270 */
[----:B-1----:R-:W2:Y:S01]  /*63d0*/  LDL R19, [R5+0x4] ;  /* 0x0000040005137983 */ /* 0x002ea20000100800 */
[----:B------:R-:W-:Y:S02]  /*63e0*/  @!P6 MOV R59, 0x400 ;  /* 0x00000400003be802 */ /* 0x000fe40000000f00 */
[----:B------:R-:W-:Y:S01]  /*63f0*/  ISETP.NE.AND P4, PT, R35, RZ, PT ;  /* 0x000000ff2300720c */ /* 0x000fe20003f85270 */
[----:B------:R-:W1:Y:S01]  /*6400*/  @!P1 S2R R57, SR_CgaCtaId ;  /* 0x0000000000399919 */ /* 0x000e620000008800 */
[----:B------:R-:W-:-:S02]  /*6410*/  ISETP.NE.AND P1, PT, R47, RZ, PT ;  /* 0x000000ff2f00720c */ /* 0x000fc40003f25270 */
[----:B---3--:R-:W-:-:S03]  /*6420*/  @!P6 LEA R34, R34, R59, 0x18 ;  /* 0x0000003b2222e211 */ /* 0x008fc600078ec0ff */
[----:B------:R-:W-:Y:S01]  /*6430*/  @!P2 HADD2.F32 R36, -RZ, R36.H0_H0 ;  /* 0x20000024ff24a230 */ /* 0x000fe20000004100 */
[----:B------:R-:W-:Y:S01]  /*6440*/  ISETP.NE.AND P6, PT, R50, RZ, PT ;  /* 0x000000ff3200720c */ /* 0x000fe20003fc5270 */
[----:B------:R-:W3:Y:S03]  /*6450*/  @!P5 S2R R52, SR_CgaCtaId ;  /* 0x000000000034d919 */ /* 0x000ee60000008800 */
[----:B----4-:R-:W-:Y:S01]  /*6460*/  @!P2 FFMA R18, R36, R39, R18 ;  /* 0x000000272412a223 */ /* 0x010fe20000000012 */
[----:B------:R-:W-:Y:S01]  /*6470*/  ISETP.GE.AND P2, PT, R12, R7, PT ;  /* 0x000000070c00720c */ /* 0x000fe20003f46270 */
[----:B------:R-:W4:Y:S01]  /*6480*/  @!P4 LDS.U16 R24, [R24+0x1686] ;  /* 0x001686001818c984 */ /* 0x000f220000000400 */
[----:B------:R-:W-:-:S03]  /*6490*/  @!P3 HADD2.F32 R58, -RZ, R58.H0_H0 ;  /* 0x2000003aff3ab230 */ /* 0x000fc60000004100 */
[----:B------:R-:W1:Y:S03]  /*64a0*/  @!P1 LDS.U16 R38, [R38+0x108a] ;  /* 0x00108a0026269984 */ /* 0x000e660000000400 */
[----:B------:R-:W-:Y:S01]  /*64b0*/  @!P6 HADD2.F32 R28, -RZ, R28.H0_H0 ;  /* 0x2000001cff1ce230 */ /* 0x000fe20000004100 */
[----:B------:R-:W1:Y:S01]  /*64c0*/  @!P4 LDS R47, [R4+0x34] ;  /* 0x00003400042fc984 */ /* 0x000e620000000800 */
[----:B------:R-:W-:Y:S02]  /*64d0*/  @!P6 HADD2.F32 R23, -RZ, R23.H0_H0 ;  /* 0x20000017ff17e230 */ /* 0x000fe40000004100 */
[----:B0-----:R-:W-:Y:S01]  /*64e0*/  @!P3 FFMA R22, R54, R58, R22 ;  /* 0x0000003a3616b223 */ /* 0x001fe20000000016 */
[----:B------:R-:W-:Y:S01]  /*64f0*/  @!P2 HADD2.F32 R48, -RZ, R48.H0_H0 ;  /* 0x20000030ff30a230 */ /* 0x000fe20000004100 */
[----:B------:R-:W-:Y:S01]  /*6500*/  ISETP.NE.AND P2, PT, R41, RZ, PT ;  /* 0x000000ff2900720c */ /* 0x000fe20003f45270 */
[----:B------:R-:W-:Y:S01]  /*6510*/  @!P6 FFMA R25, R28, R46, R25 ;  /* 0x0000002e1c19e223 */ /* 0x000fe20000000019 */
[----:B------:R-:W-:Y:S01]  /*6520*/  P2R R41, PR, RZ, 0x8 ;  /* 0x00000008ff297803 */ /* 0x000fe20000000000 */
[----:B------:R-:W-:Y:S01]  /*6530*/  @!P6 FFMA R40, R23, R37, R40 ;  /* 0x000000251728e223 */ /* 0x000fe20000000028 */
[----:B------:R-:W-:Y:S01]  /*6540*/  P2R R28, PR, RZ, 0x40 ;  /* 0x00000040ff1c7803 */ /* 0x000fe20000000000 */
[----:B------:R-:W0:Y:S01]  /*6550*/  @!P5 LDS.U16 R55, [R55+0x110a] ;  /* 0x00110a003737d984 */ /* 0x000e220000000400 */
[----:B------:R-:W-:-:S02]  /*6560*/  ISETP.GE.AND P3, PT, R12, R7, PT ;  /* 0x000000070c00720c */ /* 0x000fc40003f66270 */
[-C--:B------:R-:W-:Y:S01]  /*6570*/  ISETP.GE.AND P6, PT, R11, R7.reuse, PT ;  /* 0x000000070b00720c */ /* 0x080fe20003fc6270 */
[----:B------:R-:W-:Y:S01]  /*6580*/  @!P5 LDS R36, [R4+0x8] ;  /* 0x000008000424d984 */ /* 0x000fe20000000800 */
[----:B------:R-:W-:Y:S02]  /*6590*/  @!P5 MOV R50, 0x400 ;  /* 0x000004000032d802 */ /* 0x000fe40000000f00 */
[----:B------:R-:W-:Y:S01]  /*65a0*/  P2R R39, PR, RZ, 0x20 ;  /* 0x00000020ff277803 */ /* 0x000fe20000000000 */
[----:B------:R-:W-:Y:S01]  /*65b0*/  @!P0 HADD2.F32 R56, -RZ, R56.H0_H0 ;  /* 0x20000038ff388230 */ /* 0x000fe20000004100 */
[----:B---3--:R-:W-:Y:S01]  /*65c0*/  @!P5 LEA R52, R52, R50, 0x18 ;  /* 0x000000323434d211 */ /* 0x008fe200078ec0ff */
[----:B------:R-:W-:Y:S01]  /*65d0*/  IMAD.MOV.U32 R23, RZ, RZ, RZ ;  /* 0x000000ffff177224 */ /* 0x000fe200078e00ff */
[----:B------:R-:W-:Y:S01]  /*65e0*/  ISETP.GE.AND P5, PT, R16, R7, PT ;  /* 0x000000071000720c */ /* 0x000fe20003fa6270 */
[----:B------:R-:W3:Y:S02]  /*65f0*/  @!P1 LDS R35, [R4+0x4] ;  /* 0x0000040004239984 */ /* 0x000ee40000000800 */
[----:B------:R-:W-:-:S02]  /*6600*/  @!P3 FFMA R18, R48, R43, R18 ;  /* 0x0000002b3012b223 */ /* 0x000fc40000000012 */
[----:B------:R-:W-:Y:S02]  /*6610*/  @!P6 HADD2.F32 R43, -RZ, R29.H0_H0 ;  /* 0x2000001dff2be230 */ /* 0x000fe40000004100 */
[----:B------:R-:W-:Y:S01]  /*6620*/  @!P0 FFMA R23, R6, R56, RZ ;  /* 0x0000003806178223 */ /* 0x000fe200000000ff */
[----:B------:R-:W-:Y:S02]  /*6630*/  @!P0 LDS.U16 R46, [R20+0x100c] ;  /* 0x00100c00142e8984 */ /* 0x000fe40000000400 */
[----:B------:R-:W-:Y:S01]  /*6640*/  @!P6 FFMA R18, R33, R43, R18 ;  /* 0x0000002b2112e223 */ /* 0x000fe20000000012 */
[----:B------:R-:W-:Y:S01]  /*6650*/  P2R R33, PR, RZ, 0x40 ;  /* 0x00000040ff217803 */ /* 0x000fe20000000000 */
[----:B------:R-:W2:Y:S01]  /*6660*/  LDL R29, [R5+0x8] ;  /* 0x00000800051d7983 */ /* 0x000ea20000100800 */
[----:B------:R-:W-:Y:S01]  /*6670*/  ISETP.GE.AND P6, PT, R10, R7, PT ;  /* 0x000000070a00720c */ /* 0x000fe20003fc6270 */
[----:B----4-:R-:W-:Y:S01]  /*6680*/  @!P4 HADD2.F32 R6, -RZ, R24.H0_H0 ;  /* 0x20000018ff06c230 */ /* 0x010fe20000004100 */
[----:B------:R-:W-:Y:S01]  /*6690*/  @!P5 MOV R50, 0x400 ;  /* 0x000004000032d802 */ /* 0x000fe20000000f00 */
[----:B-1----:R-:W-:Y:S01]  /*66a0*/  @!P1 HADD2.F32 R48, -RZ, R38.H0_H0 ;  /* 0x20000026ff309230 */ /* 0x002fe20000004100 */
[----:B------:R-:W1:Y:S02]  /*66b0*/  @!P5 LDS.U16 R44, [R44+0x118a] ;  /* 0x00118a002c2cd984 */ /* 0x000e640000000400 */
[----:B------:R-:W-:-:S02]  /*66c0*/  @!P5 LEA R57, R57, R50, 0x18 ;  /* 0x000000323939d211 */ /* 0x000fc400078ec0ff */
[----:B------:R-:W4:Y:S01]  /*66d0*/  @!P5 LDS R38, [R4+0xc] ;  /* 0x00000c000426d984 */ /* 0x000f220000000800 */
[----:B------:R-:W-:Y:S01]  /*66e0*/  ISETP.NE.AND P5, PT, R39, RZ, PT ;  /* 0x000000ff2700720c */ /* 0x000fe20003fa5270 */
[----:B------:R-:W-:Y:S01]  /*66f0*/  @!P4 FFMA R22, R6, R47, R22 ;  /* 0x0000002f0616c223 */ /* 0x000fe20000000016 */
[----:B------:R-:W-:Y:S01]  /*6700*/  P2R R39, PR, RZ, 0x10 ;  /* 0x00000010ff277803 */ /* 0x000fe20000000000 */
[----:B------:R-:W1:Y:S01]  /*6710*/  @!P2 S2R R43, SR_CgaCtaId ;  /* 0x00000000002ba919 */ /* 0x000e620000008800 */
[----:B------:R-:W-:Y:S01]  /*6720*/  @!P6 HADD2.F32 R49, -RZ, R49.H0_H0 ;  /* 0x20000031ff31e230 */ /* 0x000fe20000004100 */
[-C--:B------:R-:W-:Y:S01]  /*6730*/  ISETP.GE.AND P4, PT, R12, R7.reuse, PT ;  /* 0x000000070c00720c */ /* 0x080fe20003f86270 */
[----:B------:R-:W-:Y:S03]  /*6740*/  @!P0 LDS R6, [R4] ;  /* 0x0000000004068984 */ /* 0x000fe60000000800 */
[----:B------:R-:W-:Y:S01]  /*6750*/  @!P6 FFMA R18, R49, R30, R18 ;  /* 0x0000001e3112e223 */ /* 0x000fe20000000012 */
[----:B------:R-:W-:Y:S01]  /*6760*/  P2R R49, PR, RZ, 0x1 ;  /* 0x00000001ff317803 */ /* 0x000fe20000000000 */
[----:B------:R-:W2:Y:S01]  /*6770*/  LDL R37, [R5+0xc] ;  /* 0x00000c0005257983 */ /* 0x000ea20000100800 */
[----:B------:R-:W-:-:S02]  /*6780*/  ISETP.GE.AND P0, PT, R8, R7, PT ;  /* 0x000000070800720c */ /* 0x000fc40003f06270 */
[----:B------:R-:W-:Y:S01]  /*6790*/  ISETP.GE.AND P3, PT, R13, R7, PT ;  /* 0x000000070d00720c */ /* 0x000fe20003f66270 */
[----:B------:R-:W-:Y:S01]  /*67a0*/  @!P5 LDS.U16 R58, [R52+0x110c] ;  /* 0x00110c00343ad984 */ /* 0x000fe20000000400 */
[----:B------:R-:W-:Y:S02]  /*67b0*/  @!P1 MOV R53, 0x400 ;  /* 0x0000040000359802 */ /* 0x000fe40000000f00 */
[----:B------:R-:W4:Y:S02]  /*67c0*/  @!P4 S2R R47, SR_CgaCtaId ;  /* 0x00000000002fc919 */ /* 0x000f240000008800 */
[----:B------:R-:W-:Y:S02]  /*67d0*/  @!P1 LEA R42, R42, R53, 0x18 ;  /* 0x000000352a2a9211 */ /* 0x000fe400078ec0ff */
[----:B------:R-:W-:Y:S01]  /*67e0*/  ISETP.GE.AND P4, PT, R14, R7, PT ;  /* 0x000000070e00720c */ /* 0x000fe20003f86270 */
[----:B0-----:R-:W-:Y:S02]  /*67f0*/  @!P5 HADD2.F32 R55, -RZ, R55.H0_H0 ;  /* 0x20000037ff37d230 */ /* 0x001fe40000004100 */
[----:B---3--:R-:W-:Y:S01]  /*6800*/  @!P1 FFMA R23, R48, R35, R23 ;  /* 0x0000002330179223 */ /* 0x008fe20000000017 */
[----:B------:R0:W-:Y:S01]  /*6810*/  @!P0 LDS.U16 R53, [R42+0x108c] ;  /* 0x00108c002a358984 */ /* 0x0001e20000000400 */
[----:B------:R-:W3:Y:S01]  /*6820*/  @!P3 S2R R24, SR_CgaCtaId ;  /* 0x000000000018b919 */ /* 0x000ee20000008800 */
[----:B------:R-:W4:Y:S01]  /*6830*/  @!P3 S2R R50, SR_CgaCtaId ;  /* 0x000000000032b919 */ /* 0x000f220000008800 */
[----:B0-----:R-:W-:-:S02]  /*6840*/  P2R R42, PR, RZ, 0x8 ;  /* 0x00000008ff2a7803 */ /* 0x001fc40000000000 */
[----:B------:R-:W-:-:S04]  /*6850*/  ISETP.GE.AND P3, PT, R12, R7, PT ;  /* 0x000000070c00720c */ /* 0x000fc80003f66270 */
[----:B------:R0:W4:Y:S04]  /*6860*/  @!P4 LDS.U16 R56, [R34+0x128a] ;  /* 0x00128a002238c984 */ /* 0x0001280000000400 */
[----:B------:R-:W4:Y:S01]  /*6870*/  @!P0 LDS R54, [R4+0x4] ;  /* 0x0000040004368984 */ /* 0x000f220000000800 */
[----:B0-----:R-:W-:-:S03]  /*6880*/  @!P2 MOV R34, 0x400 ;  /* 0x000004000022a802 */ /* 0x001fc60000000f00 */
[----:B------:R-:W-:Y:S01]  /*6890*/  @!P5 LDS R60, [R4+0x8] ;  /* 0x00000800043cd984 */ /* 0x000fe20000000800 */
[-C--:B------:R-:W-:Y:S02]  /*68a0*/  ISETP.GE.AND P0, PT, R16, R7.reuse, PT ;  /* 0x000000071000720c */ /* 0x080fe40003f06270 */
[----:B-1----:R-:W-:Y:S01]  /*68b0*/  @!P2 LEA R34, R43, R34, 0x18 ;  /* 0x000000222b22a211 */ /* 0x002fe200078ec0ff */
[----:B------:R-:W0:Y:S01]  /*68c0*/  @!P3 S2R R52, SR_CgaCtaId ;  /* 0x000000000034b919 */ /* 0x000e220000008800 */
[----:B------:R-:W-:Y:S02]  /*68d0*/  P2R R43, PR, RZ, 0x4 ;  /* 0x00000004ff2b7803 */ /* 0x000fe40000000000 */
[----:B------:R-:W-:Y:S01]  /*68e0*/  ISETP.NE.AND P3, PT, R42, RZ, PT ;  /* 0x000000ff2a00720c */ /* 0x000fe20003f65270 */
[----:B------:R-:W-:Y:S01]  /*68f0*/  @!P4 LDS R59, [R4+0x14] ;  /* 0x00001400043bc984 */ /* 0x000fe20000000800 */
[-C--:B------:R-:W-:Y:S02]  /*6900*/  ISETP.GE.AND P2, PT, R16, R7.reuse, PT ;  /* 0x000000071000720c */ /* 0x080fe40003f46270 */
[----:B------:R-:W-:Y:S01]  /*6910*/  ISETP.GE.AND P6, PT, R15, R7, PT ;  /* 0x000000070f00720c */ /* 0x000fe20003fc6270 */
[----:B------:R-:W-:Y:S01]  /*6920*/  @!P5 FFMA R23, R55, R36, R23 ;  /* 0x000000243717d223 */ /* 0x000fe20000000017 */
[----:B------:R-:W2:Y:S04]  /*6930*/  LDL R20, [R5+0x10] ;  /* 0x0000100005147983 */ /* 0x000ea80000100800 */
[----:B------:R-:W-:Y:S01]  /*6940*/  @!P0 LDS.U16 R57, [R57+0x118c] ;  /* 0x00118c0039398984 */ /* 0x000fe20000000400 */
[----:B------:R-:W-:-:S02]  /*6950*/  ISETP.NE.AND P0, PT, R49, RZ, PT ;  /* 0x000000ff3100720c */ /* 0x000fc40003f05270 */
[----:B------:R-:W-:Y:S01]  /*6960*/  @!P3 MOV R42, 0x400 ;  /* 0x00000400002ab802 */ /* 0x000fe20000000f00 */
[----:B------:R-:W2:Y:S01]  /*6970*/  LDL R30, [R5+0x18] ;  /* 0x00001800051e7983 */ /* 0x000ea20000100800 */
[----:B------:R-:W-:Y:S01]  /*6980*/  @!P2 HADD2.F32 R44, -RZ, R44.H0_H0 ;  /* 0x2000002cff2ca230 */ /* 0x000fe20000004100 */
[----:B------:R-:W-:Y:S02]  /*6990*/  P2R R49, PR, RZ, 0x20 ;  /* 0x00000020ff317803 */ /* 0x000fe40000000000 */
[----:B------:R-:W-:Y:S01]  /*69a0*/  ISETP.GE.AND P5, PT, R12, R7, PT ;  /* 0x000000070c00720c */ /* 0x000fe20003fa6270 */
[----:B------:R-:W1:Y:S01]  /*69b0*/  @!P6 S2R R35, SR_CgaCtaId ;  /* 0x000000000023e919 */ /* 0x000e620000008800 */
[----:B---3--:R-:W-:Y:S01]  /*69c0*/  @!P3 LEA R24, R24, R42, 0x18 ;  /* 0x0000002a1818b211 */ /* 0x008fe200078ec0ff */
[----:B----4-:R-:W-:Y:S01]  /*69d0*/  @!P2 FFMA R23, R44, R38, R23 ;  /* 0x000000262c17a223 */ /* 0x010fe20000000017 */
[----:B------:R-:W-:Y:S01]  /*69e0*/  ISETP.NE.AND P3, PT, R41, RZ, PT ;  /* 0x000000ff2900720c */ /* 0x000fe20003f65270 */
[----:B------:R-:W3:Y:S01]  /*69f0*/  @!P6 LDS.U16 R21, [R21+0x120a] ;  /* 0x00120a001515e984 */ /* 0x000ee20000000400 */
[----:B------:R-:W-:-:S03]  /*6a00*/  P2R R38, PR, RZ, 0x4 ;  /* 0x00000004ff267803 */ /* 0x000fc60000000000 */
[----:B------:R-:W-:Y:S01]  /*6a10*/  @!P2 LDS R41, [R4+0xc] ;  /* 0x00000c000429a984 */ /* 0x000fe20000000800 */
[----:B------:R-:W-:Y:S02]  /*6a20*/  ISETP.GE.AND P2, PT, R13, R7, PT ;  /* 0x000000070d00720c */ /* 0x000fe40003f46270 */
[----:B------:R-:W-:Y:S01]  /*6a30*/  ISETP.NE.AND P1, PT, R32, RZ, PT ;  /* 0x000000ff2000720c */ /* 0x000fe20003f25270 */
[----:B------:R-:W4:Y:S01]  /*6a40*/  @!P6 LDS R55, [R4+0x10] ;  /* 0x000010000437e984 */ /* 0x000f220000000800 */
[----:B------:R-:W-:Y:S01]  /*6a50*/  @!P5 MOV R61, 0x400 ;  /* 0x00000400003dd802 */ /* 0x000fe20000000f00 */
[----:B------:R-:W0:Y:S03]  /*6a60*/  @!P4 S2R R48, SR_CgaCtaId ;  /* 0x000000000030c919 */ /* 0x000e260000008800 */
[----:B------:R-:W-:Y:S01]  /*6a70*/  @!P5 LEA R47, R47, R61, 0x18 ;  /* 0x0000003d2f2fd211 */ /* 0x000fe200078ec0ff */
[----:B------:R-:W-:Y:S01]  /*6a80*/  @!P0 HADD2.F32 R46, -RZ, R46.H0_H0 ;  /* 0x2000002eff2e8230 */ /* 0x000fe20000004100 */
[----:B------:R-:W-:Y:S01]  /*6a90*/  @!P6 MOV R42, 0x400 ;  /* 0x00000400002ae802 */ /* 0x000fe20000000f00 */
[----:B------:R-:W-:Y:S01]  /*6aa0*/  @!P4 HADD2.F32 R56, -RZ, R56.H0_H0 ;  /* 0x20000038ff38c230 */ /* 0x000fe20000004100 */
[----:B------:R-:W-:Y:S01]  /*6ab0*/  @!P4 MOV R44, 0x400 ;  /* 0x00000400002cc802 */ /* 0x000fe20000000f00 */
[----:B------:R-:W2:Y:S01]  /*6ac0*/  LDL R32, [R5+0x14] ;  /* 0x0000140005207983 */ /* 0x000ea20000100800 */
[----:B------:R-:W-:-:S03]  /*6ad0*/  @!P2 MOV R61, 0x400 ;  /* 0x00000400003da802 */ /* 0x000fc60000000f00 */
[----:B------:R-:W4:Y:S01]  /*6ae0*/  @!P1 LDS.U16 R51, [R51+0x1508] ;  /* 0x0015080033339984 */ /* 0x000f220000000400 */
[----:B------:R-:W-:Y:S02]  /*6af0*/  @!P2 LEA R50, R50, R61, 0x18 ;  /* 0x0000003d3232a211 */ /* 0x000fe400078ec0ff */
[----:B------:R-:W-:Y:S01]  /*6b00*/  ISETP.GE.AND P2, PT, R8, R7, PT ;  /* 0x000000070800720c */ /* 0x000fe20003f46270 */
[----:B------:R-:W4:Y:S01]  /*6b10*/  @!P1 LDS R36, [R4+0x28] ;  /* 0x0000280004249984 */ /* 0x000f220000000800 */
[----:B-1----:R-:W-:Y:S01]  /*6b20*/  @!P6 LEA R42, R35, R42, 0x18 ;  /* 0x0000002a232ae211 */ /* 0x002fe200078ec0ff */
[----:B------:R-:W-:Y:S02]  /*6b30*/  IMAD.MOV.U32 R35, RZ, RZ, RZ ;  /* 0x000000ffff237224 */ /* 0x000fe400078e00ff */
[----:B------:R-:W-:Y:S02]  /*6b40*/  @!P0 FFMA R35, R6, R46, RZ ;  /* 0x0000002e06238223 */ /* 0x000fe400000000ff */
[----:B------:R-:W-:Y:S04]  /*6b50*/  @!P6 LDS R6, [R4+0x10] ;  /* 0x000010000406e984 */ /* 0x000fe80000000800 */
[----:B------:R-:W1:Y:S02]  /*6b60*/  @!P6 LDS.U16 R42, [R42+0x120c] ;  /* 0x00120c002a2ae984 */ /* 0x000e640000000400 */
[----:B------:R-:W-:-:S05]  /*6b70*/  @!P2 HADD2.F32 R61, -RZ, R53.H0_H0 ;  /* 0x20000035ff3da230 */ /* 0x000fca0000004100 */
[----:B------:R-:W-:Y:S01]  /*6b80*/  @!P2 FFMA R35, R61, R54, R35 ;  /* 0x000000363d23a223 */ /* 0x000fe20000000023 */
[----:B------:R-:W-:Y:S02]  /*6b90*/  ISETP.GE.AND P2, PT, R10, R7, PT ;  /* 0x000000070a00720c */ /* 0x000fe40003f46270 */
[----:B0-----:R-:W-:Y:S01]  /*6ba0*/  @!P4 LEA R44, R48, R44, 0x18 ;  /* 0x0000002c302cc211 */ /* 0x001fe200078ec0ff */
[----:B---3--:R-:W-:Y:S01]  /*6bb0*/  @!P6 HADD2.F32 R21, -RZ, R21.H0_H0 ;  /* 0x20000015ff15e230 */ /* 0x008fe20000004100 */
[----:B------:R-:W-:-:S04]  /*6bc0*/  @!P5 MOV R48, 0x400 ;  /* 0x000004000030d802 */ /* 0x000fc80000000f00 */
[----:B------:R-:W-:Y:S01]  /*6bd0*/  @!P5 LEA R48, R52, R48, 0x18 ;  /* 0x000000303430d211 */ /* 0x000fe200078ec0ff */
[----:B----4-:R-:W-:Y:S01]  /*6be0*/  @!P6 FFMA R23, R55, R21, R23 ;  /* 0x000000153717e223 */ /* 0x010fe20000000017 */
[----:B------:R-:W-:Y:S01]  /*6bf0*/  ISETP.NE.AND P5, PT, R49, RZ, PT ;  /* 0x000000ff3100720c */ /* 0x000fe20003fa5270 */
[----:B------:R-:W0:Y:S01]  /*6c00*/  @!P4 LDS.U16 R44, [R44+0x128c] ;  /* 0x00128c002c2cc984 */ /* 0x000e220000000400 */
[----:B------:R-:W-:Y:S02]  /*6c10*/  ISETP.NE.AND P6, PT, R33, RZ, PT ;  /* 0x000000ff2100720c */ /* 0x000fe40003fc5270 */
[----:B------:R-:W3:Y:S01]  /*6c20*/  @!P2 S2R R33, SR_CgaCtaId ;  /* 0x000000000021a919 */ /* 0x000ee20000008800 */
[----:B------:R-:W-:Y:S01]  /*6c30*/  ISETP.NE.AND P2, PT, R38, RZ, PT ;  /* 0x000000ff2600720c */ /* 0x000fe20003f45270 */
[----:B------:R-:W-:-:S07]  /*6c40*/  @!P1 HADD2.F32 R51, -RZ, R51.H0_H0 ;  /* 0x20000033ff339230 */ /* 0x000fce0000004100 */
[----:B------:R-:W-:Y:S02]  /*6c50*/  @!P5 HADD2.F32 R58, -RZ, R58.H0_H0 ;  /* 0x2000003aff3ad230 */ /* 0x000fe40000004100 */
[----:B------:R-:W-:Y:S01]  /*6c60*/  @!P1 FFMA R18, R51, R36, R18 ;  /* 0x0000002433129223 */ /* 0x000fe20000000012 */
[----:B------:R-:W-:Y:S01]  /*6c70*/  @!P4 FFMA R23, R56, R59, R23 ;  /* 0x0000003b3817c223 */ /* 0x000fe20000000017 */
[----:B------:R-:W-:Y:S01]  /*6c80*/  P2R R36, PR, RZ, 0x10 ;  /* 0x00000010ff247803 */ /* 0x000fe20000000000 */
[----:B------:R-:W-:Y:S01]  /*6c90*/  @!P5 FFMA R35, R58, R60, R35 ;  /* 0x0000003c3a23d223 */ /* 0x000fe20000000023 */
[----:B------:R-:W-:Y:S01]  /*6ca0*/  @!P2 HADD2.F32 R57, -RZ, R57.H0_H0 ;  /* 0x20000039ff39a230 */ /* 0x000fe20000004100 */
[----:B------:R-:W-:Y:S01]  /*6cb0*/  ISETP.NE.AND P2, PT, R43, RZ, PT ;  /* 0x000000ff2b00720c */ /* 0x000fe20003f45270 */
[----:B------:R-:W4:Y:S01]  /*6cc0*/  @!P6 S2R R21, SR_CgaCtaId ;  /* 0x000000000015e919 */ /* 0x000f220000008800 */
[----:B------:R-:W-:Y:S02]  /*6cd0*/  ISETP.NE.AND P5, PT, R27, RZ, PT ;  /* 0x000000ff1b00720c */ /* 0x000fe40003fa5270 */
[----:B------:R-:W-:Y:S01]  /*6ce0*/  P2R R49, PR, RZ, 0x40 ;  /* 0x00000040ff317803 */ /* 0x000fe20000000000 */
[----:B------:R-:W3:Y:S01]  /*6cf0*/  @!P4 LDS R43, [R4+0x14] ;  /* 0x00001400042bc984 */ /* 0x000ee20000000800 */
[-C--:B------:R-:W-:Y:S01]  /*6d00*/  ISETP.GE.AND P4, PT, R10, R7.reuse, PT ;  /* 0x000000070a00720c */ /* 0x080fe20003f86270 */
[----:B------:R-:W4:Y:S01]  /*6d10*/  @!P6 S2R R27, SR_CgaCtaId ;  /* 0x00000000001be919 */ /* 0x000f220000008800 */
[-C--:B------:R-:W-:Y:S01]  /*6d20*/  ISETP.GE.AND P6, PT, R16, R7.reuse, PT ;  /* 0x000000071000720c */ /* 0x080fe20003fc6270 */
[----:B------:R-:W0:Y:S01]  /*6d30*/  @!P1 S2R R38, SR_CgaCtaId ;  /* 0x0000000000269919 */ /* 0x000e220000008800 */
[----:B------:R-:W4:Y:S09]  /*6d40*/  @!P3 S2R R53, SR_CgaCtaId ;  /* 0x000000000035b919 */ /* 0x000f320000008800 */
[----:B------:R-:W3:Y:S01]  /*6d50*/  @!P4 S2R R51, SR_CgaCtaId ;  /* 0x000000000033c919 */ /* 0x000ee20000008800 */
[----:B------:R-:W-:Y:S01]  /*6d60*/  ISETP.GE.AND P4, PT, R13, R7, PT ;  /* 0x000000070d00720c */ /* 0x000fe20003f86270 */
[----:B------:R-:W-:-:S02]  /*6d70*/  @!P6 FFMA R35, R57, R41, R35 ;  /* 0x000000293923e223 */ /* 0x000fc40000000023 */
[----:B------:R-:W4:Y:S01]  /*6d80*/  @!P1 S2R R41, SR_CgaCtaId ;  /* 0x0000000000299919 */ /* 0x000f220000008800 */
[----:B------:R-:W-:Y:S01]  /*6d90*/  ISETP.GE.AND P6, PT, R15, R7, PT ;  /* 0x000000070f00720c */ /* 0x000fe20003fc6270 */
[----:B------:R-:W-:Y:S01]  /*6da0*/  @!P5 LDS.U16 R26, [R26+0x1706] ;  /* 0x001706001a1ad984 */ /* 0x000fe20000000400 */
[----:B------:R-:W-:-:S03]  /*6db0*/  @!P3 MOV R58, 0x400 ;  /* 0x00000400003ab802 */ /* 0x000fc60000000f00 */
[----:B------:R-:W-:Y:S04]  /*6dc0*/  @!P2 LDS.U16 R34, [R34+0x1588] ;  /* 0x001588002222a984 */ /* 0x000fe80000000400 */
[----:B------:R-:W3:Y:S04]  /*6dd0*/  @!P4 LDS.U16 R24, [R24+0x130a] ;  /* 0x00130a001818c984 */ /* 0x000ee80000000400 */
[----:B------:R-:W3:Y:S04]  /*6de0*/  @!P4 LDS.U16 R54, [R50+0x130c] ;  /* 0x00130c003236c984 */ /* 0x000ee80000000400 */
[----:B------:R-:W3:Y:S04]  /*6df0*/  @!P4 LDS R55, [R4+0x18] ;  /* 0x000018000437c984 */ /* 0x000ee80000000800 */
[----:B------:R-:W3:Y:S01]  /*6e00*/  @!P4 LDS R52, [R4+0x18] ;  /* 0x000018000434c984 */ /* 0x000ee20000000800 */
[----:B------:R-:W-:Y:S01]  /*6e10*/  ISETP.GE.AND P4, PT, R12, R7, PT ;  /* 0x000000070c00720c */ /* 0x000fe20003f86270 */
[----:B-1----:R-:W-:-:S02]  /*6e20*/  @!P6 HADD2.F32 R57, -RZ, R42.H0_H0 ;  /* 0x2000002aff39e230 */ /* 0x002fc40000004100 */
[----:B------:R-:W1:Y:S03]  /*6e30*/  @!P5 LDS R50, [R4+0x38] ;  /* 0x000038000432d984 */ /* 0x000e660000000800 */
[----:B------:R-:W-:Y:S01]  /*6e40*/  @!P6 FFMA R35, R6, R57, R35 ;  /* 0x000000390623e223 */ /* 0x000fe20000000023 */
[----:B------:R-:W-:Y:S01]  /*6e50*/  ISETP.NE.AND P6, PT, R49, RZ, PT ;  /* 0x000000ff3100720c */ /* 0x000fe20003fc5270 */
[----:B------:R-:W1:Y:S05]  /*6e60*/  @!P2 LDS R56, [R4+0x2c] ;  /* 0x00002c000438a984 */ /* 0x000e6a0000000800 */
[----:B------:R-:W1:Y:S04]  /*6e70*/  @!P4 LDS.U16 R47, [R47+0x138a] ;  /* 0x00138a002f2fc984 */ /* 0x000e680000000400 */
[----:B------:R-:W1:Y:S04]  /*6e80*/  @!P4 LDS.U16 R48, [R48+0x138c] ;  /* 0x00138c003030c984 */ /* 0x000e680000000400 */
[----:B------:R-:W1:Y:S04]  /*6e90*/  @!P4 LDS R49, [R4+0x1c] ;  /* 0x00001c000431c984 */ /* 0x000e680000000800 */
[----:B------:R-:W1:Y:S01]  /*6ea0*/  @!P4 LDS R6, [R4+0x1c] ;  /* 0x00001c000406c984 */ /* 0x000e620000000800 */
[----:B------:R-:W-:-:S02]  /*6eb0*/  ISETP.NE.AND P4, PT, R36, RZ, PT ;  /* 0x000000ff2400720c */ /* 0x000fc40003f85270 */
[----:B------:R-:W-:-:S04]  /*6ec0*/  @!P1 MOV R36, 0x400 ;  /* 0x0000040000249802 */ /* 0x000fc80000000f00 */
[-C--:B0-----:R-:W-:Y:S02]  /*6ed0*/  @!P1 LEA R38, R38, R36.reuse, 0x18 ;  /* 0x0000002426269211 */ /* 0x081fe400078ec0ff */
[----:B----4-:R-:W-:Y:S02]  /*6ee0*/  @!P1 LEA R41, R41, R36, 0x18 ;  /* 0x0000002429299211 */ /* 0x010fe400078ec0ff */
[----:B------:R-:W-:Y:S02]  /*6ef0*/  P2R R36, PR, RZ, 0x2 ;  /* 0x00000002ff247803 */ /* 0x000fe40000000000 */
[----:B------:R-:W-:Y:S02]  /*6f00*/  ISETP.GE.AND P1, PT, R14, R7, PT ;  /* 0x000000070e00720c */ /* 0x000fe40003f26270 */
[----:B------:R-:W-:Y:S02]  /*6f10*/  @!P3 LEA R53, R53, R58, 0x18 ;  /* 0x0000003a3535b211 */ /* 0x000fe400078ec0ff */
[----:B------:R-:W-:-:S02]  /*6f20*/  P2R R42, PR, RZ, 0x8 ;  /* 0x00000008ff2a7803 */ /* 0x000fc40000000000 */
[----:B------:R-:W-:Y:S01]  /*6f30*/  ISETP.GE.AND P3, PT, R10, R7, PT ;  /* 0x000000070a00720c */ /* 0x000fe20003f66270 */
[----:B------:R-:W-:-:S06]  /*6f40*/  @!P4 HADD2.F32 R44, -RZ, R44.H0_H0 ;  /* 0x2000002cff2cc230 */ /* 0x000fcc0000004100 */
[----:B---3--:R-:W-:Y:S01]  /*6f50*/  @!P1 FFMA R35, R44, R43, R35 ;  /* 0x0000002b2c239223 */ /* 0x008fe20000000023 */
[----:B------:R-:W-:-:S05]  /*6f60*/  ISETP.GE.AND P1, PT, R13, R7, PT ;  /* 0x000000070d00720c */ /* 0x000fca0003f26270 */
[----:B------:R-:W-:-:S04]  /*6f70*/  @!P3 MOV R57, 0x400 ;  /* 0x000004000039b802 */ /* 0x000fc80000000f00 */
[----:B------:R-:W-:Y:S02]  /*6f80*/  @!P3 LEA R33, R33, R57, 0x18 ;  /* 0x000000392121b211 */ /* 0x000fe400078ec0ff */
[----:B------:R-:W-:-:S04]  /*6f90*/  @!P6 MOV R57, 0x400 ;  /* 0x000004000039e802 */ /* 0x000fc80000000f00 */
[----:B------:R-:W-:Y:S01]  /*6fa0*/  @!P6 LEA R57, R27, R57, 0x18 ;  /* 0x000000391b39e211 */ /* 0x000fe200078ec0ff */
[----:B------:R-:W-:Y:S01]  /*6fb0*/  @!P1 HADD2.F32 R24, -RZ, R24.H0_H0 ;  /* 0x20000018ff189230 */ /* 0x000fe20000004100 */
[----:B------:R-:W-:Y:S01]  /*6fc0*/  @!P3 MOV R27, 0x400 ;  /* 0x00000400001bb802 */ /* 0x000fe20000000f00 */
[----:B------:R-:W-:Y:S01]  /*6fd0*/  @!P1 HADD2.F32 R54, -RZ, R54.H0_H0 ;  /* 0x20000036ff369230 */ /* 0x000fe20000004100 */
[----:B------:R-:W-:Y:S01]  /*6fe0*/  @!P6 MOV R58, 0x400 ;  /* 0x00000400003ae802 */ /* 0x000fe20000000f00 */
[----:B------:R-:W-:Y:S01]  /*6ff0*/  @!P5 HADD2.F32 R43, -RZ, R26.H0_H0 ;  /* 0x2000001aff2bd230 */ /* 0x000fe20000004100 */
[----:B------:R-:W-:Y:S01]  /*7000*/  @!P3 LEA R51, R51, R27, 0x18 ;  /* 0x0000001b3333b211 */ /* 0x000fe200078ec0ff */
[----:B------:R-:W-:Y:S01]  /*7010*/  @!P1 FFMA R23, R24, R55, R23 ;  /* 0x0000003718179223 */ /* 0x000fe20000000017 */
[----:B------:R-:W0:Y:S01]  /*7020*/  @!P0 S2R R27, SR_CgaCtaId ;  /* 0x00000000001b8919 */ /* 0x000e220000008800 */
[----:B------:R-:W-:Y:S01]  /*7030*/  @!P1 FFMA R35, R54, R52, R35 ;  /* 0x0000003436239223 */ /* 0x000fe20000000023 */
[----:B------:R-:W-:Y:S01]  /*7040*/  ISETP.GE.AND P1, PT, R12, R7, PT ;  /* 0x000000070c00720c */ /* 0x000fe20003f26270 */
[----:B-1----:R-:W-:Y:S01]  /*7050*/  @!P5 FFMA R22, R43, R50, R22 ;  /* 0x000000322b16d223 */ /* 0x002fe20000000016 */
[----:B------:R-:W-:Y:S01]  /*7060*/  ISETP.NE.AND P4, PT, R39, RZ, PT ;  /* 0x000000ff2700720c */ /* 0x000fe20003f85270 */
[----:B------:R-:W1:Y:S01]  /*7070*/  @!P0 S2R R44, SR_CgaCtaId ;  /* 0x00000000002c8919 */ /* 0x000e620000008800 */
[----:B------:R-:W-:Y:S01]  /*7080*/  @!P6 LEA R21, R21, R58, 0x18 ;  /* 0x0000003a1515e211 */ /* 0x000fe200078ec0ff */
[----:B------:R-:W3:Y:S01]  /*7090*/  @!P0 S2R R46, SR_CgaCtaId ;  /* 0x00000000002e8919 */ /* 0x000ee20000008800 */
[----:B------:R-:W4:Y:S01]  /*70a0*/  @!P0 S2R R39, SR_CgaCtaId ;  /* 0x0000000000278919 */ /* 0x000f220000008800 */
[----:B------:R-:W4:Y:S01]  /*70b0*/  @!P0 S2R R50, SR_CgaCtaId ;  /* 0x0000000000328919 */ /* 0x000f220000008800 */
[----:B------:R-:W-:-:S02]  /*70c0*/  @!P2 HADD2.F32 R34, -RZ, R34.H0_H0 ;  /* 0x20000022ff22a230 */ /* 0x000fc40000004100 */
[----:B------:R-:W4:Y:S04]  /*70d0*/  @!P6 LDS.U16 R21, [R21+0x140a] ;  /* 0x00140a001515e984 */ /* 0x000f280000000400 */
[----:B------:R-:W4:Y:S01]  /*70e0*/  @!P6 LDS.U16 R26, [R57+0x140c] ;  /* 0x00140c00391ae984 */ /* 0x000f220000000400 */
[----:B------:R-:W-:Y:S01]  /*70f0*/  @!P2 FFMA R18, R34, R56, R18 ;  /* 0x000000382212a223 */ /* 0x000fe20000000012 */
[----:B------:R-:W-:Y:S02]  /*7100*/  @!P1 HADD2.F32 R24, -RZ, R47.H0_H0 ;  /* 0x2000002fff189230 */ /* 0x000fe40000004100 */
[----:B------:R-:W-:Y:S01]  /*7110*/  @!P1 HADD2.F32 R48, -RZ, R48.H0_H0 ;  /* 0x20000030ff309230 */ /* 0x000fe20000004100 */
[----:B------:R-:W4:Y:S04]  /*7120*/  @!P6 LDS R43, [R4+0x20] ;  /* 0x00002000042be984 */ /* 0x000f280000000800 */
[----:B------:R-:W4:Y:S01]  /*7130*/  @!P6 LDS R34, [R4+0x20] ;  /* 0x000020000422e984 */ /* 0x000f220000000800 */
[----:B------:R-:W-:Y:S01]  /*7140*/  @!P1 FFMA R23, R24, R49, R23 ;  /* 0x0000003118179223 */ /* 0x000fe20000000017 */
[----:B------:R-:W-:Y:S01]  /*7150*/  @!P1 FFMA R35, R48, R6, R35 ;  /* 0x0000000630239223 */ /* 0x000fe20000000023 */
[----:B------:R-:W-:Y:S01]  /*7160*/  ISETP.NE.AND P1, PT, R36, RZ, PT ;  /* 0x000000ff2400720c */ /* 0x000fe20003f25270 */
[----:B------:R-:W-:Y:S01]  /*7170*/  @!P3 LDS.U16 R33, [R33+0x148a] ;  /* 0x00148a002121b984 */ /* 0x000fe20000000400 */
[----:B------:R-:W-:-:S02]  /*7180*/  @!P0 MOV R6, 0x400 ;  /* 0x0000040000068802 */ /* 0x000fc40000000f00 */
[----:B------:R-:W-:Y:S01]  /*7190*/  ISETP.NE.AND P6, PT, R28, RZ, PT ;  /* 0x000000ff1c00720c */ /* 0x000fe20003fc5270 */
[----:B------:R-:W-:Y:S01]  /*71a0*/  @!P3 LDS R49, [R4+0x24] ;  /* 0x000024000431b984 */ /* 0x000fe20000000800 */
[-C--:B0-----:R-:W-:Y:S02]  /*71b0*/  @!P0 LEA R0, R27, R6.reuse, 0x18 ;  /* 0x000000061b008211 */ /* 0x081fe400078ec0ff */
[----:B------:R-:W-:Y:S01]  /*71c0*/  @!P0 MOV R59, 0x400 ;  /* 0x00000400003b8802 */ /* 0x000fe20000000f00 */
[----:B------:R-:W-:Y:S01]  /*71d0*/  @!P3 LDS.U16 R51, [R51+0x148c] ;  /* 0x00148c003333b984 */ /* 0x000fe20000000400 */
[----:B------:R-:W-:Y:S02]  /*71e0*/  @!P0 MOV R24, 0x400 ;  /* 0x0000040000188802 */ /* 0x000fe40000000f00 */
[----:B------:R-:W-:Y:S01]  /*71f0*/  @!P0 MOV R27, 0x400 ;  /* 0x00000400001b8802 */ /* 0x000fe20000000f00 */
[----:B------:R-:W0:Y:S01]  /*7200*/  @!P1 LDS.U16 R54, [R38+0x150a] ;  /* 0x00150a0026369984 */ /* 0x000e220000000400 */
[----:B-1----:R-:W-:-:S02]  /*7210*/  @!P0 LEA R45, R44, R6, 0x18 ;  /* 0x000000062c2d8211 */ /* 0x002fc400078ec0ff */
[----:B---3--:R-:W-:Y:S01]  /*7220*/  @!P0 LEA R46, R46, R59, 0x18 ;  /* 0x0000003b2e2e8211 */ /* 0x008fe200078ec0ff */
[----:B------:R-:W-:Y:S01]  /*7230*/  @!P3 LDS R36, [R4+0x24] ;  /* 0x000024000424b984 */ /* 0x000fe20000000800 */
[----:B----4-:R-:W-:Y:S02]  /*7240*/  @!P0 LEA R24, R39, R24, 0x18 ;  /* 0x0000001827188211 */ /* 0x010fe400078ec0ff */
[----:B------:R-:W-:Y:S01]  /*7250*/  @!P0 LEA R2, R50, R27, 0x18 ;  /* 0x0000001b32028211 */ /* 0x000fe200078ec0ff */
[----:B------:R-:W1:Y:S01]  /*7260*/  @!P4 S2R R47, SR_CgaCtaId ;  /* 0x00000000002fc919 */ /* 0x000e620000008800 */
[----:B------:R-:W-:Y:S02]  /*7270*/  P2R R6, PR, RZ, 0x1 ;  /* 0x00000001ff067803 */ /* 0x000fe40000000000 */
[----:B------:R-:W-:Y:S01]  /*7280*/  ISETP.NE.AND P3, PT, R42, RZ, PT ;  /* 0x000000ff2a00720c */ /* 0x000fe20003f65270 */
[----:B------:R-:W3:Y:S01]  /*7290*/  @!P2 S2R R48, SR_CgaCtaId ;  /* 0x000000000030a919 */ /* 0x000ee20000008800 */
[----:B------:R-:W-:Y:S01]  /*72a0*/  ISETP.GE.AND P0, PT, R11, R7, PT ;  /* 0x000000070b00720c */ /* 0x000fe20003f06270 */
[----:B------:R-:W4:Y:S01]  /*72b0*/  @!P1 LDS R42, [R4+0x28] ;  /* 0x00002800042a9984 */ /* 0x000f220000000800 */
[----:B------:R-:W3:Y:S01]  /*72c0*/  @!P6 S2R R28, SR_CgaCtaId ;  /* 0x00000000001ce919 */ /* 0x000ee20000008800 */
[----:B------:R-:W3:Y:S02]  /*72d0*/  @!P2 S2R R55, SR_CgaCtaId ;  /* 0x000000000037a919 */ /* 0x000ee40000008800 */
[----:B------:R-:W4:Y:S08]  /*72e0*/  @!P1 LDS.U16 R41, [R41+0x150c] ;  /* 0x00150c0029299984 */ /* 0x000f300000000400 */
[----:B------:R-:W-:-:S02]  /*72f0*/  @!P0 HADD2.F32 R21, -RZ, R21.H0_H0 ;  /* 0x20000015ff158230 */ /* 0x000fc40000004100 */
[----:B------:R-:W-:Y:S01]  /*7300*/  @!P0 HADD2.F32 R26, -RZ, R26.H0_H0 ;  /* 0x2000001aff1a8230 */ /* 0x000fe20000004100 */
[----:B------:R-:W2:Y:S02]  /*7310*/  @!P1 LDS R52, [R4+0x28] ;  /* 0x0000280004349984 */ /* 0x000ea40000000800 */
[----:B------:R-:W-:Y:S02]  /*7320*/  @!P0 FFMA R23, R43, R21, R23 ;  /* 0x000000152b178223 */ /* 0x000fe40000000017 */
[----:B------:R-:W-:Y:S01]  /*7330*/  @!P0 FFMA R35, R34, R26, R35 ;  /* 0x0000001a22238223 */ /* 0x000fe20000000023 */
[----:B------:R-:W-:Y:S01]  /*7340*/  ISETP.GE.AND P0, PT, R10, R7, PT ;  /* 0x000000070a00720c */ /* 0x000fe20003f06270 */
[----:B------:R-:W2:Y:S01]  /*7350*/  @!P3 LDS.U16 R53, [R53+0x1608] ;  /* 0x001608003535b984 */ /* 0x000ea20000000400 */
[----:B------:R-:W-:-:S03]  /*7360*/  @!P4 MOV R44, 0x400 ;  /* 0x00000400002cc802 */ /* 0x000fc60000000f00 */
[----:B------:R-:W2:Y:S01]  /*7370*/  @!P3 LDS R38, [R4+0x30] ;  /* 0x000030000426b984 */ /* 0x000ea20000000800 */
[----:B------:R-:W-:Y:S02]  /*7380*/  @!P6 MOV R39, 0x400 ;  /* 0x000004000027e802 */ /* 0x000fe40000000f00 */
[----:B-1----:R-:W-:Y:S01]  /*7390*/  @!P4 LEA R44, R47, R44, 0x18 ;  /* 0x0000002c2f2cc211 */ /* 0x002fe200078ec0ff */
[----:B0-----:R-:W-:Y:S01]  /*73a0*/  @!P1 HADD2.F32 R54, -RZ, R54.H0_H0 ;  /* 0x20000036ff369230 */ /* 0x001fe20000004100 */
[----:B------:R-:W-:Y:S01]  /*73b0*/  @!P2 MOV R43, 0x400 ;  /* 0x00000400002ba802 */ /* 0x000fe20000000f00 */
[----:B------:R-:W0:Y:S02]  /*73c0*/  @!P3 S2R R47, SR_CgaCtaId ;  /* 0x00000000002fb919 */ /* 0x000e240000008800 */
[----:B------:R-:W-:Y:S01]  /*73d0*/  @!P0 HADD2.F32 R33, -RZ, R33.H0_H0 ;  /* 0x20000021ff218230 */ /* 0x000fe20000004100 */
[----:B------:R-:W-:Y:S01]  /*73e0*/  @!P2 MOV R21, 0x400 ;  /* 0x000004000015a802 */ /* 0x000fe20000000f00 */
[----:B------:R-:W-:Y:S01]  /*73f0*/  @!P2 LDS R34, [R4+0x2c] ;  /* 0x00002c000422a984 */ /* 0x000fe20000000800 */
[----:B---3--:R-:W-:-:S02]  /*7400*/  @!P6 LEA R39, R28, R39, 0x18 ;  /* 0x000000271c27e211 */ /* 0x008fc400078ec0ff */
[----:B------:R-:W-:Y:S01]  /*7410*/  @!P2 LEA R43, R48, R43, 0x18 ;  /* 0x0000002b302ba211 */ /* 0x000fe200078ec0ff */
[----:B------:R-:W-:Y:S01]  /*7420*/  @!P0 FFMA R23, R33, R49, R23 ;  /* 0x0000003121178223 */ /* 0x000fe20000000017 */
[----:B------:R-:W-:Y:S01]  /*7430*/  @!P2 LEA R55, R55, R21, 0x18 ;  /* 0x000000153737a211 */ /* 0x000fe200078ec0ff */
[----:B------:R-:W-:Y:S01]  /*7440*/  @!P0 HADD2.F32 R51, -RZ, R51.H0_H0 ;  /* 0x20000033ff338230 */ /* 0x000fe20000004100 */
[----:B------:R-:W1:Y:S01]  /*7450*/  @!P6 LDS.U16 R39, [R39+0x1786] ;  /* 0x001786002727e984 */ /* 0x000e620000000400 */
[----:B----4-:R-:W-:-:S03]  /*7460*/  @!P1 FFMA R23, R54, R42, R23 ;  /* 0x0000002a36179223 */ /* 0x010fc60000000017 */
[----:B------:R-:W-:Y:S04]  /*7470*/  @!P4 LDS.U16 R42, [R44+0x1688] ;  /* 0x001688002c2ac984 */ /* 0x000fe80000000400 */
[----:B------:R-:W3:Y:S04]  /*7480*/  @!P2 LDS.U16 R43, [R43+0x158a] ;  /* 0x00158a002b2ba984 */ /* 0x000ee80000000400 */
[----:B------:R-:W4:Y:S01]  /*7490*/  @!P2 LDS.U16 R44, [R55+0x158c] ;  /* 0x00158c00372ca984 */ /* 0x000f220000000400 */
[----:B------:R-:W-:Y:S01]  /*74a0*/  @!P0 FFMA R35, R51, R36, R35 ;  /* 0x0000002433238223 */ /* 0x000fe20000000023 */
[----:B------:R-:W-:-:S02]  /*74b0*/  @!P1 HADD2.F32 R26, -RZ, R41.H0_H0 ;  /* 0x20000029ff1a9230 */ /* 0x000fc40000004100 */
[----:B------:R-:W4:Y:S04]  /*74c0*/  @!P6 LDS R33, [R4+0x3c] ;  /* 0x00003c000421e984 */ /* 0x000f280000000800 */
[----:B------:R-:W4:Y:S01]  /*74d0*/  @!P2 LDS R36, [R4+0x2c] ;  /* 0x00002c000424a984 */ /* 0x000f220000000800 */
[----:B------:R-:W1:Y:S01]  /*74e0*/  @!P4 S2R R41, SR_CgaCtaId ;  /* 0x000000000029c919 */ /* 0x000e620000008800 */
[----:B--2---:R-:W-:Y:S01]  /*74f0*/  @!P1 FFMA R35, R26, R52, R35 ;  /* 0x000000341a239223 */ /* 0x004fe20000000023 */
[----:B------:R-:W2:Y:S01]  /*7500*/  @!P5 S2R R27, SR_CgaCtaId ;  /* 0x00000000001bd919 */ /* 0x000ea20000008800 */
[----:B------:R-:W-:Y:S01]  /*7510*/  @!P3 MOV R50, 0x400 ;  /* 0x000004000032b802 */ /* 0x000fe20000000f00 */
[----:B------:R-:W2:Y:S01]  /*7520*/  @!P6 S2R R56, SR_CgaCtaId ;  /* 0x000000000038e919 */ /* 0x000ea20000008800 */
[----:B------:R-:W2:Y:S01]  /*7530*/  @!P6 S2R R52, SR_CgaCtaId ;  /* 0x000000000034e919 */ /* 0x000ea20000008800 */
[----:B------:R-:W-:Y:S01]  /*7540*/  @!P3 HADD2.F32 R53, -RZ, R53.H0_H0 ;  /* 0x20000035ff35b230 */ /* 0x000fe20000004100 */
[----:B------:R-:W2:Y:S01]  /*7550*/  @!P3 S2R R48, SR_CgaCtaId ;  /* 0x000000000030b919 */ /* 0x000ea20000008800 */
[----:B0-----:R-:W-:Y:S01]  /*7560*/  @!P3 LEA R47, R47, R50, 0x18 ;  /* 0x000000322f2fb211 */ /* 0x001fe200078ec0ff */
[----:B------:R-:W0:Y:S02]  /*7570*/  @!P5 S2R R54, SR_CgaCtaId ;  /* 0x000000000036d919 */ /* 0x000e240000008800 */
[----:B------:R-:W-:Y:S01]  /*7580*/  @!P3 FFMA R18, R38, R53, R18 ;  /* 0x000000352612b223 */ /* 0x000fe20000000012 */
[----:B------:R-:W-:Y:S01]  /*7590*/  P2R R21, PR, RZ, 0x1 ;  /* 0x00000001ff157803 */ /* 0x000fe20000000000 */
[----:B------:R-:W0:Y:S01]  /*75a0*/  @!P6 S2R R53, SR_CgaCtaId ;  /* 0x000000000035e919 */ /* 0x000e220000008800 */
[----:B------:R-:W-:Y:S01]  /*75b0*/  ISETP.GE.AND P0, PT, R17, R7, PT ;  /* 0x000000071100720c */ /* 0x000fe20003f06270 */
[----:B------:R3:W0:Y:S01]  /*75c0*/  @!P3 LDS.U16 R58, [R47+0x160a] ;  /* 0x00160a002f3ab984 */ /* 0x0006220000000400 */
[----:B------:R-:W0:Y:S03]  /*75d0*/  @!P5 S2R R57, SR_CgaCtaId ;  /* 0x000000000039d919 */ /* 0x000e260000008800 */
[----:B------:R-:W0:Y:S01]  /*75e0*/  @!P3 LDS R55, [R4+0x30] ;  /* 0x000030000437b984 */ /* 0x000e220000000800 */
[----:B---3--:R-:W-:Y:S01]  /*75f0*/  @!P4 MOV R47, 0x400 ;  /* 0x00000400002fc802 */ /* 0x008fe20000000f00 */
[----:B------:R-:W3:Y:S03]  /*7600*/  @!P4 S2R R38, SR_CgaCtaId ;  /* 0x000000000026c919 */ /* 0x000ee60000008800 */
[----:B-1----:R-:W-:Y:S01]  /*7610*/  @!P4 LEA R41, R41, R47, 0x18 ;  /* 0x0000002f2929c211 */ /* 0x002fe200078ec0ff */
[----:B------:R-:W-:Y:S01]  /*7620*/  @!P6 HADD2.F32 R39, -RZ, R39.H0_H0 ;  /* 0x20000027ff27e230 */ /* 0x000fe20000004100 */
[----:B------:R-:W-:Y:S01]  /*7630*/  @!P5 MOV R49, 0x400 ;  /* 0x000004000031d802 */ /* 0x000fe20000000f00 */
[----:B------:R-:W-:Y:S01]  /*7640*/  @!P2 HADD2.F32 R43, -RZ, R43.H0_H0 ;  /* 0x2000002bff2ba230 */ /* 0x000fe20000004100 */
[----:B------:R-:W1:Y:S01]  /*7650*/  @!P0 S2R R47, SR_CgaCtaId ;  /* 0x00000000002f8919 */ /* 0x000e620000008800 */
[----:B----4-:R-:W-:Y:S01]  /*7660*/  @!P2 HADD2.F32 R44, -RZ, R44.H0_H0 ;  /* 0x2000002cff2ca230 */ /* 0x010fe20000004100 */
[----:B------:R-:W-:Y:S01]  /*7670*/  ISETP.GE.AND P0, PT, R16, R7, PT ;  /* 0x000000071000720c */ /* 0x000fe20003f06270 */
[----:B------:R-:W-:Y:S01]  /*7680*/  FADD R31, R31, R9 ;  /* 0x000000091f1f7221 */ /* 0x000fe20000000000 */
[----:B--2---:R-:W-:Y:S01]  /*7690*/  @!P5 LEA R27, R27, R49, 0x18 ;  /* 0x000000311b1bd211 */ /* 0x004fe200078ec0ff */
[----:B------:R-:W-:Y:S01]  /*76a0*/  @!P6 FFMA R22, R39, R33, R22 ;  /* 0x000000212716e223 */ /* 0x000fe20000000016 */
[----:B------:R-:W-:Y:S01]  /*76b0*/  @!P6 MOV R9, 0x400 ;  /* 0x000004000009e802 */ /* 0x000fe20000000f00 */
[----:B------:R-:W-:Y:S01]  /*76c0*/  @!P2 FFMA R23, R43, R34, R23 ;  /* 0x000000222b17a223 */ /* 0x000fe20000000017 */
[----:B------:R-:W-:Y:S01]  /*76d0*/  @!P3 MOV R49, 0x400 ;  /* 0x000004000031b802 */ /* 0x000fe20000000f00 */
[----:B------:R-:W-:Y:S01]  /*76e0*/  @!P2 FFMA R35, R44, R36, R35 ;  /* 0x000000242c23a223 */ /* 0x000fe20000000023 */
[----:B------:R-:W-:Y:S01]  /*76f0*/  P2R R33, PR, RZ, 0x4 ;  /* 0x00000004ff217803 */ /* 0x000fe20000000000 */
[----:B------:R-:W2:Y:S01]  /*7700*/  @!P4 LDS R28, [R4+0x34] ;  /* 0x00003400041cc984 */ /* 0x000ea20000000800 */
[----:B------:R-:W-:-:S02]  /*7710*/  ISETP.GE.AND P2, PT, R15, R7, PT ;  /* 0x000000070f00720c */ /* 0x000fc40003f46270 */
[-C--:B------:R-:W-:Y:S02]  /*7720*/  @!P6 LEA R56, R56, R9.reuse, 0x18 ;  /* 0x000000093838e211 */ /* 0x080fe400078ec0ff */
[----:B------:R-:W-:Y:S02]  /*7730*/  @!P6 LEA R52, R52, R9, 0x18 ;  /* 0x000000093434e211 */ /* 0x000fe400078ec0ff */
[----:B------:R-:W-:Y:S02]  /*7740*/  @!P3 LEA R48, R48, R49, 0x18 ;  /* 0x000000313030b211 */ /* 0x000fe400078ec0ff */
[----:B------:R-:W-:Y:S01]  /*7750*/  @!P5 MOV R9, 0x400 ;  /* 0x000004000009d802 */ /* 0x000fe20000000f00 */
[----:B------:R-:W4:Y:S01]  /*7760*/  @!P0 S2R R43, SR_CgaCtaId ;  /* 0x00000000002b8919 */ /* 0x000f220000008800 */
[----:B------:R-:W-:Y:S02]  /*7770*/  ISETP.GE.AND P0, PT, R13, R7, PT ;  /* 0x000000070d00720c */ /* 0x000fe40003f06270 */
[----:B0-----:R-:W-:Y:S01]  /*7780*/  @!P5 LEA R54, R54, R9, 0x18 ;  /* 0x000000093636d211 */ /* 0x001fe200078ec0ff */
[----:B------:R-:W0:Y:S01]  /*7790*/  @!P3 LDS.U16 R51, [R48+0x160c] ;  /* 0x00160c003033b984 */ /* 0x000e220000000400 */
[----:B------:R-:W-:-:S03]  /*77a0*/  @!P6 MOV R9, 0x400 ;  /* 0x000004000009e802 */ /* 0x000fc60000000f00 */
[----:B------:R3:W-:Y:S01]  /*77b0*/  STL [R5], R31 ;  /* 0x0000001f05007387 */ /* 0x0007e20000100800 */
[----:B------:R-:W-:Y:S02]  /*77c0*/  @!P6 LEA R53, R53, R9, 0x18 ;  /* 0x000000093535e211 */ /* 0x000fe400078ec0ff */
[----:B------:R-:W-:Y:S01]  /*77d0*/  P2R R9, PR, RZ, 0x4 ;  /* 0x00000004ff097803 */ /* 0x000fe20000000000 */
[----:B------:R-:W4:Y:S01]  /*77e0*/  @!P2 S2R R44, SR_CgaCtaId ;  /* 0x00000000002ca919 */ /* 0x000f220000008800 */
[----:B------:R-:W-:Y:S01]  /*77f0*/  ISETP.GE.AND P2, PT, R17, R7, PT ;  /* 0x000000071100720c */ /* 0x000fe20003f46270 */
[----:B------:R-:W-:Y:S01]  /*7800*/  @!P3 HADD2.F32 R58, -RZ, R58.H0_H0 ;  /* 0x2000003aff3ab230 */ /* 0x000fe20000004100 */
[----:B------:R-:W-:Y:S01]  /*7810*/  @!P5 LDS R34, [R4+0x38] ;  /* 0x000038000422d984 */ /* 0x000fe20000000800 */
[----:B---3--:R-:W-:Y:S01]  /*7820*/  @!P5 MOV R31, 0x400 ;  /* 0x00000400001fd802 */ /* 0x008fe20000000f00 */
[----:B------:R-:W-:Y:S02]  /*7830*/  @!P4 HADD2.F32 R42, -RZ, R42.H0_H0 ;  /* 0x2000002aff2ac230 */ /* 0x000fe40000004100 */
[----:B------:R-:W-:Y:S01]  /*7840*/  FADD R29, R25, R29 ;  /* 0x0000001d191d7221 */ /* 0x000fe20000000000 */
[----:B------:R-:W-:Y:S01]  /*7850*/  P2R R26, PR, RZ, 0x2 ;  /* 0x00000002ff1a7803 */ /* 0x000fe20000000000 */
[----:B------:R-:W-:Y:S01]  /*7860*/  @!P3 LDS R50, [R4+0x30] ;  /* 0x000030000432b984 */ /* 0x000fe20000000800 */
[----:B------:R-:W-:-:S02]  /*7870*/  @!P5 LEA R57, R57, R31, 0x18 ;  /* 0x0000001f3939d211 */ /* 0x000fc400078ec0ff */
[----:B------:R-:W-:Y:S01]  /*7880*/  @!P4 MOV R31, 0x400 ;  /* 0x00000400001fc802 */ /* 0x000fe20000000f00 */
[----:B------:R-:W-:Y:S03]  /*7890*/  @!P4 LDS R39, [R4+0x34] ;  /* 0x000034000427c984 */ /* 0x000fe60000000800 */
[----:B------:R-:W-:Y:S01]  /*78a0*/  @!P4 LEA R38, R38, R31, 0x18 ;  /* 0x0000001f2626c211 */ /* 0x000fe200078ec0ff */
[----:B------:R-:W-:Y:S01]  /*78b0*/  @!P3 FFMA R23, R55, R58, R23 ;  /* 0x0000003a3717b223 */ /* 0x000fe20000000017 */
[----:B------:R3:W4:Y:S01]  /*78c0*/  @!P5 LDS.U16 R31, [R27+0x1708] ;  /* 0x001708001b1fd984 */ /* 0x0007220000000400 */
[----:B------:R-:W-:Y:S01]  /*78d0*/  @!P2 MOV R58, 0x400 ;  /* 0x00000400003aa802 */ /* 0x000fe20000000f00 */
[----:B--2---:R-:W-:Y:S01]  /*78e0*/  @!P4 FFMA R18, R42, R28, R18 ;  /* 0x0000001c2a12c223 */ /* 0x004fe20000000012 */
[----:B------:R-:W-:Y:S01]  /*78f0*/  ISETP.GE.AND P1, PT, R8, R7, PT ;  /* 0x000000070800720c */ /* 0x000fe20003f26270 */
[----:B------:R-:W-:Y:S01]  /*7900*/  @!P4 LDS.U16 R41, [R41+0x168a] ;  /* 0x00168a002929c984 */ /* 0x000fe20000000400 */
[----:B---3--:R-:W2:Y:S01]  /*7910*/  @!P0 S2R R27, SR_CgaCtaId ;  /* 0x00000000001b8919 */ /* 0x008ea20000008800 */
[----:B-1----:R-:W-:-:S02]  /*7920*/  @!P2 LEA R47, R47, R58, 0x18 ;  /* 0x0000003a2f2fa211 */ /* 0x002fc400078ec0ff */
[----:B------:R-:W-:Y:S01]  /*7930*/  ISETP.NE.AND P2, PT, R9, RZ, PT ;  /* 0x000000ff0900720c */ /* 0x000fe20003f45270 */
[----:B------:R-:W1:Y:S04]  /*7940*/  @!P4 LDS.U16 R38, [R38+0x168c] ;  /* 0x00168c002626c984 */ /* 0x000e680000000400 */
[----:B------:R-:W-:Y:S01]  /*7950*/  @!P4 LDS R36, [R4+0x34] ;  /* 0x000034000424c984 */ /* 0x000fe20000000800 */
[----:B0-----:R-:W-:-:S03]  /*7960*/  @!P3 HADD2.F32 R51, -RZ, R51.H0_H0 ;  /* 0x20000033ff33b230 */ /* 0x001fc60000004100 */
[----:B------:R-:W0:Y:S04]  /*7970*/  @!P5 LDS.U16 R54, [R54+0x170c] ;  /* 0x00170c003636d984 */ /* 0x000e280000000400 */
[----:B------:R-:W-:Y:S01]  /*7980*/  @!P2 MOV R9, 0x400 ;  /* 0x000004000009a802 */ /* 0x000fe20000000f00 */
[----:B------:R-:W3:Y:S03]  /*7990*/  @!P5 LDS.U16 R57, [R57+0x170a] ;  /* 0x00170a003939d984 */ /* 0x000ee60000000400 */
[----:B----4-:R-:W-:Y:S01]  /*79a0*/  @!P2 LEA R44, R44, R9, 0x18 ;  /* 0x000000092c2ca211 */ /* 0x010fe200078ec0ff */
[----:B------:R-:W-:Y:S01]  /*79b0*/  FADD R19, R40, R19 ;  /* 0x0000001328137221 */ /* 0x000fe20000000000 */
[----:B------:R-:W-:Y:S01]  /*79c0*/  @!P0 MOV R9, 0x400 ;  /* 0x0000040000098802 */ /* 0x000fe20000000f00 */
[----:B------:R-:W4:Y:S04]  /*79d0*/  @!P6 LDS.U16 R53, [R53+0x178c] ;  /* 0x00178c003535e984 */ /* 0x000f280000000400 */
[----:B------:R-:W-:Y:S04]  /*79e0*/  @!P6 LDS.U16 R56, [R56+0x1788] ;  /* 0x001788003838e984 */ /* 0x000fe80000000400 */
[----:B------:R-:W-:Y:S01]  /*79f0*/  @!P6 LDS.U16 R52, [R52+0x178a] ;  /* 0x00178a003434e984 */ /* 0x000fe20000000400 */
[----:B--2---:R-:W-:-:S02]  /*7a00*/  @!P0 LEA R27, R27, R9, 0x18 ;  /* 0x000000091b1b8211 */ /* 0x004fc400078ec0ff */
[----:B------:R-:W-:Y:S01]  /*7a10*/  ISETP.GE.AND P0, PT, R11, R7, PT ;  /* 0x000000070b00720c */ /* 0x000fe20003f06270 */
[----:B------:R-:W-:Y:S01]  /*7a20*/  @!P5 HADD2.F32 R31, -RZ, R31.H0_H0 ;  /* 0x2000001fff1fd230 */ /* 0x000fe20000004100 */
[----:B------:R-:W2:Y:S01]  /*7a30*/  @!P1 S2R R49, SR_CgaCtaId ;  /* 0x0000000000319919 */ /* 0x000ea20000008800 */
[----:B------:R-:W-:Y:S01]  /*7a40*/  P2R R28, PR, RZ, 0x10 ;  /* 0x00000010ff1c7803 */ /* 0x000fe20000000000 */
[----:B------:R-:W-:Y:S01]  /*7a50*/  @!P3 FFMA R35, R50, R51, R35 ;  /* 0x000000333223b223 */ /* 0x000fe20000000023 */
[----:B------:R-:W4:Y:S04]  /*7a60*/  @!P5 LDS R40, [R4+0x38] ;  /* 0x000038000428d984 */ /* 0x000f280000000800 */
[----:B------:R-:W-:Y:S04]  /*7a70*/  @!P6 LDS R55, [R4+0x3c] ;  /* 0x00003c000437e984 */ /* 0x000fe80000000800 */
[----:B------:R-:W4:Y:S01]  /*7a80*/  @!P0 S2R R9, SR_CgaCtaId ;  /* 0x0000000000098919 */ /* 0x000f220000008800 */
[----:B------:R-:W-:Y:S01]  /*7a90*/  ISETP.NE.AND P0, PT, R21, RZ, PT ;  /* 0x000000ff1500720c */ /* 0x000fe20003f05270 */
[----:B------:R-:W-:Y:S01]  /*7aa0*/  @!P5 FFMA R18, R31, R34, R18 ;  /* 0x000000221f12d223 */ /* 0x000fe20000000012 */
[-C--:B------:R-:W-:Y:S01]  /*7ab0*/  ISETP.GE.AND P1, PT, R14, R7.reuse, PT ;  /* 0x000000070e00720c */ /* 0x080fe20003f26270 */
[----:B------:R-:W4:Y:S01]  /*7ac0*/  @!P5 LDS R50, [R4+0x38] ;  /* 0x000038000432d984 */ /* 0x000f220000000800 */
[----:B------:R-:W-:-:S03]  /*7ad0*/  ISETP.GE.AND P4, PT, R16, R7, PT ;  /* 0x000000071000720c */ /* 0x000fc60003f86270 */
[----:B------:R-:W-:Y:S04]  /*7ae0*/  STL [R5+0x4], R19 ;  /* 0x0000041305007387 */ /* 0x000fe80000100800 */
[----:B------:R-:W-:Y:S02]  /*7af0*/  @!P6 LDS R51, [R4+0x3c] ;  /* 0x00003c000433e984 */ /* 0x000fe40000000800 */
[----:B------:R-:W4:Y:S01]  /*7b00*/  @!P0 S2R R31, SR_CgaCtaId ;  /* 0x00000000001f8919 */ /* 0x000f220000008800 */
[----:B------:R-:W-:Y:S02]  /*7b10*/  ISETP.NE.AND P0, PT, R6, RZ, PT ;  /* 0x000000ff0600720c */ /* 0x000fe40003f05270 */
[----:B------:R-:W-:Y:S01]  /*7b20*/  P2R R48, PR, RZ, 0x2 ;  /* 0x00000002ff307803 */ /* 0x000fe20000000000 */
[----:B------:R-:W1:Y:S01]  /*7b30*/  @!P1 S2R R42, SR_CgaCtaId ;  /* 0x00000000002a9919 */ /* 0x000e620000008800 */
[----:B------:R-:W4:Y:S09]  /*7b40*/  @!P6 LDS R19, [R4+0x3c] ;  /* 0x00003c000413e984 */ /* 0x000f320000000800 */
[----:B------:R0:W4:Y:S04]  /*7b50*/  @!P0 LDS.U16 R25, [R3+0x100e] ;  /* 0x00100e0003198984 */ /* 0x0001280000000400 */
[----:B0-----:R-:W4:Y:S01]  /*7b60*/  LDL.LU R3, [R1+0x1090] ;  /* 0x0010900001037983 */ /* 0x001f220000300800 */
[----:B------:R-:W-:-:S13]  /*7b70*/  ISETP.GE.AND P1, PT, R8, R7, PT ;  /* 0x000000070800720c */ /* 0x000fda0003f26270 */
[----:B------:R-:W-:-:S04]  /*7b80*/  @!P1 MOV R59, 0x400 ;  /* 0x00000400003b9802 */ /* 0x000fc80000000f00 */
[----:B--2---:R-:W-:Y:S02]  /*7b90*/  @!P1 LEA R49, R49, R59, 0x18 ;  /* 0x0000003b31319211 */ /* 0x004fe400078ec0ff */
[----:B------:R-:W-:Y:S02]  /*7ba0*/  ISETP.NE.AND P1, PT, R48, RZ, PT ;  /* 0x000000ff3000720c */ /* 0x000fe40003f25270 */
[----:B------:R-:W-:-:S04]  /*7bb0*/  @!P4 MOV R48, 0x400 ;  /* 0x000004000030c802 */ /* 0x000fc80000000f00 */
[----:B------:R-:W-:Y:S02]  /*7bc0*/  @!P4 LEA R43, R43, R48, 0x18 ;  /* 0x000000302b2bc211 */ /* 0x000fe400078ec0ff */
[----:B------:R-:W-:-:S05]  /*7bd0*/  ISETP.NE.AND P4, PT, R28, RZ, PT ;  /* 0x000000ff1c00720c */ /* 0x000fca0003f85270 */
[----:B------:R-:W-:-:S04]  /*7be0*/  @!P1 MOV R28, 0x400 ;  /* 0x00000400001c9802 */ /* 0x000fc80000000f00 */
[----:B-1----:R-:W-:Y:S02]  /*7bf0*/  @!P1 LEA R42, R42, R28, 0x18 ;  /* 0x0000001c2a2a9211 */ /* 0x002fe400078ec0ff */
[----:B------:R-:W-:Y:S01]  /*7c00*/  ISETP.GE.AND P1, PT, R12, R7, PT ;  /* 0x000000070c00720c */ /* 0x000fe20003f26270 */
[----:B------:R-:W-:Y:S01]  /*7c10*/  FADD R37, R22, R37 ;  /* 0x0000002516257221 */ /* 0x000fe20000000000 */
[----:B------:R-:W-:Y:S02]  /*7c20*/  @!P4 HADD2.F32 R38, -RZ, R38.H0_H0 ;  /* 0x20000026ff26c230 */ /* 0x000fe40000004100 */
[----:B------:R-:W-:Y:S02]  /*7c30*/  @!P4 HADD2.F32 R41, -RZ, R41.H0_H0 ;  /* 0x20000029ff29c230 */ /* 0x000fe40000004100 */
[----:B------:R-:W-:-:S07]  /*7c40*/  @!P5 HADD2.F32 R54, -RZ, R54.H0_H0 ;  /* 0x20000036ff36d230 */ /* 0x000fce0000004100 */
[----:B------:R-:W0:Y:S01]  /*7c50*/  @!P1 S2R R22, SR_CgaCtaId ;  /* 0x0000000000169919 */ /* 0x000e220000008800 */
[----:B------:R-:W-:Y:S01]  /*7c60*/  ISETP.NE.AND P1, PT, R26, RZ, PT ;  /* 0x000000ff1a00720c */ /* 0x000fe20003f25270 */
[----:B------:R-:W-:Y:S01]  /*7c70*/  @!P4 FFMA R35, R38, R36, R35 ;  /* 0x000000242623c223 */ /* 0x000fe20000000023 */
[----:B---3--:R-:W-:Y:S02]  /*7c80*/  @!P5 HADD2.F32 R26, -RZ, R57.H0_H0 ;  /* 0x20000039ff1ad230 */ /* 0x008fe40000004100 */
[----:B------:R-:W-:Y:S01]  /*7c90*/  @!P4 FFMA R23, R41, R39, R23 ;  /* 0x000000272917c223 */ /* 0x000fe20000000017 */
[----:B----4-:R-:W-:Y:S02]  /*7ca0*/  @!P6 HADD2.F32 R6, -RZ, R53.H0_H0 ;  /* 0x20000035ff06e230 */ /* 0x010fe40000004100 */
[----:B------:R-:W-:Y:S01]  /*7cb0*/  @!P5 FFMA R35, R54, R40, R35 ;  /* 0x000000283623d223 */ /* 0x000fe20000000023 */
[----:B------:R-:W-:Y:S01]  /*7cc0*/  ISETP.NE.AND P2, PT, R33, RZ, PT ;  /* 0x000000ff2100720c */ /* 0x000fe20003f45270 */
[----:B------:R-:W-:Y:S01]  /*7cd0*/  @!P5 FFMA R23, R26, R50, R23 ;  /* 0x000000321a17d223 */ /* 0x000fe20000000017 */
[----:B------:R-:W-:Y:S01]  /*7ce0*/  P2R R33, PR, RZ, 0x2 ;  /* 0x00000002ff217803 */ /* 0x000fe20000000000 */
[----:B------:R-:W-:-:S02]  /*7cf0*/  @!P6 HADD2.F32 R21, -RZ, R56.H0_H0 ;  /* 0x20000038ff15e230 */ /* 0x000fc40000004100 */
[----:B------:R-:W-:Y:S01]  /*7d00*/  @!P6 FFMA R35, R6, R19, R35 ;  /* 0x000000130623e223 */ /* 0x000fe20000000023 */
[----:B------:R-:W1:Y:S01]  /*7d10*/  @!P1 S2R R26, SR_CgaCtaId ;  /* 0x00000000001a9919 */ /* 0x000e620000008800 */
[-C--:B------:R-:W-:Y:S02]  /*7d20*/  ISETP.GE.AND P1, PT, R11, R7.reuse, PT ;  /* 0x000000070b00720c */ /* 0x080fe40003f26270 */
[----:B------:R-:W-:Y:S01]  /*7d30*/  P2R R28, PR, RZ, 0x8 ;  /* 0x00000008ff1c7803 */ /* 0x000fe20000000000 */
[----:B------:R-:W2:Y:S01]  /*7d40*/  @!P3 S2R R19, SR_CgaCtaId ;  /* 0x000000000013b919 */ /* 0x000ea20000008800 */
[----:B------:R-:W-:Y:S01]  /*7d50*/  ISETP.GE.AND P3, PT, R10, R7, PT ;  /* 0x000000070a00720c */ /* 0x000fe20003f66270 */
[----:B------:R-:W-:Y:S02]  /*7d60*/  @!P6 HADD2.F32 R52, -RZ, R52.H0_H0 ;  /* 0x20000034ff34e230 */ /* 0x000fe40000004100 */
[----:B------:R-:W-:Y:S01]  /*7d70*/  @!P6 FFMA R18, R21, R55, R18 ;  /* 0x000000371512e223 */ /* 0x000fe20000000012 */
[----:B------:R-:W-:Y:S02]  /*7d80*/  STL [R5+0x8], R29 ;  /* 0x0000081d05007387 */ /* 0x000fe40000100800 */
[----:B------:R-:W-:Y:S01]  /*7d90*/  @!P6 FFMA R23, R52, R51, R23 ;  /* 0x000000333417e223 */ /* 0x000fe20000000017 */
[----:B------:R-:W-:Y:S01]  /*7da0*/  FADD R20, R20, R18 ;  /* 0x0000001214147221 */ /* 0x000fe20000000000 */
[----:B------:R-:W-:Y:S01]  /*7db0*/  STL [R5+0xc], R37 ;  /* 0x00000c2505007387 */ /* 0x000fe20000100800 */
[----:B------:R-:W-:Y:S01]  /*7dc0*/  @!P1 MOV R18, 0x400 ;  /* 0x0000040000129802 */ /* 0x000fe20000000f00 */
[----:B------:R-:W-:Y:S01]  /*7dd0*/  FADD R32, R23, R32 ;  /* 0x0000002017207221 */ /* 0x000fe20000000000 */
[----:B------:R-:W-:Y:S01]  /*7de0*/  FADD R30, R35, R30 ;  /* 0x0000001e231e7221 */ /* 0x000fe20000000000 */
[----:B------:R3:W-:Y:S01]  /*7df0*/  STL [R5+0x10], R20 ;  /* 0x0000101405007387 */ /* 0x0007e20000100800 */
[----:B------:R-:W-:-:S02]  /*7e00*/  P2R R34, PR, RZ, 0x4 ;  /* 0x00000004ff227803 */ /* 0x000fc40000000000 */
[----:B------:R-:W-:Y:S01]  /*7e10*/  @!P1 LEA R18, R9, R18, 0x18 ;  /* 0x0000001209129211 */ /* 0x000fe200078ec0ff */
[----:B------:R-:W4:Y:S01]  /*7e20*/  @!P2 S2R R55, SR_CgaCtaId ;  /* 0x000000000037a919 */ /* 0x000f220000008800 */
[-C--:B------:R-:W-:Y:S02]  /*7e30*/  ISETP.GE.AND P2, PT, R12, R7.reuse, PT ;  /* 0x000000070c00720c */ /* 0x080fe40003f46270 */
[----:B------:R-:W-:Y:S01]  /*7e40*/  ISETP.NE.AND P1, PT, R33, RZ, PT ;  /* 0x000000ff2100720c */ /* 0x000fe20003f25270 */
[----:B------:R-:W4:Y:S01]  /*7e50*/  @!P6 S2R R36, SR_CgaCtaId ;  /* 0x000000000024e919 */ /* 0x000f220000008800 */
[----:B---3--:R-:W-:Y:S01]  /*7e60*/  @!P3 MOV R20, 0x400 ;  /* 0x000004000014b802 */ /* 0x008fe20000000f00 */
[----:B------:R-:W-:Y:S03]  /*7e70*/  STL [R5+0x14], R32 ;  /* 0x0000142005007387 */ /* 0x000fe60000100800 */
[----:B------:R-:W-:Y:S01]  /*7e80*/  @!P3 LEA R31, R31, R20, 0x18 ;  /* 0x000000141f1fb211 */ /* 0x000fe200078ec0ff */
[----:B------:R3:W-:Y:S01]  /*7e90*/  STL [R5+0x18], R30 ;  /* 0x0000181e05007387 */ /* 0x0007e20000100800 */
[----:B------:R-:W-:Y:S01]  /*7ea0*/  ISETP.GE.AND P3, PT, R16, R7, PT ;  /* 0x000000071000720c */ /* 0x000fe20003f66270 */
[----:B------:R-:W4:Y:S01]  /*7eb0*/  @!P5 S2R R21, SR_CgaCtaId ;  /* 0x000000000015d919 */ /* 0x000f220000008800 */
[----:B------:R-:W4:Y:S01]  /*7ec0*/  @!P4 S2R R41, SR_CgaCtaId ;  /* 0x000000000029c919 */ /* 0x000f220000008800 */
[----:B---3--:R-:W-:-:S02]  /*7ed0*/  P2R R30, PR, RZ, 0x20 ;  /* 0x00000020ff1e7803 */ /* 0x008fc40000000000 */
[----:B------:R-:W-:Y:S01]  /*7ee0*/  ISETP.GE.AND P5, PT, R8, R7, PT ;  /* 0x000000070800720c */ /* 0x000fe20003fa6270 */
[----:B------:R-:W-:Y:S01]  /*7ef0*/  @!P0 LDS R6, [R4] ;  /* 0x0000000004068984 */ /* 0x000fe20000000800 */
[----:B------:R-:W-:Y:S02]  /*7f00*/  @!P2 MOV R23, 0x400 ;  /* 0x000004000017a802 */ /* 0x000fe40000000f00 */
[----:B------:R-:W-:-:S04]  /*7f10*/  @!P1 MOV R9, 0x400 ;  /* 0x0000040000099802 */ /* 0x000fc80000000f00 */
[----:B------:R-:W3:Y:S01]  /*7f20*/  @!P3 S2R R54, SR_CgaCtaId ;  /* 0x000000000036b919 */ /* 0x000ee20000008800 */
[----:B0-----:R-:W-:Y:S02]  /*7f30*/  @!P2 LEA R23, R22, R23, 0x18 ;  /* 0x000000171617a211 */ /* 0x001fe400078ec0ff */
[----:B------:R-:W-:Y:S02]  /*7f40*/  ISETP.NE.AND P3, PT, R28, RZ, PT ;  /* 0x000000ff1c00720c */ /* 0x000fe40003f65270 */
[----:B-1----:R-:W-:Y:S02]  /*7f50*/  @!P1 LEA R22, R26, R9, 0x18 ;  /* 0x000000091a169211 */ /* 0x002fe400078ec0ff */
[----:B------:R-:W-:Y:S01]  /*7f60*/  P2R R29, PR, RZ, 0x2 ;  /* 0x00000002ff1d7803 */ /* 0x000fe20000000000 */
[----:B------:R-:W0:Y:S01]  /*7f70*/  @!P5 S2R R52, SR_CgaCtaId ;  /* 0x000000000034d919 */ /* 0x000e220000008800 */
[-C--:B------:R-:W-:Y:S02]  /*7f80*/  ISETP.GE.AND P1, PT, R13, R7.reuse, PT ;  /* 0x000000070d00720c */ /* 0x080fe40003f26270 */
[----:B------:R-:W-:Y:S01]  /*7f90*/  ISETP.NE.AND P2, PT, R34, RZ, PT ;  /* 0x000000ff2200720c */ /* 0x000fe20003f45270 */
[----:B------:R-:W1:Y:S04]  /*7fa0*/  @!P5 LDS.U16 R50, [R49+0x108e] ;  /* 0x00108e003132d984 */ /* 0x000e680000000400 */
[----:B------:R-:W3:Y:S01]  /*7fb0*/  @!P5 LDS R33, [R4+0x4] ;  /* 0x000004000421d984 */ /* 0x000ee20000000800 */
[----:B------:R-:W-:-:S02]  /*7fc0*/  ISETP.GE.AND P5, PT, R17, R7, PT ;  /* 0x000000071100720c */ /* 0x000fc40003fa6270 */
[----:B------:R-:W-:-:S03]  /*7fd0*/  @!P3 MOV R32, 0x400 ;  /* 0x000004000020b802 */ /* 0x000fc60000000f00 */
[----:B------:R-:W3:Y:S01]  /*7fe0*/  @!P1 S2R R60, SR_CgaCtaId ;  /* 0x00000000003c9919 */ /* 0x000ee20000008800 */
[-C--:B------:R-:W-:Y:S02]  /*7ff0*/  ISETP.GE.AND P1, PT, R8, R7.reuse, PT ;  /* 0x000000070800720c */ /* 0x080fe40003f26270 */
[----:B--2---:R-:W-:Y:S02]  /*8000*/  @!P3 LEA R9, R19, R32, 0x18 ;  /* 0x000000201309b211 */ /* 0x004fe400078ec0ff */
[----:B------:R-:W-:Y:S02]  /*8010*/  P2R R19, PR, RZ, 0x8 ;  /* 0x00000008ff137803 */ /* 0x000fe40000000000 */
[----:B------:R-:W-:Y:S02]  /*8020*/  ISETP.GE.AND P3, PT, R16, R7, PT ;  /* 0x000000071000720c */ /* 0x000fe40003f66270 */
[----:B------:R-:W-:Y:S01]  /*8030*/  @!P2 MOV R20, 0x400 ;  /* 0x000004000014a802 */ /* 0x000fe20000000f00 */
[----:B------:R-:W2:Y:S03]  /*8040*/  @!P5 S2R R53, SR_CgaCtaId ;  /* 0x000000000035d919 */ /* 0x000ea60000008800 */
[----:B----4-:R-:W-:Y:S01]  /*8050*/  @!P2 LEA R55, R55, R20, 0x18 ;  /* 0x000000143737a211 */ /* 0x010fe200078ec0ff */
[----:B------:R-:W4:Y:S01]  /*8060*/  @!P5 LDS.U16 R35, [R47+0x110e] ;  /* 0x00110e002f23d984 */ /* 0x000f220000000400 */
[----:B------:R-:W-:-:S03]  /*8070*/  @!P1 MOV R40, 0x400 ;  /* 0x0000040000289802 */ /* 0x000fc60000000f00 */
[----:B------:R-:W-:Y:S01]  /*8080*/  @!P5 LDS R20, [R4+0x8] ;  /* 0x000008000414d984 */ /* 0x000fe20000000800 */
[-C--:B------:R-:W-:Y:S02]  /*8090*/  ISETP.GE.AND P5, PT, R14, R7.reuse, PT ;  /* 0x000000070e00720c */ /* 0x080fe40003fa6270 */
[----:B------:R-:W-:Y:S01]  /*80a0*/  P2R R28, PR, RZ, 0x4 ;  /* 0x00000004ff1c7803 */ /* 0x000fe20000000000 */
[----:B------:R1:W2:Y:S01]  /*80b0*/  @!P3 LDS.U16 R26, [R43+0x118e] ;  /* 0x00118e002b1ab984 */ /* 0x0002a20000000400 */
[----:B0-----:R-:W-:Y:S02]  /*80c0*/  @!P1 LEA R52, R52, R40, 0x18 ;  /* 0x0000002834349211 */ /* 0x001fe400078ec0ff */
[-C--:B------:R-:W-:Y:S01]  /*80d0*/  ISETP.GE.AND P2, PT, R15, R7.reuse, PT ;  /* 0x000000070f00720c */ /* 0x080fe20003f46270 */
[----:B------:R-:W0:Y:S01]  /*80e0*/  @!P3 LDS R51, [R4+0xc] ;  /* 0x00000c000433b984 */ /* 0x000e220000000800 */
[----:B------:R-:W-:-:S05]  /*80f0*/  ISETP.GE.AND P1, PT, R12, R7, PT ;  /* 0x000000070c00720c */ /* 0x000fca0003f26270 */
[----:B------:R-:W0:Y:S01]  /*8100*/  @!P5 S2R R34, SR_CgaCtaId ;  /* 0x000000000022d919 */ /* 0x000e220000008800 */
[----:B------:R-:W-:Y:S02]  /*8110*/  ISETP.NE.AND P5, PT, R30, RZ, PT ;  /* 0x000000ff1e00720c */ /* 0x000fe40003fa5270 */
[----:B------:R-:W-:Y:S02]  /*8120*/  P2R R48, PR, RZ, 0x2 ;  /* 0x00000002ff307803 */ /* 0x000fe40000000000 */
[----:B------:R-:W-:Y:S01]  /*8130*/  @!P6 MOV R30, 0x400 ;  /* 0x00000400001ee802 */ /* 0x000fe20000000f00 */
[----:B------:R4:W0:Y:S01]  /*8140*/  @!P2 LDS.U16 R49, [R44+0x120e] ;  /* 0x00120e002c31a984 */ /* 0x0008220000000400 */
[----:B------:R-:W-:Y:S01]  /*8150*/  @!P4 MOV R37, 0x400 ;  /* 0x000004000025c802 */ /* 0x000fe20000000f00 */
[----:B------:R-:W0:Y:S01]  /*8160*/  @!P1 S2R R56, SR_CgaCtaId ;  /* 0x0000000000389919 */ /* 0x000e220000008800 */
[----:B------:R-:W-:Y:S02]  /*8170*/  ISETP.GE.AND P1, PT, R8, R7, PT ;  /* 0x000000070800720c */ /* 0x000fe40003f26270 */
[----:B------:R-:W-:Y:S01]  /*8180*/  @!P6 LEA R36, R36, R30, 0x18 ;  /* 0x0000001e2424e211 */ /* 0x000fe200078ec0ff */
[----:B------:R-:W0:Y:S01]  /*8190*/  @!P2 LDS R32, [R4+0x10] ;  /* 0x000010000420a984 */ /* 0x000e220000000800 */
[----:B------:R-:W-:-:S02]  /*81a0*/  P2R R30, PR, RZ, 0x40 ;  /* 0x00000040ff1e7803 */ /* 0x000fc40000000000 */
[----:B------:R-:W-:Y:S02]  /*81b0*/  @!P4 LEA R41, R41, R37, 0x18 ;  /* 0x000000252929c211 */ /* 0x000fe400078ec0ff */
[----:B------:R-:W-:Y:S02]  /*81c0*/  P2R R38, PR, RZ, 0x10 ;  /* 0x00000010ff267803 */ /* 0x000fe40000000000 */
[-C--:B------:R-:W-:Y:S02]  /*81d0*/  ISETP.GE.AND P6, PT, R14, R7.reuse, PT ;  /* 0x000000070e00720c */ /* 0x080fe40003fc6270 */
[----:B-1----:R-:W-:Y:S02]  /*81e0*/  @!P5 MOV R43, 0x400 ;  /* 0x00000400002bd802 */ /* 0x002fe40000000f00 */
[-C--:B------:R-:W-:Y:S01]  /*81f0*/  ISETP.GE.AND P4, PT, R13, R7.reuse, PT ;  /* 0x000000070d00720c */ /* 0x080fe20003f86270 */
[----:B------:R-:W-:Y:S01]  /*8200*/  @!P0 HADD2.F32 R57, -RZ, R25.H0_H0 ;  /* 0x20000019ff398230 */ /* 0x000fe20000004100 */
[----:B------:R-:W-:-:S02]  /*8210*/  ISETP.GE.AND P3, PT, R17, R7, PT ;  /* 0x000000071100720c */ /* 0x000fc40003f66270 */
[----:B------:R-:W-:Y:S02]  /*8220*/  @!P5 LEA R43, R21, R43, 0x18 ;  /* 0x0000002b152bd211 */ /* 0x000fe400078ec0ff */
[----:B------:R-:W-:Y:S01]  /*8230*/  P2R R37, PR, RZ, 0x20 ;  /* 0x00000020ff257803 */ /* 0x000fe20000000000 */
[----:B------:R-:W-:Y:S01]  /*8240*/  IMAD.MOV.U32 R21, RZ, RZ, RZ ;  /* 0x000000ffff157224 */ /* 0x000fe200078e00ff */
[----:B------:R-:W-:Y:S01]  /*8250*/  ISETP.GE.AND P5, PT, R16, R7, PT ;  /* 0x000000071000720c */ /* 0x000fe20003fa6270 */
[----:B------:R-:W-:Y:S02]  /*8260*/  @!P1 HADD2.F32 R50, -RZ, R50.H0_H0 ;  /* 0x20000032ff329230 */ /* 0x000fe40000004100 */
[----:B------:R-:W-:Y:S01]  /*8270*/  @!P0 FFMA R21, R6, R57, RZ ;  /* 0x0000003906158223 */ /* 0x000fe200000000ff */
[----:B------:R-:W1:Y:S03]  /*8280*/  @!P6 LDS.U16 R40, [R42+0x128e] ;  /* 0x00128e002a28e984 */ /* 0x000e660000000400 */
[----:B---3--:R-:W-:Y:S01]  /*8290*/  @!P1 FFMA R21, R50, R33, R21 ;  /* 0x0000002132159223 */ /* 0x008fe20000000015 */
[----:B------:R-:W-:Y:S01]  /*82a0*/  ISETP.GE.AND P1, PT, R11, R7, PT ;  /* 0x000000070b00720c */ /* 0x000fe20003f26270 */
[----:B----4-:R-:W-:Y:S01]  /*82b0*/  @!P3 HADD2.F32 R33, -RZ, R35.H0_H0 ;  /* 0x20000023ff21b230 */ /* 0x010fe20000004100 */
[----:B------:R-:W-:Y:S01]  /*82c0*/  @!P4 MOV R6, 0x400 ;  /* 0x000004000006c802 */ /* 0x000fe20000000f00 */
[----:B------:R-:W3:Y:S01]  /*82d0*/  @!P2 S2R R39, SR_CgaCtaId ;  /* 0x000000000027a919 */ /* 0x000ee20000008800 */
[----:B------:R-:W-:-:S02]  /*82e0*/  @!P3 MOV R44, 0x400 ;  /* 0x00000400002cb802 */ /* 0x000fc40000000f00 */
[----:B------:R-:W-:Y:S01]  /*82f0*/  @!P4 LEA R60, R60, R6, 0x18 ;  /* 0x000000063c3cc211 */ /* 0x000fe200078ec0ff */
[----:B------:R4:W-:Y:S01]  /*8300*/  @!P4 LDS.U16 R25, [R27+0x130e] ;  /* 0x00130e001b19c984 */ /* 0x0009e20000000400 */
[----:B--2---:R-:W-:Y:S02]  /*8310*/  @!P5 HADD2.F32 R6, -RZ, R26.H0_H0 ;  /* 0x2000001aff06d230 */ /* 0x004fe40000004100 */
[----:B------:R-:W-:Y:S01]  /*8320*/  @!P3 FFMA R21, R33, R20, R21 ;  /* 0x000000142115b223 */ /* 0x000fe20000000015 */
[----:B------:R-:W2:Y:S01]  /*8330*/  @!P6 LDS R47, [R4+0x14] ;  /* 0x00001400042fe984 */ /* 0x000ea20000000800 */
[----:B----4-:R-:W-:-:S03]  /*8340*/  @!P3 LEA R27, R53, R44, 0x18 ;  /* 0x0000002c351bb211 */ /* 0x010fc600078ec0ff */
[----:B------:R-:W4:Y:S01]  /*8350*/  @!P4 LDS R44, [R4+0x18] ;  /* 0x00001800042cc984 */ /* 0x000f220000000800 */
[----:B0-----:R-:W-:Y:S01]  /*8360*/  @!P5 FFMA R21, R6, R51, R21 ;  /* 0x000000330615d223 */ /* 0x001fe20000000015 */
[----:B------:R-:W-:Y:S02]  /*8370*/  P2R R35, PR, RZ, 0x10 ;  /* 0x00000010ff237803 */ /* 0x000fe40000000000 */
[----:B------:R-:W-:Y:S01]  /*8380*/  @!P0 LDS R6, [R4] ;  /* 0x0000000004068984 */ /* 0x000fe20000000800 */
[----:B------:R-:W-:Y:S02]  /*8390*/  P2R R51, PR, RZ, 0x1 ;  /* 0x00000001ff337803 */ /* 0x000fe40000000000 */
[----:B------:R-:W-:Y:S01]  /*83a0*/  ISETP.GE.AND P4, PT, R12, R7, PT ;  /* 0x000000070c00720c */ /* 0x000fe20003f86270 */
[----:B------:R-:W0:Y:S01]  /*83b0*/  @!P1 S2R R50, SR_CgaCtaId ;  /* 0x0000000000329919 */ /* 0x000e220000008800 */
[----:B------:R-:W-:Y:S02]  /*83c0*/  ISETP.NE.AND P1, PT, R48, RZ, PT ;  /* 0x000000ff3000720c */ /* 0x000fe40003f25270 */
[----:B------:R-:W-:Y:S01]  /*83d0*/  @!P5 MOV R42, 0x400 ;  /* 0x00000400002ad802 */ /* 0x000fe20000000f00 */
[----:B------:R-:W-:-:S03]  /*83e0*/  @!P2 HADD2.F32 R49, -RZ, R49.H0_H0 ;  /* 0x20000031ff31a230 */ /* 0x000fc60000004100 */
[----:B------:R-:W-:Y:S02]  /*83f0*/  @!P5 LEA R53, R54, R42, 0x18 ;  /* 0x0000002a3635d211 */ /* 0x000fe400078ec0ff */
[----:B------:R-:W-:Y:S01]  /*8400*/  @!P6 MOV R42, 0x400 ;  /* 0x00000400002ae802 */ /* 0x000fe20000000f00 */
[----:B------:R-:W-:Y:S02]  /*8410*/  @!P2 FFMA R21, R32, R49, R21 ;  /* 0x000000312015a223 */ /* 0x000fe40000000015 */
[----:B------:R-:W-:Y:S01]  /*8420*/  @!P4 LDS R20, [R4+0x1c] ;  /* 0x00001c000414c984 */ /* 0x000fe20000000800 */
[----:B------:R-:W-:Y:S02]  /*8430*/  @!P6 LEA R34, R34, R42, 0x18 ;  /* 0x0000002a2222e211 */ /* 0x000fe400078ec0ff */
[----:B------:R-:W-:Y:S01]  /*8440*/  @!P4 MOV R42, 0x400 ;  /* 0x00000400002ac802 */ /* 0x000fe20000000f00 */
[----:B------:R-:W0:Y:S01]  /*8450*/  @!P1 LDS.U16 R23, [R23+0x138e] ;  /* 0x00138e0017179984 */ /* 0x000e220000000400 */
[----:B------:R-:W-:-:S02]  /*8460*/  ISETP.NE.AND P1, PT, R29, RZ, PT ;  /* 0x000000ff1d00720c */ /* 0x000fc40003f25270 */
[----:B------:R-:W-:Y:S02]  /*8470*/  @!P4 LEA R56, R56, R42, 0x18 ;  /* 0x0000002a3838c211 */ /* 0x000fe400078ec0ff */
[----:B------:R-:W-:Y:S02]  /*8480*/  @!P2 MOV R54, 0x400 ;  /* 0x000004000036a802 */ /* 0x000fe40000000f00 */
[----:B------:R-:W-:Y:S02]  /*8490*/  ISETP.NE.AND P4, PT, R35, RZ, PT ;  /* 0x000000ff2300720c */ /* 0x000fe40003f85270 */
[----:B---3--:R-:W-:Y:S02]  /*84a0*/  @!P2 LEA R39, R39, R54, 0x18 ;  /* 0x000000362727a211 */ /* 0x008fe400078ec0ff */
[----:B------:R-:W-:Y:S02]  /*84b0*/  ISETP.GE.AND P6, PT, R10, R7, PT ;  /* 0x000000070a00720c */ /* 0x000fe40003fc6270 */
[----:B------:R-:W-:-:S02]  /*84c0*/  ISETP.NE.AND P2, PT, R28, RZ, PT ;  /* 0x000000ff1c00720c */ /* 0x000fc40003f45270 */
[----:B------:R-:W-:Y:S01]  /*84d0*/  @!P3 LDS.U16 R28, [R27+0x1110] ;  /* 0x001110001b1cb984 */ /* 0x000fe20000000400 */
[----:B------:R-:W-:-:S03]  /*84e0*/  P2R R48, PR, RZ, 0x2 ;  /* 0x00000002ff307803 */ /* 0x000fc60000000000 */
[----:B------:R-:W-:Y:S01]  /*84f0*/  @!P3 LDS R27, [R4+0x8] ;  /* 0x00000800041bb984 */ /* 0x000fe20000000800 */
[----:B------:R-:W-:-:S03]  /*8500*/  ISETP.NE.AND P3, PT, R19, RZ, PT ;  /* 0x000000ff1300720c */ /* 0x000fc60003f65270 */
[----:B------:R-:W3:Y:S01]  /*8510*/  @!P0 LDS.U16 R26, [R3+0x1010] ;  /* 0x00101000031a8984 */ /* 0x000ee20000000400 */
[-C--:B------:R-:W-:Y:S01]  /*8520*/  ISETP.GE.AND P0, PT, R8, R7.reuse, PT ;  /* 0x000000070800720c */ /* 0x080fe20003f06270 */
[----:B------:R-:W3:Y:S01]  /*8530*/  @!P1 S2R R29, SR_CgaCtaId ;  /* 0x00000000001d9919 */ /* 0x000ee20000008800 */
[----:B------:R-:W3:Y:S01]  /*8540*/  @!P6 S2R R33, SR_CgaCtaId ;  /* 0x000000000021e919 */ /* 0x000ee20000008800 */
[----:B------:R-:W-:Y:S10]  /*8550*/  @!P6 LDS.U16 R31, [R31+0x148e] ;  /* 0x00148e001f1fe984 */ /* 0x000ff40000000400 */
[----:B------:R-:W3:Y:S04]  /*8560*/  @!P0 LDS.U16 R52, [R52+0x1090] ;  /* 0x0010900034348984 */ /* 0x000ee80000000400 */
[----:B------:R-:W-:Y:S01]  /*8570*/  @!P0 LDS R32, [R4+0x4] ;  /* 0x0000040004208984 */ /* 0x000fe20000000800 */
[----:B------:R-:W-:-:S02]  /*8580*/  ISETP.GE.AND P0, PT, R14, R7, PT ;  /* 0x000000070e00720c */ /* 0x000fc40003f06270 */
[----:B------:R-:W-:Y:S01]  /*8590*/  ISETP.GE.AND P1, PT, R11, R7, PT ;  /* 0x000000070b00720c */ /* 0x000fe20003f26270 */
[----:B------:R-:W-:Y:S10]  /*85a0*/  @!P2 LDS.U16 R55, [R55+0x158e] ;  /* 0x00158e003737a984 */ /* 0x000ff40000000400 */
[----:B-1----:R-:W-:-:S02]  /*85b0*/  @!P0 HADD2.F32 R19, -RZ, R40.H0_H0 ;  /* 0x20000028ff138230 */ /* 0x002fc40000004100 */
[----:B------:R1:W-:Y:S03]  /*85c0*/  @!P5 LDS.U16 R40, [R53+0x1190] ;  /* 0x001190003528d984 */ /* 0x0003e60000000400 */
[----:B--2---:R-:W-:Y:S01]  /*85d0*/  @!P0 FFMA R21, R19, R47, R21 ;  /* 0x0000002f13158223 */ /* 0x004fe20000000015 */
[----:B------:R-:W2:Y:S01]  /*85e0*/  @!P1 LDS.U16 R18, [R18+0x140e] ;  /* 0x00140e0012129984 */ /* 0x000ea20000000400 */
[----:B-1----:R-:W-:Y:S01]  /*85f0*/  @!P4 HADD2.F32 R53, -RZ, R25.H0_H0 ;  /* 0x20000019ff35c230 */ /* 0x002fe20000004100 */
[----:B------:R-:W-:Y:S02]  /*8600*/  @!P1 MOV R54, 0x400 ;  /* 0x0000040000369802 */ /* 0x000fe40000000f00 */
[----:B------:R-:W-:Y:S02]  /*8610*/  @!P5 LDS R25, [R4+0xc] ;  /* 0x00000c000419d984 */ /* 0x000fe40000000800 */
[----:B----4-:R-:W-:Y:S01]  /*8620*/  @!P4 FFMA R21, R53, R44, R21 ;  /* 0x0000002c3515c223 */ /* 0x010fe20000000015 */
[----:B------:R-:W-:Y:S01]  /*8630*/  ISETP.NE.AND P4, PT, R38, RZ, PT ;  /* 0x000000ff2600720c */ /* 0x000fe20003f85270 */
[----:B------:R-:W1:Y:S01]  /*8640*/  @!P1 LDS R35, [R4+0x20] ;  /* 0x0000200004239984 */ /* 0x000e620000000800 */
[----:B------:R-:W-:-:S02]  /*8650*/  ISETP.NE.AND P5, PT, R37, RZ, PT ;  /* 0x000000ff2500720c */ /* 0x000fc40003fa5270 */
[----:B0-----:R-:W-:Y:S01]  /*8660*/  @!P1 LEA R47, R50, R54, 0x18 ;  /* 0x00000036322f9211 */ /* 0x001fe200078ec0ff */
[----:B------:R-:W0:Y:S01]  /*8670*/  @!P2 S2R R42, SR_CgaCtaId ;  /* 0x00000000002aa919 */ /* 0x000e220000008800 */
[----:B------:R-:W-:Y:S02]  /*8680*/  ISETP.NE.AND P1, PT, R48, RZ, PT ;  /* 0x000000ff3000720c */ /* 0x000fe40003f25270 */
[----:B------:R-:W-:Y:S01]  /*8690*/  P2R R48, PR, RZ, 0x10 ;  /* 0x00000010ff307803 */ /* 0x000fe20000000000 */
[----:B------:R-:W4:Y:S01]  /*86a0*/  @!P3 S2R R49, SR_CgaCtaId ;  /* 0x000000000031b919 */ /* 0x000f220000008800 */
[----:B------:R-:W-:-:S03]  /*86b0*/  P2R R50, PR, RZ, 0x20 ;  /* 0x00000020ff327803 */ /* 0x000fc60000000000 */
[----:B------:R-:W1:Y:S01]  /*86c0*/  @!P4 S2R R44, SR_CgaCtaId ;  /* 0x00000000002cc919 */ /* 0x000e620000008800 */
[-C--:B------:R-:W-:Y:S02]  /*86d0*/  ISETP.GE.AND P4, PT, R12, R7.reuse, PT ;  /* 0x000000070c00720c */ /* 0x080fe40003f86270 */
[----:B------:R-:W-:Y:S01]  /*86e0*/  ISETP.NE.AND P0, PT, R51, RZ, PT ;  /* 0x000000ff3300720c */ /* 0x000fe20003f05270 */
[----:B------:R-:W1:Y:S01]  /*86f0*/  @!P5 S2R R37, SR_CgaCtaId ;  /* 0x000000000025d919 */ /* 0x000e620000008800 */
[----:B------:R-:W-:Y:S02]  /*8700*/  ISETP.GE.AND P5, PT, R15, R7, PT ;  /* 0x000000070f00720c */ /* 0x000fe40003fa6270 */
[----:B------:R-:W-:Y:S01]  /*8710*/  @!P1 MOV R38, 0x400 ;  /* 0x0000040000269802 */ /* 0x000fe20000000f00 */
[----:B------:R-:W1:Y:S01]  /*8720*/  @!P6 LDS R19, [R4+0x24] ;  /* 0x000024000413e984 */ /* 0x000e620000000800 */
[----:B------:R-:W-:Y:S02]  /*8730*/  @!P6 MOV R51, 0x400 ;  /* 0x000004000033e802 */ /* 0x000fe40000000f00 */
[----:B---3--:R-:W-:Y:S01]  /*8740*/  @!P1 LEA R29, R29, R38, 0x18 ;  /* 0x000000261d1d9211 */ /* 0x008fe200078ec0ff */
[----:B------:R-:W3:Y:S02]  /*8750*/  @!P1 LDS.U16 R22, [R22+0x150e] ;  /* 0x00150e0016169984 */ /* 0x000ee40000000400 */
[----:B------:R-:W-:Y:S01]  /*8760*/  @!P4 HADD2.F32 R53, -RZ, R23.H0_H0 ;  /* 0x20000017ff35c230 */ /* 0x000fe20000004100 */
[----:B------:R-:W-:Y:S01]  /*8770*/  @!P6 LEA R33, R33, R51, 0x18 ;  /* 0x000000332121e211 */ /* 0x000fe200078ec0ff */
[----:B------:R-:W-:Y:S01]  /*8780*/  @!P0 HADD2.F32 R54, -RZ, R26.H0_H0 ;  /* 0x2000001aff368230 */ /* 0x000fe20000004100 */
[----:B------:R-:W-:Y:S01]  /*8790*/  P2R R51, PR, RZ, 0x40 ;  /* 0x00000040ff337803 */ /* 0x000fe20000000000 */
[----:B------:R-:W-:Y:S01]  /*87a0*/  @!P5 LDS.U16 R39, [R39+0x1210] ;  /* 0x001210002727d984 */ /* 0x000fe20000000400 */
[----:B------:R-:W-:Y:S01]  /*87b0*/  @!P4 FFMA R21, R53, R20, R21 ;  /* 0x000000143515c223 */ /* 0x000fe20000000015 */
[----:B------:R-:W-:-:S02]  /*87c0*/  ISETP.GE.AND P6, PT, R11, R7, PT ;  /* 0x000000070b00720c */ /* 0x000fc40003fc6270 */
[----:B------:R-:W-:Y:S01]  /*87d0*/  @!P5 LDS R38, [R4+0x10] ;  /* 0x000010000426d984 */ /* 0x000fe20000000800 */
[-C--:B------:R-:W-:Y:S01]  /*87e0*/  ISETP.GE.AND P5, PT, R8, R7.reuse, PT ;  /* 0x000000070800720c */ /* 0x080fe20003fa6270 */
[----:B------:R-:W-:Y:S01]  /*87f0*/  IMAD.MOV.U32 R20, RZ, RZ, RZ ;  /* 0x000000ffff147224 */ /* 0x000fe200078e00ff */
[-C--:B------:R-:W-:Y:S01]  /*8800*/  ISETP.GE.AND P4, PT, R14, R7.reuse, PT ;  /* 0x000000070e00720c */ /* 0x080fe20003f86270 */
[----:B------:R-:W-:Y:S01]  /*8810*/  @!P0 FFMA R20, R6, R54, RZ ;  /* 0x0000003606148223 */ /* 0x000fe200000000ff */
[----:B------:R-:W-:Y:S01]  /*8820*/  P2R R6, PR, RZ, 0x1 ;  /* 0x00000001ff067803 */ /* 0x000fe20000000000 */
[----:B------:R-:W3:Y:S01]  /*8830*/  @!P1 LDS R23, [R4+0x28] ;  /* 0x0000280004179984 */ /* 0x000ee20000000800 */
[----:B------:R-:W-:Y:S02]  /*8840*/  ISETP.GE.AND P0, PT, R17, R7, PT ;  /* 0x000000071100720c */ /* 0x000fe40003f06270 */
[----:B------:R-:W-:-:S04]  /*8850*/  @!P2 MOV R53, 0x400 ;  /* 0x000004000035a802 */ /* 0x000fc80000000f00 */
[----:B0-----:R-:W-:Y:S01]  /*8860*/  @!P2 LEA R42, R42, R53, 0x18 ;  /* 0x000000352a2aa211 */ /* 0x001fe200078ec0ff */
[----:B------:R-:W-:Y:S02]  /*8870*/  @!P5 HADD2.F32 R53, -RZ, R52.H0_H0 ;  /* 0x20000034ff35d230 */ /* 0x000fe40000004100 */
[----:B--2---:R-:W-:Y:S01]  /*8880*/  @!P6 HADD2.F32 R52, -RZ, R18.H0_H0 ;  /* 0x20000012ff34e230 */ /* 0x004fe20000004100 */
[----:B------:R-:W0:Y:S01]  /*8890*/  @!P4 LDS.U16 R34, [R34+0x1290] ;  /* 0x001290002222c984 */ /* 0x000e220000000400 */
[----:B------:R-:W-:-:S03]  /*88a0*/  @!P3 MOV R54, 0x400 ;  /* 0x000004000036b802 */ /* 0x000fc60000000f00 */
[----:B------:R-:W2:Y:S01]  /*88b0*/  @!P4 LDS R18, [R4+0x14] ;  /* 0x000014000412c984 */ /* 0x000ea20000000800 */
[----:B------:R-:W-:Y:S01]  /*88c0*/  ISETP.NE.AND P4, PT, R48, RZ, PT ;  /* 0x000000ff3000720c */ /* 0x000fe20003f85270 */
[----:B------:R-:W-:Y:S01]  /*88d0*/  @!P5 FFMA R20, R53, R32, R20 ;  /* 0x000000203514d223 */ /* 0x000fe20000000014 */
[----:B------:R-:W-:Y:S01]  /*88e0*/  ISETP.NE.AND P6, PT, R51, RZ, PT ;  /* 0x000000ff3300720c */ /* 0x000fe20003fc5270 */
[----:B------:R-:W-:Y:S01]  /*88f0*/  @!P0 HADD2.F32 R51, -RZ, R28.H0_H0 ;  /* 0x2000001cff338230 */ /* 0x000fe20000004100 */
[----:B----4-:R-:W-:Y:S02]  /*8900*/  @!P3 LEA R32, R49, R54, 0x18 ;  /* 0x000000363120b211 */ /* 0x010fe400078ec0ff */
[----:B------:R-:W-:Y:S02]  /*8910*/  P2R R28, PR, RZ, 0x8 ;  /* 0x00000008ff1c7803 */ /* 0x000fe40000000000 */
[----:B------:R-:W-:-:S05]  /*8920*/  ISETP.GE.AND P3, PT, R11, R7, PT ;  /* 0x000000070b00720c */ /* 0x000fca0003f66270 */
[----:B------:R-:W-:Y:S02]  /*8930*/  @!P4 MOV R49, 0x400 ;  /* 0x000004000031c802 */ /* 0x000fe40000000f00 */
[----:B------:R-:W-:Y:S01]  /*8940*/  @!P6 HADD2.F32 R48, -RZ, R31.H0_H0 ;  /* 0x2000001fff30e230 */ /* 0x000fe20000004100 */
[----:B------:R-:W-:Y:S02]  /*8950*/  P2R R31, PR, RZ, 0x10 ;  /* 0x00000010ff1f7803 */ /* 0x000fe40000000000 */
[----:B-1----:R-:W-:Y:S01]  /*8960*/  @!P4 LEA R44, R44, R49, 0x18 ;  /* 0x000000312c2cc211 */ /* 0x002fe200078ec0ff */
[----:B------:R-:W1:Y:S01]  /*8970*/  @!P5 S2R R26, SR_CgaCtaId ;  /* 0x00000000001ad919 */ /* 0x000e620000008800 */
[----:B------:R-:W-:Y:S01]  /*8980*/  ISETP.GE.AND P4, PT, R10, R7, PT ;  /* 0x000000070a00720c */ /* 0x000fe20003f86270 */
[----:B------:R-:W-:Y:S01]  /*8990*/  @!P3 FFMA R21, R35, R52, R21 ;  /* 0x000000342315b223 */ /* 0x000fe20000000015 */
[----:B------:R-:W-:Y:S01]  /*89a0*/  P2R R35, PR, RZ, 0x8 ;  /* 0x00000008ff237803 */ /* 0x000fe20000000000 */
[----:B------:R-:W-:Y:S01]  /*89b0*/  @!P0 FFMA R20, R51, R27, R20 ;  /* 0x0000001b33148223 */ /* 0x000fe20000000014 */
[----:B------:R-:W-:Y:S01]  /*89c0*/  ISETP.NE.AND P5, PT, R50, RZ, PT ;  /* 0x000000ff3200720c */ /* 0x000fe20003fa5270 */
[----:B------:R-:W-:Y:S01]  /*89d0*/  @!P2 LDS R49, [R4+0x2c] ;  /* 0x00002c000431a984 */ /* 0x000fe20000000800 */
[----:B------:R-:W-:-:S02]  /*89e0*/  ISETP.GE.AND P3, PT, R16, R7, PT ;  /* 0x000000071000720c */ /* 0x000fc40003f66270 */
[----:B------:R-:W-:Y:S02]  /*89f0*/  ISETP.NE.AND P6, PT, R30, RZ, PT ;  /* 0x000000ff1e00720c */ /* 0x000fe40003fc5270 */
[----:B------:R-:W4:Y:S01]  /*8a00*/  @!P0 S2R R30, SR_CgaCtaId ;  /* 0x00000000001e8919 */ /* 0x000f220000008800 */
[----:B------:R-:W-:Y:S02]  /*8a10*/  ISETP.GE.AND P0, PT, R13, R7, PT ;  /* 0x000000070d00720c */ /* 0x000fe40003f06270 */
[----:B------:R-:W-:Y:S01]  /*8a20*/  @!P4 FFMA R21, R48, R19, R21 ;  /* 0x000000133015c223 */ /* 0x000fe20000000015 */
[----:B---3--:R-:W-:Y:S01]  /*8a30*/  @!P1 HADD2.F32 R48, -RZ, R22.H0_H0 ;  /* 0x20000016ff309230 */ /* 0x008fe20000004100 */
[----:B------:R-:W-:Y:S02]  /*8a40*/  ISETP.GE.AND P4, PT, R8, R7, PT ;  /* 0x000000070800720c */ /* 0x000fe40003f86270 */
[----:B------:R-:W-:Y:S02]  /*8a50*/  @!P5 MOV R27, 0x400 ;  /* 0x00000400001bd802 */ /* 0x000fe40000000f00 */
[----:B------:R-:W-:-:S02]  /*8a60*/  @!P3 HADD2.F32 R40, -RZ, R40.H0_H0 ;  /* 0x20000028ff28b230 */ /* 0x000fc40000004100 */
[----:B------:R-:W-:Y:S01]  /*8a70*/  @!P1 FFMA R21, R48, R23, R21 ;  /* 0x0000001730159223 */ /* 0x000fe20000000015 */
[----:B------:R-:W-:Y:S01]  /*8a80*/  @!P5 LEA R37, R37, R27, 0x18 ;  /* 0x0000001b2525d211 */ /* 0x000fe200078ec0ff */
[----:B------:R-:W3:Y:S01]  /*8a90*/  @!P3 S2R R19, SR_CgaCtaId ;  /* 0x000000000013b919 */ /* 0x000ee20000008800 */
[----:B------:R-:W-:Y:S01]  /*8aa0*/  P2R R27, PR, RZ, 0x20 ;  /* 0x00000020ff1b7803 */ /* 0x000fe20000000000 */
[----:B------:R-:W-:Y:S01]  /*8ab0*/  @!P3 FFMA R20, R40, R25, R20 ;  /* 0x000000192814b223 */ /* 0x000fe20000000014 */
[----:B------:R-:W-:Y:S01]  /*8ac0*/  P2R R23, PR, RZ, 0x2 ;  /* 0x00000002ff177803 */ /* 0x000fe20000000000 */
[----:B------:R-:W4:Y:S01]  /*8ad0*/  @!P0 LDS.U16 R60, [R60+0x1310] ;  /* 0x001310003c3c8984 */ /* 0x000f220000000400 */
[-C--:B------:R-:W-:Y:S02]  /*8ae0*/  ISETP.GE.AND P5, PT, R15, R7.reuse, PT ;  /* 0x000000070f00720c */ /* 0x080fe40003fa6270 */
[-C--:B------:R-:W-:Y:S01]  /*8af0*/  ISETP.GE.AND P1, PT, R12, R7.reuse, PT ;  /* 0x000000070c00720c */ /* 0x080fe20003f26270 */
[----:B------:R-:W3:Y:S01]  /*8b00*/  @!P0 LDS R50, [R4+0x18] ;  /* 0x0000180004328984 */ /* 0x000ee20000000800 */
[----:B------:R-:W-:-:S02]  /*8b10*/  ISETP.GE.AND P3, PT, R14, R7, PT ;  /* 0x000000070e00720c */ /* 0x000fc40003f66270 */
[----:B------:R-:W-:Y:S02]  /*8b20*/  P2R R57, PR, RZ, 0x4 ;  /* 0x00000004ff397803 */ /* 0x000fe40000000000 */
[----:B------:R-:W-:Y:S02]  /*8b30*/  ISETP.GE.AND P2, PT, R10, R7, PT ;  /* 0x000000070a00720c */ /* 0x000fe40003f46270 */
[----:B------:R-:W-:Y:S02]  /*8b40*/  @!P4 MOV R40, 0x400 ;  /* 0x000004000028c802 */ /* 0x000fe40000000f00 */
[----:B------:R-:W-:Y:S01]  /*8b50*/  P2R R59, PR, RZ, 0x2 ;  /* 0x00000002ff3b7803 */ /* 0x000fe20000000000 */
[----:B------:R-:W4:Y:S01]  /*8b60*/  @!P5 S2R R22, SR_CgaCtaId ;  /* 0x000000000016d919 */ /* 0x000f220000008800 */
[----:B-1----:R-:W-:Y:S01]  /*8b70*/  @!P4 LEA R26, R26, R40, 0x18 ;  /* 0x000000281a1ac211 */ /* 0x002fe200078ec0ff */
[----:B------:R-:W-:Y:S01]  /*8b80*/  @!P5 HADD2.F32 R39, -RZ, R39.H0_H0 ;  /* 0x20000027ff27d230 */ /* 0x000fe20000004100 */
[----:B------:R-:W-:Y:S01]  /*8b90*/  @!P1 LDS.U16 R56, [R56+0x1390] ;  /* 0x0013900038389984 */ /* 0x000fe20000000400 */
[----:B------:R-:W1:Y:S01]  /*8ba0*/  @!P3 S2R R40, SR_CgaCtaId ;  /* 0x000000000028b919 */ /* 0x000e620000008800 */
[----:B------:R-:W-:-:S02]  /*8bb0*/  ISETP.NE.AND P3, PT, R35, RZ, PT ;  /* 0x000000ff2300720c */ /* 0x000fc40003f65270 */
[----:B------:R-:W-:Y:S01]  /*8bc0*/  @!P1 LDS R51, [R4+0x1c] ;  /* 0x00001c0004339984 */ /* 0x000fe20000000800 */
[----:B------:R-:W1:Y:S01]  /*8bd0*/  @!P1 S2R R54, SR_CgaCtaId ;  /* 0x0000000000369919 */ /* 0x000e620000008800 */
[----:B------:R-:W-:Y:S01]  /*8be0*/  ISETP.GE.AND P1, PT, R14, R7, PT ;  /* 0x000000070e00720c */ /* 0x000fe20003f26270 */
[----:B------:R-:W-:Y:S01]  /*8bf0*/  @!P5 FFMA R20, R38, R39, R20 ;  /* 0x000000272614d223 */ /* 0x000fe20000000014 */
[----:B------:R-:W1:Y:S01]  /*8c00*/  @!P0 S2R R48, SR_CgaCtaId ;  /* 0x0000000000308919 */ /* 0x000e620000008800 */
[----:B------:R-:W-:Y:S01]  /*8c10*/  ISETP.NE.AND P0, PT, R6, RZ, PT ;  /* 0x000000ff0600720c */ /* 0x000fe20003f05270 */
[----:B------:R-:W1:Y:S01]  /*8c20*/  @!P2 S2R R39, SR_CgaCtaId ;  /* 0x000000000027a919 */ /* 0x000e620000008800 */
[----:B------:R-:W-:Y:S01]  /*8c30*/  ISETP.GE.AND P2, PT, R16, R7, PT ;  /* 0x000000071000720c */ /* 0x000fe20003f46270 */
[----:B------:R-:W1:Y:S01]  /*8c40*/  @!P6 S2R R25, SR_CgaCtaId ;  /* 0x000000000019e919 */ /* 0x000e620000008800 */
[----:B------:R-:W-:-:S06]  /*8c50*/  P2R R58, PR, RZ, 0x8 ;  /* 0x00000008ff3a7803 */ /* 0x000fcc0000000000 */
[----:B0-----:R-:W-:Y:S01]  /*8c60*/  @!P1 HADD2.F32 R34, -RZ, R34.H0_H0 ;  /* 0x20000022ff229230 */ /* 0x001fe20000004100 */
[----:B------:R-:W0:Y:S01]  /*8c70*/  @!P3 S2R R52, SR_CgaCtaId ;  /* 0x000000000034b919 */ /* 0x000e220000008800 */
[----:B------:R-:W0:Y:S04]  /*8c80*/  @!P3 LDS.U16 R47, [R47+0x1410] ;  /* 0x001410002f2fb984 */ /* 0x000e280000000400 */
[----:B------:R-:W-:Y:S01]  /*8c90*/  @!P3 LDS R38, [R4+0x20] ;  /* 0x000020000426b984 */ /* 0x000fe20000000800 */
[-C--:B------:R-:W-:Y:S01]  /*8ca0*/  ISETP.GE.AND P3, PT, R15, R7.reuse, PT ;  /* 0x000000070f00720c */ /* 0x080fe20003f66270 */
[----:B--2---:R-:W-:Y:S01]  /*8cb0*/  @!P1 FFMA R20, R34, R18, R20 ;  /* 0x0000001222149223 */ /* 0x004fe20000000014 */
[----:B------:R-:W-:Y:S01]  /*8cc0*/  @!P2 MOV R18, 0x400 ;  /* 0x000004000012a802 */ /* 0x000fe20000000f00 */
[----:B------:R-:W2:Y:S01]  /*8cd0*/  @!P0 LDS.U16 R46, [R46+0x1012] ;  /* 0x001012002e2e8984 */ /* 0x000ea20000000400 */
[----:B------:R-:W-:-:S02]  /*8ce0*/  ISETP.GE.AND P2, PT, R13, R7, PT ;  /* 0x000000070d00720c */ /* 0x000fc40003f46270 */
[----:B------:R-:W-:Y:S01]  /*8cf0*/  ISETP.GE.AND P5, PT, R17, R7, PT ;  /* 0x000000071100720c */ /* 0x000fe20003fa6270 */
[----:B------:R-:W2:Y:S01]  /*8d00*/  @!P4 LDS.U16 R26, [R26+0x1092] ;  /* 0x001092001a1ac984 */ /* 0x000ea20000000400 */
[----:B------:R-:W-:-:S03]  /*8d10*/  P2R R53, PR, RZ, 0x1 ;  /* 0x00000001ff357803 */ /* 0x000fc60000000000 */
[----:B------:R-:W2:Y:S01]  /*8d20*/  @!P0 LDS R6, [R4] ;  /* 0x0000000004068984 */ /* 0x000ea20000000800 */
[----:B------:R-:W-:Y:S02]  /*8d30*/  ISETP.GE.AND P0, PT, R10, R7, PT ;  /* 0x000000070a00720c */ /* 0x000fe40003f06270 */
[----:B------:R-:W-:Y:S01]  /*8d40*/  @!P3 MOV R61, 0x400 ;  /* 0x00000400003db802 */ /* 0x000fe20000000f00 */
[----:B------:R-:W-:Y:S03]  /*8d50*/  @!P4 LDS R34, [R4+0x4] ;  /* 0x000004000422c984 */ /* 0x000fe60000000800 */
[----:B----4-:R-:W-:Y:S02]  /*8d60*/  @!P3 LEA R22, R22, R61, 0x18 ;  /* 0x0000003d1616b211 */ /* 0x010fe400078ec0ff */
[----:B------:R-:W-:Y:S01]  /*8d70*/  ISETP.NE.AND P3, PT, R58, RZ, PT ;  /* 0x000000ff3a00720c */ /* 0x000fe20003f65270 */
[----:B------:R-:W-:Y:S01]  /*8d80*/  @!P2 HADD2.F32 R58, -RZ, R60.H0_H0 ;  /* 0x2000003cff3aa230 */ /* 0x000fe20000004100 */
[----:B------:R-:W-:-:S02]  /*8d90*/  @!P5 MOV R35, 0x400 ;  /* 0x000004000023d802 */ /* 0x000fc40000000f00 */
[----:B------:R-:W-:Y:S01]  /*8da0*/  @!P2 MOV R60, 0x400 ;  /* 0x00000400003ca802 */ /* 0x000fe20000000f00 */
[----:B------:R-:W-:Y:S01]  /*8db0*/  @!P0 LDS.U16 R33, [R33+0x1490] ;  /* 0x0014900021218984 */ /* 0x000fe20000000400 */
[----:B------:R-:W-:Y:S01]  /*8dc0*/  @!P1 MOV R61, 0x400 ;  /* 0x00000400003d9802 */ /* 0x000fe20000000f00 */
[----:B---3--:R-:W-:Y:S01]  /*8dd0*/  @!P2 FFMA R20, R58, R50, R20 ;  /* 0x000000323a14a223 */ /* 0x008fe20000000014 */
[----:B------:R-:W-:Y:S02]  /*8de0*/  @!P5 LEA R30, R30, R35, 0x18 ;  /* 0x000000231e1ed211 */ /* 0x000fe400078ec0ff */
[----:B-1----:R-:W-:Y:S02]  /*8df0*/  @!P2 LEA R48, R48, R60, 0x18 ;  /* 0x0000003c3030a211 */ /* 0x002fe400078ec0ff */
[----:B------:R-:W-:Y:S02]  /*8e00*/  @!P6 MOV R35, 0x400 ;  /* 0x000004000023e802 */ /* 0x000fe40000000f00 */
[----:B------:R-:W-:Y:S01]  /*8e10*/  ISETP.NE.AND P2, PT, R57, RZ, PT ;  /* 0x000000ff3900720c */ /* 0x000fe20003f45270 */
[----:B------:R-:W1:Y:S01]  /*8e20*/  @!P5 LDS.U16 R30, [R30+0x1112] ;  /* 0x001112001e1ed984 */ /* 0x000e620000000400 */
[----:B------:R-:W-:-:S02]  /*8e30*/  @!P0 MOV R58, 0x400 ;  /* 0x00000400003a8802 */ /* 0x000fc40000000f00 */
[----:B------:R-:W-:Y:S02]  /*8e40*/  @!P1 LEA R40, R40, R61, 0x18 ;  /* 0x0000003d28289211 */ /* 0x000fe400078ec0ff */
[----:B------:R-:W-:Y:S02]  /*8e50*/  ISETP.NE.AND P1, PT, R59, RZ, PT ;  /* 0x000000ff3b00720c */ /* 0x000fe40003f25270 */
[----:B------:R-:W-:Y:S02]  /*8e60*/  @!P6 LEA R3, R25, R35, 0x18 ;  /* 0x000000231903e211 */ /* 0x000fe400078ec0ff */
[----:B------:R-:W3:Y:S01]  /*8e70*/  @!P0 LDS R25, [R4+0x24] ;  /* 0x0000240004198984 */ /* 0x000ee20000000800 */
[----:B------:R-:W-:Y:S02]  /*8e80*/  @!P0 LEA R39, R39, R58, 0x18 ;  /* 0x0000003a27278211 */ /* 0x000fe400078ec0ff */
[----:B------:R-:W-:Y:S01]  /*8e90*/  ISETP.NE.AND P0, PT, R53, RZ, PT ;  /* 0x000000ff3500720c */ /* 0x000fe20003f05270 */
[----:B------:R-:W-:Y:S01]  /*8ea0*/  @!P2 HADD2.F32 R55, -RZ, R55.H0_H0 ;  /* 0x20000037ff37a230 */ /* 0x000fe20000004100 */
[----:B------:R-:W-:Y:S01]  /*8eb0*/  P2R R35, PR, RZ, 0x40 ;  /* 0x00000040ff237803 */ /* 0x000fe20000000000 */
[----:B0-----:R-:W-:Y:S01]  /*8ec0*/  @!P3 HADD2.F32 R47, -RZ, R47.H0_H0 ;  /* 0x2000002fff2fb230 */ /* 0x001fe20000004100 */
[----:B------:R-:W-:Y:S01]  /*8ed0*/  ISETP.GE.AND P6, PT, R16, R7, PT ;  /* 0x000000071000720c */ /* 0x000fe20003fc6270 */
[----:B------:R-:W-:Y:S01]  /*8ee0*/  @!P2 LDS.U16 R42, [R42+0x1590] ;  /* 0x001590002a2aa984 */ /* 0x000fe20000000400 */
[----:B------:R-:W-:Y:S01]  /*8ef0*/  @!P1 HADD2.F32 R56, -RZ, R56.H0_H0 ;  /* 0x20000038ff389230 */ /* 0x000fe20000004100 */
[----:B------:R-:W-:Y:S01]  /*8f00*/  @!P1 MOV R50, 0x400 ;  /* 0x0000040000329802 */ /* 0x000fe20000000f00 */
[----:B------:R-:W-:-:S03]  /*8f10*/  @!P2 FFMA R21, R55, R49, R21 ;  /* 0x000000313715a223 */ /* 0x000fc60000000015 */
[----:B------:R-:W-:Y:S02]  /*8f20*/  @!P1 LEA R50, R54, R50, 0x18 ;  /* 0x0000003236329211 */ /* 0x000fe400078ec0ff */
[----:B--2---:R-:W-:Y:S02]  /*8f30*/  @!P0 HADD2.F32 R49, -RZ, R46.H0_H0 ;  /* 0x2000002eff318230 */ /* 0x004fe40000004100 */
[----:B------:R-:W-:Y:S01]  /*8f40*/  @!P1 FFMA R20, R56, R51, R20 ;  /* 0x0000003338149223 */ /* 0x000fe20000000014 */
[----:B------:R-:W-:Y:S01]  /*8f50*/  ISETP.NE.AND P1, PT, R23, RZ, PT ;  /* 0x000000ff1700720c */ /* 0x000fe20003f25270 */
[----:B------:R-:W-:Y:S02]  /*8f60*/  IMAD.MOV.U32 R23, RZ, RZ, RZ ;  /* 0x000000ffff177224 */ /* 0x000fe400078e00ff */
[----:B------:R-:W-:Y:S02]  /*8f70*/  @!P4 HADD2.F32 R51, -RZ, R26.H0_H0 ;  /* 0x2000001aff33c230 */ /* 0x000fe40000004100 */
[----:B------:R-:W-:Y:S01]  /*8f80*/  @!P0 FFMA R23, R6, R49, RZ ;  /* 0x0000003106178223 */ /* 0x000fe200000000ff */
[----:B------:R-:W-:Y:S01]  /*8f90*/  P2R R26, PR, RZ, 0x1 ;  /* 0x00000001ff1a7803 */ /* 0x000fe20000000000 */
[----:B------:R-:W-:Y:S01]  /*8fa0*/  @!P6 LDS R6, [R4+0xc] ;  /* 0x00000c000406e984 */ /* 0x000fe20000000800 */
[----:B------:R-:W-:-:S02]  /*8fb0*/  ISETP.GE.AND P0, PT, R11, R7, PT ;  /* 0x000000070b00720c */ /* 0x000fc40003f06270 */
[----:B------:R-:W-:Y:S02]  /*8fc0*/  @!P6 LEA R19, R19, R18, 0x18 ;  /* 0x000000121313e211 */ /* 0x000fe400078ec0ff */
[----:B------:R-:W0:Y:S01]  /*8fd0*/  @!P5 LDS R18, [R4+0x8] ;  /* 0x000008000412d984 */ /* 0x000e220000000800 */
[----:B-1----:R-:W-:Y:S01]  /*8fe0*/  @!P5 HADD2.F32 R30, -RZ, R30.H0_H0 ;  /* 0x2000001eff1ed230 */ /* 0x002fe20000004100 */
[----:B------:R-:W-:Y:S01]  /*8ff0*/  @!P3 MOV R57, 0x400 ;  /* 0x000004000039b802 */ /* 0x000fe20000000f00 */
[----:B------:R-:W1:Y:S01]  /*9000*/  @!P1 S2R R46, SR_CgaCtaId ;  /* 0x00000000002e9919 */ /* 0x000e620000008800 */
[----:B------:R-:W-:Y:S05]  /*9010*/  @!P1 LDS.U16 R29, [R29+0x1510] ;  /* 0x001510001d1d9984 */ /* 0x000fea0000000400 */
[----:B------:R-:W-:Y:S01]  /*9020*/  @!P0 FFMA R20, R38, R47, R20 ;  /* 0x0000002f26148223 */ /* 0x000fe20000000014 */
[----:B------:R-:W-:-:S02]  /*9030*/  ISETP.GE.AND P0, PT, R10, R7, PT ;  /* 0x000000070a00720c */ /* 0x000fc40003f06270 */
[----:B------:R-:W-:Y:S01]  /*9040*/  ISETP.NE.AND P5, PT, R27, RZ, PT ;  /* 0x000000ff1b00720c */ /* 0x000fe20003fa5270 */
[----:B------:R-:W-:Y:S01]  /*9050*/  @!P4 FFMA R23, R51, R34, R23 ;  /* 0x000000223317c223 */ /* 0x000fe20000000017 */
[----:B------:R-:W2:Y:S02]  /*9060*/  @!P6 LDS.U16 R19, [R19+0x1192] ;  /* 0x001192001313e984 */ /* 0x000ea40000000400 */
[----:B------:R-:W-:Y:S02]  /*9070*/  P2R R54, PR, RZ, 0x20 ;  /* 0x00000020ff367803 */ /* 0x000fe40000000000 */
[----:B------:R-:W-:Y:S05]  /*9080*/  @!P1 LDS R53, [R4+0x28] ;  /* 0x0000280004359984 */ /* 0x000fea0000000800 */
[----:B------:R-:W-:-:S02]  /*9090*/  @!P0 HADD2.F32 R33, -RZ, R33.H0_H0 ;  /* 0x20000021ff218230 */ /* 0x000fc40000004100 */
[----:B------:R-:W4:Y:S03]  /*90a0*/  @!P5 S2R R47, SR_CgaCtaId ;  /* 0x00000000002fd919 */ /* 0x000f260000008800 */
[----:B---3--:R-:W-:Y:S01]  /*90b0*/  @!P0 FFMA R20, R33, R25, R20 ;  /* 0x0000001921148223 */ /* 0x008fe20000000014 */
[----:B------:R-:W-:Y:S01]  /*90c0*/  P2R R25, PR, RZ, 0x1 ;  /* 0x00000001ff197803 */ /* 0x000fe20000000000 */
[----:B------:R-:W-:Y:S01]  /*90d0*/  @!P2 LDS R34, [R4+0x2c] ;  /* 0x00002c000422a984 */ /* 0x000fe20000000800 */
[-C--:B------:R-:W-:Y:S02]  /*90e0*/  ISETP.GE.AND P0, PT, R17, R7.reuse, PT ;  /* 0x000000071100720c */ /* 0x080fe40003f06270 */
[----:B------:R-:W-:Y:S02]  /*90f0*/  ISETP.GE.AND P5, PT, R15, R7, PT ;  /* 0x000000070f00720c */ /* 0x000fe40003fa6270 */
[----:B------:R-:W-:-:S09]  /*9100*/  @!P3 LEA R52, R52, R57, 0x18 ;  /* 0x000000393434b211 */ /* 0x000fd200078ec0ff */
[----:B0-----:R-:W-:Y:S02]  /*9110*/  @!P0 FFMA R23, R30, R18, R23 ;  /* 0x000000121e178223 */ /* 0x001fe40000000017 */
[----:B------:R-:W-:Y:S04]  /*9120*/  @!P5 LDS.U16 R22, [R22+0x1212] ;  /* 0x001212001616d984 */ /* 0x000fe80000000400 */
[----:B------:R-:W-:Y:S01]  /*9130*/  @!P5 LDS R18, [R4+0x10] ;  /* 0x000010000412d984 */ /* 0x000fe20000000800 */
[----:B------:R-:W-:Y:S02]  /*9140*/  ISETP.GE.AND P5, PT, R13, R7, PT ;  /* 0x000000070d00720c */ /* 0x000fe40003fa6270 */
[----:B------:R-:W-:Y:S02]  /*9150*/  ISETP.NE.AND P3, PT, R28, RZ, PT ;  /* 0x000000ff1c00720c */ /* 0x000fe40003f65270 */
[----:B------:R-:W-:-:S02]  /*9160*/  ISETP.NE.AND P6, PT, R35, RZ, PT ;  /* 0x000000ff2300720c */ /* 0x000fc40003fc5270 */
[----:B------:R-:W-:Y:S02]  /*9170*/  ISETP.GE.AND P0, PT, R14, R7, PT ;  /* 0x000000070e00720c */ /* 0x000fe40003f06270 */
[----:B------:R-:W-:-:S05]  /*9180*/  ISETP.NE.AND P4, PT, R31, RZ, PT ;  /* 0x000000ff1f00720c */ /* 0x000fca0003f85270 */
[----:B------:R-:W-:Y:S04]  /*9190*/  @!P5 LDS.U16 R48, [R48+0x1312] ;  /* 0x001312003030d984 */ /* 0x000fe80000000400 */
[----:B------:R-:W-:Y:S01]  /*91a0*/  @!P5 LDS R35, [R4+0x18] ;  /* 0x000018000423d984 */ /* 0x000fe20000000800 */
[----:B------:R-:W-:Y:S01]  /*91b0*/  ISETP.GE.AND P5, PT, R8, R7, PT ;  /* 0x000000070800720c */ /* 0x000fe20003fa6270 */
[----:B------:R-:W0:Y:S01]  /*91c0*/  @!P2 S2R R28, SR_CgaCtaId ;  /* 0x00000000001ca919 */ /* 0x000e220000008800 */
[----:B------:R-:W-:Y:S01]  /*91d0*/  @!P1 MOV R51, 0x400 ;  /* 0x0000040000339802 */ /* 0x000fe20000000f00 */
[----:B------:R-:W3:Y:S03]  /*91e0*/  @!P3 LDS.U16 R9, [R9+0x160e] ;  /* 0x00160e000909b984 */ /* 0x000ee60000000400 */
[----:B-1----:R-:W-:Y:S01]  /*91f0*/  @!P1 LEA R46, R46, R51, 0x18 ;  /* 0x000000332e2e9211 */ /* 0x002fe200078ec0ff */
[----:B------:R-:W1:Y:S01]  /*9200*/  @!P3 S2R R38, SR_CgaCtaId ;  /* 0x000000000026b919 */ /* 0x000e620000008800 */
[----:B------:R-:W3:Y:S04]  /*9210*/  @!P3 LDS R27, [R4+0x30] ;  /* 0x00003000041bb984 */ /* 0x000ee80000000800 */
[----:B------:R-:W3:Y:S04]  /*9220*/  @!P0 LDS.U16 R40, [R40+0x1292] ;  /* 0x0012920028288984 */ /* 0x000ee80000000400 */
[----:B------:R-:W3:Y:S01]  /*9230*/  @!P0 LDS R49, [R4+0x14] ;  /* 0x0000140004318984 */ /* 0x000ee20000000800 */
[----:B------:R-:W-:Y:S01]  /*9240*/  ISETP.GE.AND P0, PT, R16, R7, PT ;  /* 0x000000071000720c */ /* 0x000fe20003f06270 */
[----:B------:R-:W3:Y:S01]  /*9250*/  @!P5 S2R R51, SR_CgaCtaId ;  /* 0x000000000033d919 */ /* 0x000ee20000008800 */
[----:B------:R-:W-:Y:S01]  /*9260*/  ISETP.NE.AND P5, PT, R54, RZ, PT ;  /* 0x000000ff3600720c */ /* 0x000fe20003fa5270 */
[----:B------:R-:W3:Y:S01]  /*9270*/  @!P4 S2R R31, SR_CgaCtaId ;  /* 0x00000000001fc919 */ /* 0x000ee20000008800 */
[----:B------:R-:W-:Y:S01]  /*9280*/  @!P2 MOV R55, 0x400 ;  /* 0x000004000037a802 */ /* 0x000fe20000000f00 */
[----:B------:R-:W-:Y:S08]  /*9290*/  @!P3 LDS.U16 R32, [R32+0x1610] ;  /* 0x001610002020b984 */ /* 0x000ff00000000400 */
[----:B--2---:R-:W-:Y:S01]  /*92a0*/  @!P0 HADD2.F32 R54, -RZ, R19.H0_H0 ;  /* 0x20000013ff368230 */ /* 0x004fe20000004100 */
[----:B------:R-:W2:Y:S01]  /*92b0*/  @!P6 S2R R30, SR_CgaCtaId ;  /* 0x00000000001ee919 */ /* 0x000ea20000008800 */
[----:B------:R-:W-:Y:S01]  /*92c0*/  @!P5 MOV R19, 0x400 ;  /* 0x000004000013d802 */ /* 0x000fe20000000f00 */
[----:B------:R-:W2:Y:S03]  /*92d0*/  @!P4 LDS.U16 R41, [R41+0x168e] ;  /* 0x00168e002929c984 */ /* 0x000ea60000000400 */
[----:B----4-:R-:W-:-:S02]  /*92e0*/  @!P5 LEA R47, R47, R19, 0x18 ;  /* 0x000000132f2fd211 */ /* 0x010fc400078ec0ff */
[----:B------:R-:W-:Y:S01]  /*92f0*/  P2R R19, PR, RZ, 0x20 ;  /* 0x00000020ff137803 */ /* 0x000fe20000000000 */
[----:B------:R-:W4:Y:S01]  /*9300*/  @!P4 LDS R33, [R4+0x34] ;  /* 0x000034000421c984 */ /* 0x000f220000000800 */
[----:B------:R-:W-:Y:S02]  /*9310*/  ISETP.GE.AND P5, PT, R16, R7, PT ;  /* 0x000000071000720c */ /* 0x000fe40003fa6270 */
[----:B0-----:R-:W-:Y:S01]  /*9320*/  @!P2 LEA R28, R28, R55, 0x18 ;  /* 0x000000371c1ca211 */ /* 0x001fe200078ec0ff */
[----:B------:R-:W-:Y:S01]  /*9330*/  @!P2 HADD2.F32 R42, -RZ, R42.H0_H0 ;  /* 0x2000002aff2aa230 */ /* 0x000fe20000004100 */
[----:B------:R-:W-:Y:S01]  /*9340*/  @!P3 MOV R55, 0x400 ;  /* 0x000004000037b802 */ /* 0x000fe20000000f00 */
[----:B------:R-:W-:Y:S01]  /*9350*/  @!P4 LDS.U16 R44, [R44+0x1690] ;  /* 0x001690002c2cc984 */ /* 0x000fe20000000400 */
[----:B------:R-:W-:Y:S02]  /*9360*/  ISETP.GE.AND P0, PT, R12, R7, PT ;  /* 0x000000070c00720c */ /* 0x000fe40003f06270 */
[----:B-1----:R-:W-:Y:S01]  /*9370*/  @!P3 LEA R38, R38, R55, 0x18 ;  /* 0x000000372626b211 */ /* 0x002fe200078ec0ff */
[----:B------:R-:W-:Y:S01]  /*9380*/  @!P2 LDS.U16 R28, [R28+0x1592] ;  /* 0x001592001c1ca984 */ /* 0x000fe20000000400 */
[----:B------:R-:W-:-:S03]  /*9390*/  @!P4 MOV R55, 0x400 ;  /* 0x000004000037c802 */ /* 0x000fc60000000f00 */
[----:B------:R-:W-:Y:S01]  /*93a0*/  @!P5 FFMA R23, R54, R6, R23 ;  /* 0x000000063617d223 */ /* 0x000fe20000000017 */
[----:B---3--:R-:W-:Y:S01]  /*93b0*/  @!P4 LEA R31, R31, R55, 0x18 ;  /* 0x000000371f1fc211 */ /* 0x008fe200078ec0ff */
[----:B------:R-:W-:Y:S01]  /*93c0*/  @!P3 HADD2.F32 R54, -RZ, R9.H0_H0 ;  /* 0x20000009ff36b230 */ /* 0x000fe20000004100 */
[----:B------:R-:W-:Y:S01]  /*93d0*/  ISETP.GE.AND P5, PT, R15, R7, PT ;  /* 0x000000070f00720c */ /* 0x000fe20003fa6270 */
[----:B------:R-:W-:Y:S01]  /*93e0*/  @!P1 HADD2.F32 R55, -RZ, R29.H0_H0 ;  /* 0x2000001dff379230 */ /* 0x000fe20000004100 */
[----:B------:R-:W-:Y:S02]  /*93f0*/  @!P3 LDS R6, [R4+0x30] ;  /* 0x000030000406b984 */ /* 0x000fe40000000800 */
[----:B------:R-:W-:Y:S01]  /*9400*/  @!P3 FFMA R21, R27, R54, R21 ;  /* 0x000000361b15b223 */ /* 0x000fe20000000015 */
[----:B------:R-:W-:Y:S01]  /*9410*/  P2R R54, PR, RZ, 0x8 ;  /* 0x00000008ff367803 */ /* 0x000fe20000000000 */
[----:B------:R-:W-:Y:S01]  /*9420*/  @!P1 FFMA R20, R55, R53, R20 ;  /* 0x0000003537149223 */ /* 0x000fe20000000014 */
[----:B------:R-:W-:Y:S01]  /*9430*/  ISETP.GE.AND P3, PT, R14, R7, PT ;  /* 0x000000070e00720c */ /* 0x000fe20003f66270 */
[----:B------:R-:W0:Y:S01]  /*9440*/  @!P0 LDS.U16 R50, [R50+0x1392] ;  /* 0x0013920032328984 */ /* 0x000e220000000400 */
[----:B------:R-:W-:-:S02]  /*9450*/  P2R R53, PR, RZ, 0x2 ;  /* 0x00000002ff357803 */ /* 0x000fc40000000000 */
[-C--:B------:R-:W-:Y:S01]  /*9460*/  ISETP.GE.AND P1, PT, R15, R7.reuse, PT ;  /* 0x000000070f00720c */ /* 0x080fe20003f26270 */
[----:B------:R-:W1:Y:S01]  /*9470*/  @!P0 LDS R29, [R4+0x1c] ;  /* 0x00001c00041d8984 */ /* 0x000e620000000800 */
[----:B------:R-:W-:Y:S02]  /*9480*/  P2R R9, PR, RZ, 0x1 ;  /* 0x00000001ff097803 */ /* 0x000fe40000000000 */
[-C--:B------:R-:W-:Y:S01]  /*9490*/  ISETP.GE.AND P0, PT, R13, R7.reuse, PT ;  /* 0x000000070d00720c */ /* 0x080fe20003f06270 */
[----:B------:R-:W-:Y:S01]  /*94a0*/  @!P5 HADD2.F32 R56, -RZ, R22.H0_H0 ;  /* 0x20000016ff38d230 */ /* 0x000fe20000004100 */
[----:B------:R-:W-:-:S03]  /*94b0*/  ISETP.GE.AND P5, PT, R8, R7, PT ;  /* 0x000000070800720c */ /* 0x000fc60003fa6270 */
[----:B------:R-:W-:-:S04]  /*94c0*/  @!P3 HADD2.F32 R40, -RZ, R40.H0_H0 ;  /* 0x20000028ff28b230 */ /* 0x000fc80000004100 */
[----:B------:R-:W-:-:S04]  /*94d0*/  @!P1 FFMA R23, R18, R56, R23 ;  /* 0x0000003812179223 */ /* 0x000fc80000000017 */
[----:B------:R-:W-:Y:S02]  /*94e0*/  @!P0 HADD2.F32 R48, -RZ, R48.H0_H0 ;  /* 0x20000030ff308230 */ /* 0x000fe40000004100 */
[----:B------:R-:W-:Y:S01]  /*94f0*/  @!P3 FFMA R23, R40, R49, R23 ;  /* 0x000000312817b223 */ /* 0x000fe20000000017 */
[----:B------:R-:W-:-:S03]  /*9500*/  @!P5 MOV R18, 0x400 ;  /* 0x000004000012d802 */ /* 0x000fc60000000f00 */
[----:B------:R-:W-:Y:S02]  /*9510*/  @!P0 FFMA R23, R48, R35, R23 ;  /* 0x0000002330178223 */ /* 0x000fe40000000017 */
[----:B------:R-:W3:Y:S01]  /*9520*/  @!P0 S2R R35, SR_CgaCtaId ;  /* 0x0000000000238919 */ /* 0x000ee20000008800 */
[----:B------:R-:W-:Y:S02]  /*9530*/  ISETP.NE.AND P0, PT, R9, RZ, PT ;  /* 0x000000ff0900720c */ /* 0x000fe40003f05270 */
[----:B------:R-:W-:Y:S02]  /*9540*/  @!P5 LEA R18, R51, R18, 0x18 ;  /* 0x000000123312d211 */ /* 0x000fe400078ec0ff */
[----:B------:R-:W-:Y:S02]  /*9550*/  ISETP.GE.AND P5, PT, R11, R7, PT ;  /* 0x000000070b00720c */ /* 0x000fe40003fa6270 */
[----:B------:R-:W-:Y:S02]  /*9560*/  @!P6 MOV R57, 0x400 ;  /* 0x000004000039e802 */ /* 0x000fe40000000f00 */
[----:B------:R-:W-:-:S02]  /*9570*/  P2R R22, PR, RZ, 0x40 ;  /* 0x00000040ff167803 */ /* 0x000fc40000000000 */
[----:B--2---:R-:W-:Y:S01]  /*9580*/  @!P6 LEA R30, R30, R57, 0x18 ;  /* 0x000000391e1ee211 */ /* 0x004fe200078ec0ff */
[----:B------:R-:W-:Y:S01]  /*9590*/  @!P2 FFMA R20, R42, R34, R20 ;  /* 0x000000222a14a223 */ /* 0x000fe20000000014 */
[----:B------:R-:W-:Y:S01]  /*95a0*/  ISETP.GE.AND P6, PT, R17, R7, PT ;  /* 0x000000071100720c */ /* 0x000fe20003fc6270 */
[----:B------:R-:W2:Y:S01]  /*95b0*/  @!P1 S2R R34, SR_CgaCtaId ;  /* 0x0000000000229919 */ /* 0x000ea20000008800 */
[----:B------:R-:W-:Y:S01]  /*95c0*/  ISETP.NE.AND P1, PT, R53, RZ, PT ;  /* 0x000000ff3500720c */ /* 0x000fe20003f25270 */
[----:B------:R-:W3:Y:S01]  /*95d0*/  @!P0 S2R R9, SR_CgaCtaId ;  /* 0x0000000000098919 */ /* 0x000ee20000008800 */
[----:B------:R-:W-:Y:S01]  /*95e0*/  ISETP.NE.AND P0, PT, R25, RZ, PT ;  /* 0x000000ff1900720c */ /* 0x000fe20003f05270 */
[----:B------:R-:W3:Y:S01]  /*95f0*/  @!P5 LDS.U16 R52, [R52+0x1412] ;  /* 0x001412003434d984 */ /* 0x000ee20000000400 */
[----:B------:R-:W3:Y:S03]  /*9600*/  @!P5 S2R R53, SR_CgaCtaId ;  /* 0x000000000035d919 */ /* 0x000ee60000008800 */
[----:B------:R-:W3:Y:S01]  /*9610*/  @!P5 LDS R25, [R4+0x20] ;  /* 0x000020000419d984 */ /* 0x000ee20000000800 */
[----:B------:R-:W-:-:S02]  /*9620*/  ISETP.NE.AND P5, PT, R19, RZ, PT ;  /* 0x000000ff1300720c */ /* 0x000fc40003fa5270 */
[----:B------:R-:W-:Y:S01]  /*9630*/  P2R R55, PR, RZ, 0x40 ;  /* 0x00000040ff377803 */ /* 0x000fe20000000000 */
[----:B------:R-:W2:Y:S01]  /*9640*/  @!P6 S2R R27, SR_CgaCtaId ;  /* 0x00000000001be919 */ /* 0x000ea20000008800 */
[----:B------:R-:W-:Y:S01]  /*9650*/  ISETP.GE.AND P6, PT, R16, R7, PT ;  /* 0x000000071000720c */ /* 0x000fe20003fc6270 */
[----:B------:R-:W-:Y:S01]  /*9660*/  @!P4 HADD2.F32 R41, -RZ, R41.H0_H0 ;  /* 0x20000029ff29c230 */ /* 0x000fe20000004100 */
[----:B------:R-:W-:Y:S01]  /*9670*/  P2R R48, PR, RZ, 0x20 ;  /* 0x00000020ff307803 */ /* 0x000fe20000000000 */
[----:B------:R-:W3:Y:S01]  /*9680*/  @!P3 S2R R40, SR_CgaCtaId ;  /* 0x000000000028b919 */ /* 0x000ee20000008800 */
[----:B------:R-:W-:Y:S02]  /*9690*/  ISETP.NE.AND P3, PT, R54, RZ, PT ;  /* 0x000000ff3600720c */ /* 0x000fe40003f65270 */
[----:B----4-:R-:W-:Y:S01]  /*96a0*/  @!P4 FFMA R21, R41, R33, R21 ;  /* 0x000000212915c223 */ /* 0x010fe20000000015 */
[----:B------:R-:W-:Y:S04]  /*96b0*/  @!P0 LDS.U16 R39, [R39+0x1492] ;  /* 0x0014920027278984 */ /* 0x000fe80000000400 */
[----:B------:R-:W-:Y:S04]  /*96c0*/  @!P5 LDS.U16 R43, [R43+0x170e] ;  /* 0x00170e002b2bd984 */ /* 0x000fe80000000400 */
[----:B------:R-:W-:Y:S01]  /*96d0*/  @!P5 LDS R19, [R4+0x38] ;  /* 0x000038000413d984 */ /* 0x000fe20000000800 */
[----:B------:R-:W-:Y:S01]  /*96e0*/  ISETP.GE.AND P5, PT, R12, R7, PT ;  /* 0x000000070c00720c */ /* 0x000fe20003fa6270 */
[----:B------:R-:W4:Y:S01]  /*96f0*/  @!P0 S2R R41, SR_CgaCtaId ;  /* 0x0000000000298919 */ /* 0x000f220000008800 */
[----:B------:R-:W-:Y:S01]  /*9700*/  P2R R54, PR, RZ, 0x10 ;  /* 0x00000010ff367803 */ /* 0x000fe20000000000 */
[----:B------:R-:W-:Y:S01]  /*9710*/  @!P0 LDS R49, [R4+0x24] ;  /* 0x0000240004318984 */ /* 0x000fe20000000800 */
[----:B------:R-:W-:-:S03]  /*9720*/  ISETP.NE.AND P0, PT, R26, RZ, PT ;  /* 0x000000ff1a00720c */ /* 0x000fc60003f05270 */
[----:B------:R-:W-:Y:S01]  /*9730*/  @!P4 LDS R26, [R4+0x34] ;  /* 0x00003400041ac984 */ /* 0x000fe20000000800 */
[----:B------:R-:W-:Y:S01]  /*9740*/  ISETP.GE.AND P4, PT, R12, R7, PT ;  /* 0x000000070c00720c */ /* 0x000fe20003f86270 */
[----:B------:R-:W4:Y:S01]  /*9750*/  @!P6 S2R R33, SR_CgaCtaId ;  /* 0x000000000021e919 */ /* 0x000f220000008800 */
[----:B------:R-:W-:-:S03]  /*9760*/  ISETP.NE.AND P6, PT, R55, RZ, PT ;  /* 0x000000ff3700720c */ /* 0x000fc60003fc5270 */
[----:B0-----:R-:W-:Y:S01]  /*9770*/  @!P5 HADD2.F32 R56, -RZ, R50.H0_H0 ;  /* 0x20000032ff38d230 */ /* 0x001fe20000004100 */
[----:B------:R-:W-:Y:S01]  /*9780*/  ISETP.GE.AND P5, PT, R14, R7, PT ;  /* 0x000000070e00720c */ /* 0x000fe20003fa6270 */
[----:B------:R-:W-:Y:S01]  /*9790*/  @!P3 HADD2.F32 R51, -RZ, R32.H0_H0 ;  /* 0x20000020ff33b230 */ /* 0x000fe20000004100 */
[----:B------:R-:W-:Y:S01]  /*97a0*/  P2R R50, PR, RZ, 0x40 ;  /* 0x00000040ff327803 */ /* 0x000fe20000000000 */
[----:B------:R-:W0:Y:S04]  /*97b0*/  @!P1 LDS.U16 R46, [R46+0x1512] ;  /* 0x001512002e2e9984 */ /* 0x000e280000000400 */
[----:B-1----:R-:W-:Y:S01]  /*97c0*/  @!P4 FFMA R23, R56, R29, R23 ;  /* 0x0000001d3817c223 */ /* 0x002fe20000000017 */
[----:B------:R-:W-:Y:S01]  /*97d0*/  P2R R29, PR, RZ, 0x10 ;  /* 0x00000010ff1d7803 */ /* 0x000fe20000000000 */
[----:B------:R-:W1:Y:S01]  /*97e0*/  @!P1 LDS R32, [R4+0x28] ;  /* 0x0000280004209984 */ /* 0x000e620000000800 */
[----:B------:R-:W-:-:S02]  /*97f0*/  ISETP.GE.AND P4, PT, R15, R7, PT ;  /* 0x000000070f00720c */ /* 0x000fc40003f86270 */
[----:B------:R-:W-:Y:S01]  /*9800*/  @!P6 MOV R42, 0x400 ;  /* 0x00000400002ae802 */ /* 0x000fe20000000f00 */
[----:B------:R-:W1:Y:S03]  /*9810*/  @!P0 LDS.U16 R24, [R24+0x1014] ;  /* 0x0010140018188984 */ /* 0x000e660000000400 */
[----:B--2---:R-:W-:Y:S02]  /*9820*/  @!P6 LEA R27, R27, R42, 0x18 ;  /* 0x0000002a1b1be211 */ /* 0x004fe400078ec0ff */
[----:B------:R-:W-:Y:S01]  /*9830*/  ISETP.GE.AND P6, PT, R16, R7, PT ;  /* 0x000000071000720c */ /* 0x000fe20003fc6270 */
[----:B------:R-:W-:Y:S01]  /*9840*/  @!P3 FFMA R20, R6, R51, R20 ;  /* 0x000000330614b223 */ /* 0x000fe20000000014 */
[----:B------:R-:W-:Y:S01]  /*9850*/  P2R R55, PR, RZ, 0x8 ;  /* 0x00000008ff377803 */ /* 0x000fe20000000000 */
[----:B------:R-:W2:Y:S02]  /*9860*/  @!P0 LDS R6, [R4] ;  /* 0x0000000004068984 */ /* 0x000ea40000000800 */
[----:B------:R-:W-:-:S02]  /*9870*/  @!P4 MOV R58, 0x400 ;  /* 0x00000400003ac802 */ /* 0x000fc40000000f00 */
[----:B------:R-:W-:Y:S01]  /*9880*/  ISETP.GE.AND P3, PT, R8, R7, PT ;  /* 0x000000070800720c */ /* 0x000fe20003f66270 */
[----:B------:R-:W-:Y:S01]  /*9890*/  @!P2 LDS R42, [R4+0x2c] ;  /* 0x00002c00042aa984 */ /* 0x000fe20000000800 */
[----:B------:R-:W-:Y:S02]  /*98a0*/  @!P4 LEA R34, R34, R58, 0x18 ;  /* 0x0000003a2222c211 */ /* 0x000fe400078ec0ff */
[----:B------:R-:W-:Y:S02]  /*98b0*/  @!P5 MOV R56, 0x400 ;  /* 0x000004000038d802 */ /* 0x000fe40000000f00 */
[----:B------:R-:W-:Y:S02]  /*98c0*/  ISETP.NE.AND P4, PT, R29, RZ, PT ;  /* 0x000000ff1d00720c */ /* 0x000fe40003f85270 */
[----:B------:R-:W-:Y:S02]  /*98d0*/  @!P6 MOV R57, 0x400 ;  /* 0x000004000039e802 */ /* 0x000fe40000000f00 */
[----:B---3--:R-:W-:-:S02]  /*98e0*/  @!P5 LEA R40, R40, R56, 0x18 ;  /* 0x000000382828d211 */ /* 0x008fc400078ec0ff */
[----:B------:R-:W-:Y:S01]  /*98f0*/  ISETP.GE.AND P5, PT, R11, R7, PT ;  /* 0x000000070b00720c */ /* 0x000fe20003fa6270 */
[----:B------:R-:W3:Y:S01]  /*9900*/  @!P3 LDS.U16 R18, [R18+0x1094] ;  /* 0x001094001212b984 */ /* 0x000ee20000000400 */
[----:B----4-:R-:W-:Y:S02]  /*9910*/  @!P6 LEA R33, R33, R57, 0x18 ;  /* 0x000000392121e211 */ /* 0x010fe400078ec0ff */
[----:B------:R-:W-:Y:S01]  /*9920*/  ISETP.GE.AND P6, PT, R13, R7, PT ;  /* 0x000000070d00720c */ /* 0x000fe20003fc6270 */
[----:B------:R-:W4:Y:S01]  /*9930*/  @!P3 LDS R29, [R4+0x4] ;  /* 0x00000400041db984 */ /* 0x000f220000000800 */
[----:B------:R-:W-:Y:S02]  /*9940*/  ISETP.NE.AND P3, PT, R55, RZ, PT ;  /* 0x000000ff3700720c */ /* 0x000fe40003f65270 */
[----:B------:R-:W-:-:S04]  /*9950*/  @!P4 MOV R55, 0x400 ;  /* 0x000004000037c802 */ /* 0x000fc80000000f00 */
[----:B------:R-:W-:Y:S01]  /*9960*/  @!P4 LEA R9, R9, R55, 0x18 ;  /* 0x000000370909c211 */ /* 0x000fe200078ec0ff */
[----:B------:R-:W-:Y:S01]  /*9970*/  @!P5 HADD2.F32 R52, -RZ, R52.H0_H0 ;  /* 0x20000034ff34d230 */ /* 0x000fe20000004100 */
[----:B------:R-:W-:Y:S02]  /*9980*/  ISETP.NE.AND P4, PT, R54, RZ, PT ;  /* 0x000000ff3600720c */ /* 0x000fe40003f85270 */
[----:B------:R-:W-:Y:S02]  /*9990*/  @!P5 MOV R54, 0x400 ;  /* 0x000004000036d802 */ /* 0x000fe40000000f00 */
[----:B------:R-:W-:Y:S01]  /*99a0*/  @!P6 MOV R56, 0x400 ;  /* 0x000004000038e802 */ /* 0x000fe20000000f00 */
[----:B------:R-:W-:Y:S01]  /*99b0*/  @!P5 FFMA R23, R25, R52, R23 ;  /* 0x000000341917d223 */ /* 0x000fe20000000017 */
[----:B------:R-:W-:Y:S02]  /*99c0*/  @!P5 LEA R53, R53, R54, 0x18 ;  /* 0x000000363535d211 */ /* 0x000fe400078ec0ff */
[----:B------:R-:W-:-:S02]  /*99d0*/  @!P6 LEA R35, R35, R56, 0x18 ;  /* 0x000000382323e211 */ /* 0x000fc400078ec0ff */
[----:B------:R-:W-:Y:S02]  /*99e0*/  ISETP.NE.AND P5, PT, R48, RZ, PT ;  /* 0x000000ff3000720c */ /* 0x000fe40003fa5270 */
[----:B------:R-:W-:Y:S01]  /*99f0*/  ISETP.GE.AND P6, PT, R10, R7, PT ;  /* 0x000000070a00720c */ /* 0x000fe20003fc6270 */
[----:B------:R-:W4:Y:S01]  /*9a00*/  @!P1 S2R R51, SR_CgaCtaId ;  /* 0x0000000000339919 */ /* 0x000f220000008800 */
[----:B0-----:R-:W-:Y:S01]  /*9a10*/  @!P1 HADD2.F32 R46, -RZ, R46.H0_H0 ;  /* 0x2000002eff2e9230 */ /* 0x001fe20000004100 */
[----:B------:R-:W0:Y:S01]  /*9a20*/  @!P3 S2R R54, SR_CgaCtaId ;  /* 0x000000000036b919 */ /* 0x000e220000008800 */
[----:B------:R-:W-:Y:S07]  /*9a30*/  @!P4 LDS.U16 R31, [R31+0x1692] ;  /* 0x001692001f1fc984 */ /* 0x000fee0000000400 */
[----:B------:R-:W-:-:S02]  /*9a40*/  @!P5 HADD2.F32 R43, -RZ, R43.H0_H0 ;  /* 0x2000002bff2bd230 */ /* 0x000fc40000004100 */
[----:B------:R-:W-:Y:S01]  /*9a50*/  @!P6 HADD2.F32 R39, -RZ, R39.H0_H0 ;  /* 0x20000027ff27e230 */ /* 0x000fe20000004100 */
[----:B------:R-:W-:Y:S01]  /*9a60*/  @!P6 MOV R55, 0x400 ;  /* 0x000004000037e802 */ /* 0x000fe20000000f00 */
[----:B------:R-:W-:Y:S02]  /*9a70*/  @!P4 HADD2.F32 R44, -RZ, R44.H0_H0 ;  /* 0x2000002cff2cc230 */ /* 0x000fe40000004100 */
[----:B------:R-:W-:Y:S01]  /*9a80*/  @!P5 FFMA R21, R43, R19, R21 ;  /* 0x000000132b15d223 */ /* 0x000fe20000000015 */
[----:B------:R-:W-:Y:S01]  /*9a90*/  P2R R43, PR, RZ, 0x8 ;  /* 0x00000008ff2b7803 */ /* 0x000fe20000000000 */
[----:B------:R-:W-:Y:S01]  /*9aa0*/  @!P6 FFMA R23, R39, R49, R23 ;  /* 0x000000312717e223 */ /* 0x000fe20000000017 */
[----:B------:R-:W-:Y:S02]  /*9ab0*/  @!P6 LEA R41, R41, R55, 0x18 ;  /* 0x000000372929e211 */ /* 0x000fe400078ec0ff */
[----:B------:R-:W-:Y:S01]  /*9ac0*/  @!P1 MOV R25, 0x400 ;  /* 0x0000040000199802 */ /* 0x000fe20000000f00 */
[----:B------:R-:W-:Y:S01]  /*9ad0*/  @!P2 HADD2.F32 R48, -RZ, R28.H0_H0 ;  /* 0x2000001cff30a230 */ /* 0x000fe20000004100 */
[----:B------:R-:W-:Y:S01]  /*9ae0*/  ISETP.NE.AND P6, PT, R50, RZ, PT ;  /* 0x000000ff3200720c */ /* 0x000fe20003fc5270 */
[----:B------:R-:W-:Y:S01]  /*9af0*/  @!P5 LDS.U16 R37, [R37+0x1710] ;  /* 0x001710002525d984 */ /* 0x000fe20000000400 */
[----:B------:R-:W-:Y:S01]  /*9b00*/  ISETP.GE.AND P3, PT, R8, R7, PT ;  /* 0x000000070800720c */ /* 0x000fe20003f66270 */
[----:B-1----:R-:W-:-:S02]  /*9b10*/  @!P1 FFMA R23, R46, R32, R23 ;  /* 0x000000202e179223 */ /* 0x002fc40000000017 */
[----:B------:R-:W1:Y:S01]  /*9b20*/  @!P2 S2R R32, SR_CgaCtaId ;  /* 0x000000000020a919 */ /* 0x000e620000008800 */
[----:B------:R-:W-:Y:S02]  /*9b30*/  @!P0 HADD2.F32 R46, -RZ, R24.H0_H0 ;  /* 0x20000018ff2e8230 */ /* 0x000fe40000004100 */
[----:B------:R-:W-:Y:S01]  /*9b40*/  @!P4 FFMA R20, R44, R26, R20 ;  /* 0x0000001a2c14c223 */ /* 0x000fe20000000014 */
[----:B------:R-:W-:Y:S01]  /*9b50*/  IMAD.MOV.U32 R19, RZ, RZ, RZ ;  /* 0x000000ffff137224 */ /* 0x000fe200078e00ff */
[----:B------:R-:W0:Y:S01]  /*9b60*/  @!P4 S2R R39, SR_CgaCtaId ;  /* 0x000000000027c919 */ /* 0x000e220000008800 */
[----:B--2---:R-:W-:Y:S02]  /*9b70*/  @!P0 FFMA R19, R6, R46, RZ ;  /* 0x0000002e06138223 */ /* 0x004fe400000000ff */
[----:B------:R-:W2:Y:S02]  /*9b80*/  @!P6 LDS.U16 R27, [R27+0x1114] ;  /* 0x001114001b1be984 */ /* 0x000ea40000000400 */
[----:B---3--:R-:W-:Y:S01]  /*9b90*/  @!P3 HADD2.F32 R44, -RZ, R18.H0_H0 ;  /* 0x20000012ff2cb230 */ /* 0x008fe20000004100 */
[----:B------:R-:W-:Y:S01]  /*9ba0*/  P2R R18, PR, RZ, 0x1 ;  /* 0x00000001ff127803 */ /* 0x000fe20000000000 */
[----:B------:R-:W3:Y:S01]  /*9bb0*/  @!P5 S2R R28, SR_CgaCtaId ;  /* 0x00000000001cd919 */ /* 0x000ee20000008800 */
[----:B------:R-:W-:-:S02]  /*9bc0*/  ISETP.GE.AND P0, PT, R16, R7, PT ;  /* 0x000000071000720c */ /* 0x000fc40003f06270 */
[----:B----4-:R-:W-:Y:S01]  /*9bd0*/  @!P1 LEA R25, R51, R25, 0x18 ;  /* 0x0000001933199211 */ /* 0x010fe200078ec0ff */
[----:B------:R-:W4:Y:S01]  /*9be0*/  @!P6 LDS R24, [R4+0x8] ;  /* 0x000008000418e984 */ /* 0x000f220000000800 */
[----:B------:R-:W2:Y:S01]  /*9bf0*/  @!P3 S2R R51, SR_CgaCtaId ;  /* 0x000000000033b919 */ /* 0x000ea20000008800 */
[----:B------:R-:W4:Y:S01]  /*9c00*/  @!P6 S2R R58, SR_CgaCtaId ;  /* 0x00000000003ae919 */ /* 0x000f220000008800 */
[----:B------:R-:W-:Y:S01]  /*9c10*/  ISETP.NE.AND P6, PT, R22, RZ, PT ;  /* 0x000000ff1600720c */ /* 0x000fe20003fc5270 */
[----:B------:R-:W-:Y:S01]  /*9c20*/  @!P3 FFMA R19, R44, R29, R19 ;  /* 0x0000001d2c13b223 */ /* 0x000fe20000000013 */
[----:B------:R-:W-:-:S05]  /*9c30*/  P2R R26, PR, RZ, 0x2 ;  /* 0x00000002ff1a7803 */ /* 0x000fca0000000000 */
[----:B------:R1:W4:Y:S01]  /*9c40*/  @!P0 LDS.U16 R6, [R33+0x1194] ;  /* 0x0011940021068984 */ /* 0x0003220000000400 */
[----:B------:R-:W-:Y:S02]  /*9c50*/  ISETP.GE.AND P1, PT, R15, R7, PT ;  /* 0x000000070f00720c */ /* 0x000fe40003f26270 */
[----:B------:R-:W-:Y:S01]  /*9c60*/  ISETP.NE.AND P3, PT, R43, RZ, PT ;  /* 0x000000ff2b00720c */ /* 0x000fe20003f65270 */
[----:B------:R-:W4:Y:S01]  /*9c70*/  @!P0 LDS R22, [R4+0xc] ;  /* 0x00000c0004168984 */ /* 0x000f220000000800 */
[----:B------:R-:W-:Y:S01]  /*9c80*/  @!P2 FFMA R23, R48, R42, R23 ;  /* 0x0000002a3017a223 */ /* 0x000fe20000000017 */
[----:B------:R-:W-:Y:S02]  /*9c90*/  P2R R48, PR, RZ, 0x40 ;  /* 0x00000040ff307803 */ /* 0x000fe40000000000 */
[----:B-1----:R-:W-:Y:S01]  /*9ca0*/  @!P2 MOV R33, 0x400 ;  /* 0x000004000021a802 */ /* 0x002fe20000000f00 */
[----:B------:R-:W-:Y:S04]  /*9cb0*/  @!P5 LDS R49, [R4+0x38] ;  /* 0x000038000431d984 */ /* 0x000fe80000000800 */
[----:B------:R-:W-:Y:S01]  /*9cc0*/  @!P6 LDS.U16 R36, [R36+0x178e] ;  /* 0x00178e002424e984 */ /* 0x000fe20000000400 */
[----:B------:R-:W-:-:S03]  /*9cd0*/  @!P2 LEA R32, R32, R33, 0x18 ;  /* 0x000000212020a211 */ /* 0x000fc600078ec0ff */
[----:B------:R-:W-:Y:S01]  /*9ce0*/  @!P6 LDS R46, [R4+0x3c] ;  /* 0x00003c00042ee984 */ /* 0x000fe20000000800 */
[-C--:B------:R-:W-:Y:S02]  /*9cf0*/  ISETP.GE.AND P6, PT, R8, R7.reuse, PT ;  /* 0x000000070800720c */ /* 0x080fe40003fc6270 */
[----:B------:R-:W-:Y:S01]  /*9d00*/  P2R R33, PR, RZ, 0x4 ;  /* 0x00000004ff217803 */ /* 0x000fe20000000000 */
[----:B------:R-:W1:Y:S01]  /*9d10*/  @!P0 S2R R52, SR_CgaCtaId ;  /* 0x0000000000348919 */ /* 0x000e620000008800 */
[----:B------:R-:W-:Y:S02]  /*9d20*/  ISETP.GE.AND P2, PT, R17, R7, PT ;  /* 0x000000071100720c */ /* 0x000fe40003f46270 */
[----:B------:R-:W-:Y:S01]  /*9d30*/  @!P3 MOV R55, 0x400 ;  /* 0x000004000037b802 */ /* 0x000fe20000000f00 */
[----:B------:R-:W1:Y:S03]  /*9d40*/  @!P1 LDS.U16 R34, [R34+0x1214] ;  /* 0x0012140022229984 */ /* 0x000e660000000400 */
[----:B0-----:R-:W-:Y:S01]  /*9d50*/  @!P3 LEA R54, R54, R55, 0x18 ;  /* 0x000000373636b211 */ /* 0x001fe200078ec0ff */
[----:B------:R-:W0:Y:S01]  /*9d60*/  @!P1 LDS R44, [R4+0x10] ;  /* 0x00001000042c9984 */ /* 0x000e220000000800 */
[----:B------:R-:W-:-:S02]  /*9d70*/  @!P5 MOV R55, 0x400 ;  /* 0x000004000037d802 */ /* 0x000fc40000000f00 */
[----:B------:R-:W-:Y:S01]  /*9d80*/  @!P6 MOV R57, 0x400 ;  /* 0x000004000039e802 */ /* 0x000fe20000000f00 */
[----:B------:R-:W0:Y:S01]  /*9d90*/  @!P3 LDS.U16 R38, [R38+0x1612] ;  /* 0x001612002626b984 */ /* 0x000e220000000400 */
[----:B---3--:R-:W-:Y:S01]  /*9da0*/  @!P5 LEA R28, R28, R55, 0x18 ;  /* 0x000000371c1cd211 */ /* 0x008fe200078ec0ff */
[----:B--2---:R-:W-:Y:S01]  /*9db0*/  @!P2 HADD2.F32 R55, -RZ, R27.H0_H0 ;  /* 0x2000001bff37a230 */ /* 0x004fe20000004100 */
[----:B------:R-:W-:Y:S01]  /*9dc0*/  @!P6 LEA R27, R51, R57, 0x18 ;  /* 0x00000039331be211 */ /* 0x000fe200078ec0ff */
[----:B------:R-:W2:Y:S01]  /*9dd0*/  @!P1 S2R R42, SR_CgaCtaId ;  /* 0x00000000002a9919 */ /* 0x000ea20000008800 */
[----:B------:R-:W-:Y:S02]  /*9de0*/  ISETP.GE.AND P6, PT, R16, R7, PT ;  /* 0x000000071000720c */ /* 0x000fe40003fc6270 */
[----:B------:R-:W-:Y:S01]  /*9df0*/  @!P4 MOV R56, 0x400 ;  /* 0x000004000038c802 */ /* 0x000fe20000000f00 */
[----:B------:R-:W3:Y:S03]  /*9e00*/  @!P3 LDS R50, [R4+0x30] ;  /* 0x000030000432b984 */ /* 0x000ee60000000800 */
[----:B------:R-:W-:Y:S01]  /*9e10*/  @!P4 LEA R39, R39, R56, 0x18 ;  /* 0x000000382727c211 */ /* 0x000fe200078ec0ff */
[----:B------:R-:W-:Y:S01]  /*9e20*/  @!P5 LDS.U16 R47, [R47+0x1712] ;  /* 0x001712002f2fd984 */ /* 0x000fe20000000400 */
[----:B------:R-:W-:Y:S01]  /*9e30*/  @!P2 MOV R56, 0x400 ;  /* 0x000004000038a802 */ /* 0x000fe20000000f00 */
[----:B----4-:R-:W-:-:S03]  /*9e40*/  @!P2 FFMA R19, R55, R24, R19 ;  /* 0x000000183713a223 */ /* 0x010fc60000000013 */
[----:B------:R-:W-:Y:S01]  /*9e50*/  @!P2 LEA R58, R58, R56, 0x18 ;  /* 0x000000383a3aa211 */ /* 0x000fe200078ec0ff */
[----:B------:R-:W-:Y:S01]  /*9e60*/  @!P6 HADD2.F32 R55, -RZ, R6.H0_H0 ;  /* 0x20000006ff37e230 */ /* 0x000fe20000004100 */
[----:B------:R-:W-:Y:S01]  /*9e70*/  @!P6 MOV R56, 0x400 ;  /* 0x000004000038e802 */ /* 0x000fe20000000f00 */
[----:B------:R-:W-:Y:S01]  /*9e80*/  @!P5 HADD2.F32 R37, -RZ, R37.H0_H0 ;  /* 0x20000025ff25d230 */ /* 0x000fe20000004100 */
[-C--:B------:R-:W-:Y:S01]  /*9e90*/  ISETP.GE.AND P2, PT, R15, R7.reuse, PT ;  /* 0x000000070f00720c */ /* 0x080fe20003f46270 */
[----:B------:R-:W-:Y:S01]  /*9ea0*/  @!P4 LDS.U16 R39, [R39+0x1694] ;  /* 0x001694002727c984 */ /* 0x000fe20000000400 */
[----:B-1----:R-:W-:Y:S01]  /*9eb0*/  @!P6 LEA R52, R52, R56, 0x18 ;  /* 0x000000383434e211 */ /* 0x002fe200078ec0ff */
[----:B------:R-:W-:Y:S01]  /*9ec0*/  @!P6 FFMA R19, R55, R22, R19 ;  /* 0x000000163713e223 */ /* 0x000fe20000000013 */
[----:B------:R-:W-:Y:S02]  /*9ed0*/  ISETP.NE.AND P6, PT, R48, RZ, PT ;  /* 0x000000ff3000720c */ /* 0x000fe40003fc5270 */
[----:B------:R-:W-:-:S07]  /*9ee0*/  ISETP.GE.AND P0, PT, R14, R7, PT ;  /* 0x000000070e00720c */ /* 0x000fce0003f06270 */
[----:B------:R-:W-:Y:S01]  /*9ef0*/  @!P2 HADD2.F32 R34, -RZ, R34.H0_H0 ;  /* 0x20000022ff22a230 */ /* 0x000fe20000004100 */
[----:B------:R-:W-:-:S03]  /*9f00*/  @!P2 MOV R51, 0x400 ;  /* 0x000004000033a802 */ /* 0x000fc60000000f00 */
[----:B------:R-:W-:Y:S01]  /*9f10*/  @!P6 HADD2.F32 R22, -RZ, R36.H0_H0 ;  /* 0x20000024ff16e230 */ /* 0x000fe20000004100 */
[----:B--2---:R-:W-:Y:S01]  /*9f20*/  @!P2 LEA R42, R42, R51, 0x18 ;  /* 0x000000332a2aa211 */ /* 0x004fe200078ec0ff */
[----:B0-----:R-:W-:Y:S01]  /*9f30*/  @!P2 FFMA R19, R44, R34, R19 ;  /* 0x000000222c13a223 */ /* 0x001fe20000000013 */
[----:B------:R-:W-:Y:S02]  /*9f40*/  P2R R36, PR, RZ, 0x4 ;  /* 0x00000004ff247803 */ /* 0x000fe40000000000 */
[-C--:B------:R-:W-:Y:S01]  /*9f50*/  ISETP.GE.AND P1, PT, R13, R7.reuse, PT ;  /* 0x000000070d00720c */ /* 0x080fe20003f26270 */
[----:B------:R-:W-:Y:S01]  /*9f60*/  @!P3 HADD2.F32 R48, -RZ, R38.H0_H0 ;  /* 0x20000026ff30b230 */ /* 0x000fe20000004100 */
[-C--:B------:R-:W-:Y:S01]  /*9f70*/  ISETP.GE.AND P2, PT, R12, R7.reuse, PT ;  /* 0x000000070c00720c */ /* 0x080fe20003f46270 */
[----:B------:R-:W0:Y:S01]  /*9f80*/  @!P0 LDS.U16 R40, [R40+0x1294] ;  /* 0x0012940028288984 */ /* 0x000e220000000400 */
[----:B------:R-:W-:Y:S01]  /*9f90*/  @!P6 FFMA R21, R22, R46, R21 ;  /* 0x0000002e1615e223 */ /* 0x000fe20000000015 */
[----:B------:R-:W-:Y:S01]  /*9fa0*/  P2R R22, PR, RZ, 0x8 ;  /* 0x00000008ff167803 */ /* 0x000fe20000000000 */
[----:B---3--:R-:W-:Y:S01]  /*9fb0*/  @!P3 FFMA R23, R50, R48, R23 ;  /* 0x000000303217b223 */ /* 0x008fe20000000017 */
[----:B------:R-:W-:Y:S01]  /*9fc0*/  ISETP.GE.AND P3, PT, R16, R7, PT ;  /* 0x000000071000720c */ /* 0x000fe20003f66270 */
[----:B------:R-:W1:Y:S01]  /*9fd0*/  @!P0 LDS R29, [R4+0x14] ;  /* 0x00001400041d8984 */ /* 0x000e620000000800 */
[----:B------:R-:W-:-:S04]  /*9fe0*/  P2R R43, PR, RZ, 0x1 ;  /* 0x00000001ff2b7803 */ /* 0x000fc80000000000 */
[----:B------:R-:W2:Y:S02]  /*9ff0*/  @!P1 LDS.U16 R35, [R35+0x1314] ;  /* 0x0013140023239984 */ /* 0x000ea40000000400 */
[----:B------:R-:W3:Y:S01]  /*a000*/  @!P2 S2R R60, SR_CgaCtaId ;  /* 0x00000000003ca919 */ /* 0x000ee20000008800 */
[-C--:B------:R-:W-:Y:S02]  /*a010*/  ISETP.GE.AND P2, PT, R17, R7.reuse, PT ;  /* 0x000000071100720c */ /* 0x080fe40003f46270 */
[-C--:B------:R-:W-:Y:S01]  /*a020*/  ISETP.GE.AND P0, PT, R12, R7.reuse, PT ;  /* 0x000000070c00720c */ /* 0x080fe20003f06270 */
[----:B------:R-:W4:Y:S01]  /*a030*/  @!P1 LDS R24, [R4+0x18] ;  /* 0x0000180004189984 */ /* 0x000f220000000800 */
[----:B------:R-:W3:Y:S01]  /*a040*/  @!P3 S2R R55, SR_CgaCtaId ;  /* 0x000000000037b919 */ /* 0x000ee20000008800 */
[----:B------:R-:W-:-:S08]  /*a050*/  ISETP.GE.AND P3, PT, R10, R7, PT ;  /* 0x000000070a00720c */ /* 0x000fd00003f66270 */
[----:B------:R-:W3:Y:S01]  /*a060*/  @!P2 S2R R46, SR_CgaCtaId ;  /* 0x00000000002ea919 */ /* 0x000ee20000008800 */
[----:B------:R-:W-:Y:S01]  /*a070*/  ISETP.NE.AND P2, PT, R36, RZ, PT ;  /* 0x000000ff2400720c */ /* 0x000fe20003f45270 */
[----:B------:R-:W3:Y:S04]  /*a080*/  @!P0 LDS.U16 R9, [R9+0x1394] ;  /* 0x0013940009098984 */ /* 0x000ee80000000400 */
[----:B------:R-:W3:Y:S01]  /*a090*/  @!P0 LDS R6, [R4+0x1c] ;  /* 0x00001c0004068984 */ /* 0x000ee20000000800 */
[----:B------:R-:W-:Y:S01]  /*a0a0*/  ISETP.NE.AND P0, PT, R43, RZ, PT ;  /* 0x000000ff2b00720c */ /* 0x000fe20003f05270 */
[----:B------:R-:W-:Y:S01]  /*a0b0*/  @!P5 FFMA R20, R37, R49, R20 ;  /* 0x000000312514d223 */ /* 0x000fe20000000014 */
[----:B------:R-:W3:Y:S01]  /*a0c0*/  @!P1 S2R R34, SR_CgaCtaId ;  /* 0x0000000000229919 */ /* 0x000ee20000008800 */
[----:B------:R-:W-:-:S04]  /*a0d0*/  ISETP.GE.AND P1, PT, R11, R7, PT ;  /* 0x000000070b00720c */ /* 0x000fc80003f26270 */
[----:B------:R-:W3:Y:S01]  /*a0e0*/  @!P2 S2R R37, SR_CgaCtaId ;  /* 0x000000000025a919 */ /* 0x000ee20000008800 */
[----:B------:R-:W-:Y:S02]  /*a0f0*/  ISETP.NE.AND P2, PT, R33, RZ, PT ;  /* 0x000000ff2100720c */ /* 0x000fe40003f45270 */
[----:B------:R-:W-:Y:S01]  /*a100*/  P2R R48, PR, RZ, 0x8 ;  /* 0x00000008ff307803 */ /* 0x000fe20000000000 */
[----:B------:R-:W-:Y:S04]  /*a110*/  @!P3 LDS.U16 R41, [R41+0x1494] ;  /* 0x001494002929b984 */ /* 0x000fe80000000400 */
[----:B------:R-:W-:Y:S01]  /*a120*/  @!P3 LDS R33, [R4+0x24] ;  /* 0x000024000421b984 */ /* 0x000fe20000000800 */
[-C--:B------:R-:W-:Y:S01]  /*a130*/  ISETP.GE.AND P3, PT, R13, R7.reuse, PT ;  /* 0x000000070d00720c */ /* 0x080fe20003f66270 */
[----:B------:R-:W3:Y:S01]  /*a140*/  @!P0 S2R R43, SR_CgaCtaId ;  /* 0x00000000002b8919 */ /* 0x000ee20000008800 */
[----:B0-----:R-:W-:Y:S01]  /*a150*/  @!P0 HADD2.F32 R40, -RZ, R40.H0_H0 ;  /* 0x20000028ff288230 */ /* 0x001fe20000004100 */
[----:B------:R-:W-:Y:S01]  /*a160*/  P2R R38, PR, RZ, 0x40 ;  /* 0x00000040ff267803 */ /* 0x000fe20000000000 */
[----:B------:R-:W0:Y:S01]  /*a170*/  @!P1 LDS.U16 R53, [R53+0x1414] ;  /* 0x0014140035359984 */ /* 0x000e220000000400 */
[----:B------:R-:W-:-:S02]  /*a180*/  ISETP.GE.AND P6, PT, R8, R7, PT ;  /* 0x000000070800720c */ /* 0x000fc40003fc6270 */
[----:B-1----:R-:W-:Y:S01]  /*a190*/  @!P0 FFMA R19, R40, R29, R19 ;  /* 0x0000001d28138223 */ /* 0x002fe20000000013 */
[----:B------:R-:W-:Y:S01]  /*a1a0*/  P2R R50, PR, RZ, 0x20 ;  /* 0x00000020ff327803 */ /* 0x000fe20000000000 */
[----:B------:R-:W1:Y:S04]  /*a1b0*/  @!P1 LDS R40, [R4+0x20] ;  /* 0x0000200004289984 */ /* 0x000e680000000800 */
[----:B--2---:R-:W-:Y:S02]  /*a1c0*/  @!P3 HADD2.F32 R51, -RZ, R35.H0_H0 ;  /* 0x20000023ff33b230 */ /* 0x004fe40000004100 */
[----:B------:R-:W-:Y:S01]  /*a1d0*/  @!P5 LDS R35, [R4+0x38] ;  /* 0x000038000423d984 */ /* 0x000fe20000000800 */
[-C--:B------:R-:W-:Y:S02]  /*a1e0*/  ISETP.GE.AND P5, PT, R12, R7.reuse, PT ;  /* 0x000000070c00720c */ /* 0x080fe40003fa6270 */
[----:B----4-:R-:W-:Y:S01]  /*a1f0*/  @!P3 FFMA R19, R51, R24, R19 ;  /* 0x000000183313b223 */ /* 0x010fe20000000013 */
[----:B------:R-:W-:Y:S01]  /*a200*/  @!P3 MOV R57, 0x400 ;  /* 0x000004000039b802 */ /* 0x000fe20000000f00 */
[----:B------:R-:W2:Y:S01]  /*a210*/  @!P2 LDS.U16 R32, [R32+0x1594] ;  /* 0x001594002020a984 */ /* 0x000ea20000000400 */
[----:B------:R-:W-:-:S02]  /*a220*/  ISETP.GE.AND P3, PT, R17, R7, PT ;  /* 0x000000071100720c */ /* 0x000fc40003f66270 */
[----:B------:R-:W-:Y:S01]  /*a230*/  ISETP.NE.AND P1, PT, R26, RZ, PT ;  /* 0x000000ff1a00720c */ /* 0x000fe20003f25270 */
[----:B------:R-:W4:Y:S01]  /*a240*/  @!P6 S2R R49, SR_CgaCtaId ;  /* 0x000000000031e919 */ /* 0x000f220000008800 */
[----:B------:R-:W-:Y:S02]  /*a250*/  ISETP.NE.AND P6, PT, R38, RZ, PT ;  /* 0x000000ff2600720c */ /* 0x000fe40003fc5270 */
[----:B------:R-:W-:Y:S01]  /*a260*/  @!P0 MOV R29, 0x400 ;  /* 0x00000400001d8802 */ /* 0x000fe20000000f00 */
[----:B------:R-:W2:Y:S01]  /*a270*/  @!P4 LDS R38, [R4+0x34] ;  /* 0x000034000426c984 */ /* 0x000ea20000000800 */
[----:B------:R-:W-:-:S04]  /*a280*/  @!P5 MOV R56, 0x400 ;  /* 0x000004000038d802 */ /* 0x000fc80000000f00 */
[----:B---3--:R-:W-:Y:S02]  /*a290*/  @!P5 LEA R60, R60, R56, 0x18 ;  /* 0x000000383c3cd211 */ /* 0x008fe400078ec0ff */
[----:B------:R-:W-:Y:S01]  /*a2a0*/  @!P3 MOV R56, 0x400 ;  /* 0x000004000038b802 */ /* 0x000fe20000000f00 */
[----:B------:R-:W3:Y:S01]  /*a2b0*/  @!P1 LDS.U16 R25, [R25+0x1514] ;  /* 0x0015140019199984 */ /* 0x000ee20000000400 */
[----:B------:R-:W-:Y:S01]  /*a2c0*/  @!P0 LEA R43, R43, R29, 0x18 ;  /* 0x0000001d2b2b8211 */ /* 0x000fe200078ec0ff */
[----:B------:R-:W-:Y:S01]  /*a2d0*/  @!P5 HADD2.F32 R9, -RZ, R9.H0_H0 ;  /* 0x20000009ff09d230 */ /* 0x000fe20000004100 */
[----:B------:R-:W-:Y:S01]  /*a2e0*/  @!P3 LEA R46, R46, R56, 0x18 ;  /* 0x000000382e2eb211 */ /* 0x000fe200078ec0ff */
[----:B------:R-:W-:Y:S01]  /*a2f0*/  @!P6 LDS.U16 R44, [R3+0x1790] ;  /* 0x00179000032ce984 */ /* 0x000fe20000000400 */
[----:B------:R-:W-:Y:S02]  /*a300*/  ISETP.NE.AND P0, PT, R18, RZ, PT ;  /* 0x000000ff1200720c */ /* 0x000fe40003f05270 */
[-C--:B------:R-:W-:Y:S01]  /*a310*/  ISETP.GE.AND P3, PT, R11, R7.reuse, PT ;  /* 0x000000070b00720c */ /* 0x080fe20003f66270 */
[----:B------:R-:W3:Y:S01]  /*a320*/  @!P1 LDS R18, [R4+0x28] ;  /* 0x0000280004129984 */ /* 0x000ee20000000800 */
[----:B------:R-:W-:Y:S01]  /*a330*/  P2R R51, PR, RZ, 0x40 ;  /* 0x00000040ff337803 */ /* 0x000fe20000000000 */
[----:B------:R-:W-:Y:S01]  /*a340*/  @!P5 FFMA R19, R9, R6, R19 ;  /* 0x000000060913d223 */ /* 0x000fe20000000013 */
[----:B------:R-:W-:Y:S01]  /*a350*/  P2R R36, PR, RZ, 0x2 ;  /* 0x00000002ff247803 */ /* 0x000fe20000000000 */
[----:B------:R-:W-:Y:S01]  /*a360*/  @!P6 LDS R26, [R4+0x3c] ;  /* 0x00003c00041ae984 */ /* 0x000fe20000000800 */
[----:B------:R-:W-:-:S03]  /*a370*/  ISETP.GE.AND P1, PT, R8, R7, PT ;  /* 0x000000070800720c */ /* 0x000fc60003f26270 */
[----:B------:R-:W-:Y:S01]  /*a380*/  @!P6 LDS.U16 R30, [R30+0x1792] ;  /* 0x001792001e1ee984 */ /* 0x000fe20000000400 */
[----:B------:R-:W-:-:S03]  /*a390*/  ISETP.GE.AND P5, PT, R15, R7, PT ;  /* 0x000000070f00720c */ /* 0x000fc60003fa6270 */
[----:B------:R-:W-:Y:S01]  /*a3a0*/  @!P6 LDS R24, [R4+0x3c] ;  /* 0x00003c000418e984 */ /* 0x000fe20000000800 */
[----:B------:R-:W-:Y:S01]  /*a3b0*/  ISETP.GE.AND P6, PT, R13, R7, PT ;  /* 0x000000070d00720c */ /* 0x000fe20003fc6270 */
[----:B0-----:R-:W-:Y:S02]  /*a3c0*/  @!P3 HADD2.F32 R53, -RZ, R53.H0_H0 ;  /* 0x20000035ff35b230 */ /* 0x001fe40000004100 */
[----:B------:R-:W0:Y:S03]  /*a3d0*/  @!P0 LDS.U16 R29, [R0+0x1016] ;  /* 0x00101600001d8984 */ /* 0x000e260000000400 */
[----:B-1----:R-:W-:Y:S01]  /*a3e0*/  @!P3 FFMA R19, R40, R53, R19 ;  /* 0x000000352813b223 */ /* 0x002fe20000000013 */
[----:B------:R-:W-:Y:S01]  /*a3f0*/  ISETP.NE.AND P3, PT, R48, RZ, PT ;  /* 0x000000ff3000720c */ /* 0x000fe20003f65270 */
[----:B------:R-:W-:Y:S01]  /*a400*/  @!P1 LDS.U16 R27, [R27+0x1096] ;  /* 0x001096001b1b9984 */ /* 0x000fe20000000400 */
[----:B------:R-:W-:Y:S01]  /*a410*/  @!P5 MOV R59, 0x400 ;  /* 0x00000400003bd802 */ /* 0x000fe20000000f00 */
[----:B------:R-:W-:-:S02]  /*a420*/  @!P4 HADD2.F32 R56, -RZ, R31.H0_H0 ;  /* 0x2000001fff38c230 */ /* 0x000fc40000004100 */
[----:B------:R-:W1:Y:S01]  /*a430*/  @!P0 LDS R6, [R4] ;  /* 0x0000000004068984 */ /* 0x000e620000000800 */
[----:B------:R-:W-:Y:S02]  /*a440*/  @!P6 LEA R34, R34, R57, 0x18 ;  /* 0x000000392222e211 */ /* 0x000fe400078ec0ff */
[----:B------:R-:W-:Y:S01]  /*a450*/  @!P1 MOV R57, 0x400 ;  /* 0x0000040000399802 */ /* 0x000fe20000000f00 */
[----:B------:R-:W1:Y:S01]  /*a460*/  @!P2 LDS R9, [R4+0x2c] ;  /* 0x00002c000409a984 */ /* 0x000e620000000800 */
[----:B------:R-:W-:Y:S02]  /*a470*/  ISETP.GE.AND P6, PT, R16, R7, PT ;  /* 0x000000071000720c */ /* 0x000fe40003fc6270 */
[----:B----4-:R-:W-:Y:S01]  /*a480*/  @!P1 LEA R49, R49, R57, 0x18 ;  /* 0x0000003931319211 */ /* 0x010fe200078ec0ff */
[----:B--2---:R-:W-:Y:S01]  /*a490*/  @!P2 HADD2.F32 R32, -RZ, R32.H0_H0 ;  /* 0x20000020ff20a230 */ /* 0x004fe20000004100 */
[----:B------:R-:W-:Y:S01]  /*a4a0*/  @!P5 LEA R37, R37, R59, 0x18 ;  /* 0x0000003b2525d211 */ /* 0x000fe200078ec0ff */
[----:B------:R-:W-:Y:S01]  /*a4b0*/  @!P4 LDS R48, [R4+0x34] ;  /* 0x000034000430c984 */ /* 0x000fe20000000800 */
[----:B------:R-:W-:-:S02]  /*a4c0*/  ISETP.NE.AND P1, PT, R36, RZ, PT ;  /* 0x000000ff2400720c */ /* 0x000fc40003f25270 */
[----:B------:R-:W-:Y:S01]  /*a4d0*/  ISETP.NE.AND P5, PT, R50, RZ, PT ;  /* 0x000000ff3200720c */ /* 0x000fe20003fa5270 */
[----:B------:R-:W-:-:S04]  /*a4e0*/  @!P3 HADD2.F32 R41, -RZ, R41.H0_H0 ;  /* 0x20000029ff29b230 */ /* 0x000fc80000004100 */
[----:B------:R-:W-:Y:S01]  /*a4f0*/  @!P6 MOV R57, 0x400 ;  /* 0x000004000039e802 */ /* 0x000fe20000000f00 */
[----:B------:R-:W-:Y:S01]  /*a500*/  @!P3 FFMA R19, R41, R33, R19 ;  /* 0x000000212913b223 */ /* 0x000fe20000000013 */
[----:B------:R-:W-:Y:S02]  /*a510*/  @!P4 FFMA R23, R56, R38, R23 ;  /* 0x000000263817c223 */ /* 0x000fe40000000017 */
[----:B------:R-:W-:Y:S02]  /*a520*/  @!P6 LEA R31, R55, R57, 0x18 ;  /* 0x00000039371fe211 */ /* 0x000fe400078ec0ff */
[----:B---3--:R-:W-:Y:S01]  /*a530*/  @!P1 HADD2.F32 R36, -RZ, R25.H0_H0 ;  /* 0x20000019ff249230 */ /* 0x008fe20000004100 */
[----:B------:R-:W-:Y:S01]  /*a540*/  ISETP.NE.AND P6, PT, R51, RZ, PT ;  /* 0x000000ff3300720c */ /* 0x000fe20003fc5270 */
[----:B------:R-:W-:Y:S01]  /*a550*/  @!P5 HADD2.F32 R47, -RZ, R47.H0_H0 ;  /* 0x2000002fff2fd230 */ /* 0x000fe20000004100 */
[----:B------:R-:W-:Y:S02]  /*a560*/  P2R R40, PR, RZ, 0x2 ;  /* 0x00000002ff287803 */ /* 0x000fe40000000000 */
[----:B------:R-:W-:Y:S01]  /*a570*/  @!P1 FFMA R19, R36, R18, R19 ;  /* 0x0000001224139223 */ /* 0x000fe20000000013 */
[----:B------:R-:W-:Y:S01]  /*a580*/  P2R R25, PR, RZ, 0x20 ;  /* 0x00000020ff197803 */ /* 0x000fe20000000000 */
[----:B------:R-:W-:Y:S01]  /*a590*/  @!P5 FFMA R23, R47, R35, R23 ;  /* 0x000000232f17d223 */ /* 0x000fe20000000017 */
[-C--:B------:R-:W-:Y:S01]  /*a5a0*/  ISETP.GE.AND P1, PT, R11, R7.reuse, PT ;  /* 0x000000070b00720c */ /* 0x080fe20003f26270 */
[----:B0-----:R-:W-:Y:S01]  /*a5b0*/  @!P0 HADD2.F32 R33, -RZ, R29.H0_H0 ;  /* 0x2000001dff218230 */ /* 0x001fe20000004100 */
[----:B------:R-:W-:Y:S01]  /*a5c0*/  ISETP.GE.AND P5, PT, R8, R7, PT ;  /* 0x000000070800720c */ /* 0x000fe20003fa6270 */
[----:B------:R-:W-:Y:S03]  /*a5d0*/  @!P0 LDS.U16 R36, [R2+0x1018] ;  /* 0x0010180002248984 */ /* 0x000fe60000000400 */
[----:B------:R-:W-:-:S02]  /*a5e0*/  @!P6 HADD2.F32 R44, -RZ, R44.H0_H0 ;  /* 0x2000002cff2ce230 */ /* 0x000fc40000004100 */
[----:B------:R-:W-:-:S03]  /*a5f0*/  @!P6 HADD2.F32 R30, -RZ, R30.H0_H0 ;  /* 0x2000001eff1ee230 */ /* 0x000fc60000004100 */
[----:B------:R-:W-:Y:S02]  /*a600*/  @!P6 FFMA R20, R44, R26, R20 ;  /* 0x0000001a2c14e223 */ /* 0x000fe40000000014 */
[----:B------:R-:W0:Y:S01]  /*a610*/  @!P1 S2R R29, SR_CgaCtaId ;  /* 0x00000000001d9919 */ /* 0x000e220000008800 */
[-C--:B------:R-:W-:Y:S01]  /*a620*/  ISETP.GE.AND P1, PT, R10, R7.reuse, PT ;  /* 0x000000070a00720c */ /* 0x080fe20003f26270 */
[----:B------:R-:W-:Y:S01]  /*a630*/  @!P5 LDS R26, [R4+0x4] ;  /* 0x00000400041ad984 */ /* 0x000fe20000000800 */
[-C--:B------:R-:W-:Y:S01]  /*a640*/  ISETP.GE.AND P5, PT, R17, R7.reuse, PT ;  /* 0x000000071100720c */ /* 0x080fe20003fa6270 */
[----:B------:R-:W-:Y:S01]  /*a650*/  @!P6 FFMA R23, R30, R24, R23 ;  /* 0x000000181e17e223 */ /* 0x000fe20000000017 */
[----:B------:R-:W-:Y:S02]  /*a660*/  P2R R0, PR, RZ, 0x40 ;  /* 0x00000040ff007803 */ /* 0x000fe40000000000 */
[----:B------:R-:W-:Y:S02]  /*a670*/  ISETP.GE.AND P6, PT, R11, R7, PT ;  /* 0x000000070b00720c */ /* 0x000fe40003fc6270 */
[----:B------:R-:W-:-:S05]  /*a680*/  ISETP.NE.AND P3, PT, R22, RZ, PT ;  /* 0x000000ff1600720c */ /* 0x000fca0003f65270 */
[----:B------:R-:W2:Y:S01]  /*a690*/  @!P1 S2R R35, SR_CgaCtaId ;  /* 0x0000000000239919 */ /* 0x000ea20000008800 */
[----:B------:R-:W-:Y:S01]  /*a6a0*/  ISETP.GE.AND P1, PT, R13, R7, PT ;  /* 0x000000070d00720c */ /* 0x000fe20003f26270 */
[----:B------:R-:W3:Y:S01]  /*a6b0*/  @!P5 LDS.U16 R58, [R58+0x1116] ;  /* 0x001116003a3ad984 */ /* 0x000ee20000000400 */
[----:B------:R-:W-:Y:S02]  /*a6c0*/  IMAD.MOV.U32 R18, RZ, RZ, RZ ;  /* 0x000000ffff127224 */ /* 0x000fe400078e00ff */
[----:B-1----:R-:W-:Y:S01]  /*a6d0*/  @!P0 FFMA R18, R6, R33, RZ ;  /* 0x0000002106128223 */ /* 0x002fe200000000ff */
[----:B------:R-:W-:Y:S01]  /*a6e0*/  P2R R57, PR, RZ, 0x1 ;  /* 0x00000001ff397803 */ /* 0x000fe20000000000 */
[----:B------:R-:W-:Y:S01]  /*a6f0*/  @!P0 LDS R6, [R4] ;  /* 0x0000000004068984 */ /* 0x000fe20000000800 */
[----:B------:R-:W-:Y:S02]  /*a700*/  @!P6 MOV R59, 0x400 ;  /* 0x00000400003be802 */ /* 0x000fe40000000f00 */
[----:B------:R-:W-:Y:S01]  /*a710*/  ISETP.GE.AND P6, PT, R17, R7, PT ;  /* 0x000000071100720c */ /* 0x000fe20003fc6270 */
[----:B------:R-:W-:Y:S01]  /*a720*/  @!P2 FFMA R19, R32, R9, R19 ;  /* 0x000000092013a223 */ /* 0x000fe20000000013 */
[----:B------:R-:W-:-:S02]  /*a730*/  ISETP.GE.AND P0, PT, R11, R7, PT ;  /* 0x000000070b00720c */ /* 0x000fc40003f06270 */
[----:B------:R-:W1:Y:S01]  /*a740*/  @!P1 S2R R30, SR_CgaCtaId ;  /* 0x00000000001e9919 */ /* 0x000e620000008800 */
[----:B------:R-:W-:Y:S02]  /*a750*/  P2R R50, PR, RZ, 0x4 ;  /* 0x00000004ff327803 */ /* 0x000fe40000000000 */
[----:B------:R-:W-:Y:S01]  /*a760*/  ISETP.GE.AND P2, PT, R12, R7, PT ;  /* 0x000000070c00720c */ /* 0x000fe20003f46270 */
[----:B------:R-:W4:Y:S01]  /*a770*/  @!P3 LDS.U16 R54, [R54+0x1614] ;  /* 0x001614003636b984 */ /* 0x000f220000000400 */
[----:B------:R-:W-:-:S03]  /*a780*/  P2R R56, PR, RZ, 0x8 ;  /* 0x00000008ff387803 */ /* 0x000fc60000000000 */
[----:B------:R-:W-:Y:S01]  /*a790*/  @!P3 LDS R51, [R4+0x30] ;  /* 0x000030000433b984 */ /* 0x000fe20000000800 */
[----:B------:R-:W-:-:S03]  /*a7a0*/  ISETP.GE.AND P3, PT, R15, R7, PT ;  /* 0x000000070f00720c */ /* 0x000fc60003f66270 */
[----:B------:R-:W4:Y:S01]  /*a7b0*/  @!P6 LDS R9, [R4+0x8] ;  /* 0x000008000409e984 */ /* 0x000f220000000800 */
[----:B0-----:R-:W-:Y:S02]  /*a7c0*/  @!P0 LEA R29, R29, R59, 0x18 ;  /* 0x0000003b1d1d8211 */ /* 0x001fe400078ec0ff */
[-C--:B------:R-:W-:Y:S01]  /*a7d0*/  ISETP.GE.AND P6, PT, R16, R7.reuse, PT ;  /* 0x000000071000720c */ /* 0x080fe20003fc6270 */
[----:B------:R-:W4:Y:S01]  /*a7e0*/  LDL R22, [R5+0x1c] ;  /* 0x00001c0005167983 */ /* 0x000f220000100800 */
[-C--:B------:R-:W-:Y:S02]  /*a7f0*/  ISETP.GE.AND P0, PT, R10, R7.reuse, PT ;  /* 0x000000070a00720c */ /* 0x080fe40003f06270 */
[-C--:B------:R-:W-:Y:S01]  /*a800*/  ISETP.GE.AND P1, PT, R8, R7.reuse, PT ;  /* 0x000000070800720c */ /* 0x080fe20003f26270 */
[----:B------:R-:W0:Y:S01]  /*a810*/  @!P2 S2R R53, SR_CgaCtaId ;  /* 0x000000000035a919 */ /* 0x000e220000008800 */
[----:B------:R-:W-:Y:S02]  /*a820*/  P2R R55, PR, RZ, 0x4 ;  /* 0x00000004ff377803 */ /* 0x000fe40000000000 */
[-C--:B------:R-:W-:Y:S01]  /*a830*/  ISETP.GE.AND P2, PT, R17, R7.reuse, PT ;  /* 0x000000071100720c */ /* 0x080fe20003f46270 */
[----:B------:R-:W-:Y:S01]  /*a840*/  @!P3 LDS.U16 R42, [R42+0x1216] ;  /* 0x001216002a2ab984 */ /* 0x000fe20000000400 */
[----:B------:R-:W-:-:S03]  /*a850*/  ISETP.GE.AND P5, PT, R14, R7, PT ;  /* 0x000000070e00720c */ /* 0x000fc60003fa6270 */
[----:B------:R-:W-:Y:S01]  /*a860*/  @!P3 LDS R47, [R4+0x10] ;  /* 0x00001000042fb984 */ /* 0x000fe20000000800 */
[-C--:B------:R-:W-:Y:S02]  /*a870*/  ISETP.GE.AND P3, PT, R13, R7.reuse, PT ;  /* 0x000000070d00720c */ /* 0x080fe40003f66270 */
[----:B------:R-:W-:Y:S01]  /*a880*/  P2R R24, PR, RZ, 0x10 ;  /* 0x00000010ff187803 */ /* 0x000fe20000000000 */
[----:B------:R-:W0:Y:S01]  /*a890*/  @!P6 LDS.U16 R52, [R52+0x1196] ;  /* 0x001196003434e984 */ /* 0x000e220000000400 */
[----:B------:R-:W-:Y:S02]  /*a8a0*/  @!P0 MOV R59, 0x400 ;  /* 0x00000400003b8802 */ /* 0x000fe40000000f00 */
[----:B------:R-:W-:Y:S01]  /*a8b0*/  ISETP.GE.AND P4, PT, R15, R7, PT ;  /* 0x000000070f00720c */ /* 0x000fe20003f86270 */
[----:B------:R-:W0:Y:S01]  /*a8c0*/  @!P1 LDS.U16 R49, [R49+0x1098] ;  /* 0x0010980031319984 */ /* 0x000e220000000400 */
[----:B--2---:R-:W-:Y:S01]  /*a8d0*/  @!P0 LEA R35, R35, R59, 0x18 ;  /* 0x0000003b23238211 */ /* 0x004fe200078ec0ff */
[----:B------:R-:W-:Y:S01]  /*a8e0*/  @!P1 HADD2.F32 R27, -RZ, R27.H0_H0 ;  /* 0x2000001bff1b9230 */ /* 0x000fe20000004100 */
[----:B------:R-:W-:Y:S01]  /*a8f0*/  ISETP.NE.AND P0, PT, R57, RZ, PT ;  /* 0x000000ff3900720c */ /* 0x000fe20003f05270 */
[----:B------:R-:W-:Y:S01]  /*a900*/  @!P6 LDS R41, [R4+0xc] ;  /* 0x00000c000429e984 */ /* 0x000fe20000000800 */
[----:B---3--:R-:W-:Y:S01]  /*a910*/  @!P2 HADD2.F32 R57, -RZ, R58.H0_H0 ;  /* 0x2000003aff39a230 */ /* 0x008fe20000004100 */
[----:B------:R-:W-:-:S02]  /*a920*/  @!P3 MOV R58, 0x400 ;  /* 0x00000400003ab802 */ /* 0x000fc40000000f00 */
[----:B------:R-:W-:Y:S01]  /*a930*/  @!P2 LDS.U16 R46, [R46+0x1118] ;  /* 0x001118002e2ea984 */ /* 0x000fe20000000400 */
[----:B------:R-:W-:-:S03]  /*a940*/  @!P1 FFMA R18, R27, R26, R18 ;  /* 0x0000001a1b129223 */ /* 0x000fc60000000012 */
[----:B------:R-:W-:Y:S01]  /*a950*/  @!P1 LDS R44, [R4+0x4] ;  /* 0x00000400042c9984 */ /* 0x000fe20000000800 */
[----:B-1----:R-:W-:-:S03]  /*a960*/  @!P3 LEA R30, R30, R58, 0x18 ;  /* 0x0000003a1e1eb211 */ /* 0x002fc600078ec0ff */
[----:B------:R-:W1:Y:S04]  /*a970*/  @!P5 LDS.U16 R43, [R43+0x1296] ;  /* 0x001296002b2bd984 */ /* 0x000e680000000400 */
[----:B------:R-:W2:Y:S04]  /*a980*/  @!P6 LDS.U16 R31, [R31+0x1198] ;  /* 0x001198001f1fe984 */ /* 0x000ea80000000400 */
[----:B------:R-:W3:Y:S04]  /*a990*/  @!P2 LDS R33, [R4+0x8] ;  /* 0x000008000421a984 */ /* 0x000ee80000000800 */
[----:B------:R-:W-:Y:S04]  /*a9a0*/  @!P3 LDS.U16 R34, [R34+0x1316] ;  /* 0x001316002222b984 */ /* 0x000fe80000000400 */
[----:B------:R-:W-:Y:S01]  /*a9b0*/  @!P3 LDS R26, [R4+0x18] ;  /* 0x00001800041ab984 */ /* 0x000fe20000000800 */
[----:B------:R-:W-:-:S03]  /*a9c0*/  ISETP.NE.AND P3, PT, R56, RZ, PT ;  /* 0x000000ff3800720c */ /* 0x000fc60003f65270 */
[----:B------:R-:W3:Y:S04]  /*a9d0*/  @!P5 LDS R32, [R4+0x14] ;  /* 0x000014000420d984 */ /* 0x000ee80000000800 */
[----:B------:R-:W3:Y:S04]  /*a9e0*/  @!P4 LDS.U16 R37, [R37+0x1218] ;  /* 0x001218002525c984 */ /* 0x000ee80000000400 */
[----:B------:R-:W3:Y:S04]  /*a9f0*/  @!P6 LDS R38, [R4+0xc] ;  /* 0x00000c000426e984 */ /* 0x000ee80000000800 */
[----:B------:R-:W3:Y:S01]  /*aa00*/  @!P4 LDS R27, [R4+0x10] ;  /* 0x00001000041bc984 */ /* 0x000ee20000000800 */
[----:B------:R-:W-:Y:S01]  /*aa10*/  ISETP.NE.AND P4, PT, R24, RZ, PT ;  /* 0x000000ff1800720c */ /* 0x000fe20003f85270 */
[----:B----4-:R-:W-:-:S02]  /*aa20*/  @!P3 HADD2.F32 R54, -RZ, R54.H0_H0 ;  /* 0x20000036ff36b230 */ /* 0x010fc40000004100 */
[----:B------:R-:W-:Y:S02]  /*aa30*/  @!P0 HADD2.F32 R56, -RZ, R36.H0_H0 ;  /* 0x20000024ff388230 */ /* 0x000fe40000004100 */
[----:B------:R-:W-:Y:S01]  /*aa40*/  @!P2 FFMA R18, R57, R9, R18 ;  /* 0x000000093912a223 */ /* 0x000fe20000000012 */
[----:B------:R-:W-:Y:S02]  /*aa50*/  IMAD.MOV.U32 R9, RZ, RZ, RZ ;  /* 0x000000ffff097224 */ /* 0x000fe400078e00ff */
[----:B------:R-:W-:Y:S01]  /*aa60*/  @!P3 FFMA R19, R51, R54, R19 ;  /* 0x000000363313b223 */ /* 0x000fe20000000013 */
[----:B------:R-:W-:Y:S01]  /*aa70*/  P2R R3, PR, RZ, 0x8 ;  /* 0x00000008ff037803 */ /* 0x000fe20000000000 */
[----:B------:R-:W-:Y:S01]  /*aa80*/  @!P0 FFMA R9, R6, R56, RZ ;  /* 0x0000003806098223 */ /* 0x000fe200000000ff */
[-C--:B------:R-:W-:Y:S01]  /*aa90*/  ISETP.GE.AND P3, PT, R15, R7.reuse, PT ;  /* 0x000000070f00720c */ /* 0x080fe20003f66270 */
[----:B0-----:R-:W-:Y:S01]  /*aaa0*/  @!P6 HADD2.F32 R52, -RZ, R52.H0_H0 ;  /* 0x20000034ff34e230 */ /* 0x001fe20000004100 */
[----:B------:R-:W-:Y:S01]  /*aab0*/  P2R R6, PR, RZ, 0x1 ;  /* 0x00000001ff067803 */ /* 0x000fe20000000000 */
[----:B------:R-:W-:Y:S01]  /*aac0*/  @!P1 HADD2.F32 R49, -RZ, R49.H0_H0 ;  /* 0x20000031ff319230 */ /* 0x000fe20000004100 */
[-C--:B------:R-:W-:Y:S01]  /*aad0*/  ISETP.GE.AND P0, PT, R17, R7.reuse, PT ;  /* 0x000000071100720c */ /* 0x080fe20003f06270 */
[----:B------:R-:W-:Y:S01]  /*aae0*/  @!P4 HADD2.F32 R39, -RZ, R39.H0_H0 ;  /* 0x20000027ff27c230 */ /* 0x000fe20000004100 */
[----:B------:R-:W-:Y:S01]  /*aaf0*/  P2R R2, PR, RZ, 0x10 ;  /* 0x00000010ff027803 */ /* 0x000fe20000000000 */
[----:B-1----:R-:W-:Y:S01]  /*ab00*/  @!P5 HADD2.F32 R43, -RZ, R43.H0_H0 ;  /* 0x2000002bff2bd230 */ /* 0x002fe20000004100 */
[----:B------:R-:W0:Y:S02]  /*ab10*/  @!P5 S2R R61, SR_CgaCtaId ;  /* 0x00000000003dd919 */ /* 0x000e240000008800 */
[----:B------:R-:W-:Y:S01]  /*ab20*/  @!P4 FFMA R19, R39, R48, R19 ;  /* 0x000000302713c223 */ /* 0x000fe20000000013 */
[----:B------:R-:W-:Y:S01]  /*ab30*/  ISETP.GE.AND P4, PT, R17, R7, PT ;  /* 0x000000071100720c */ /* 0x000fe20003f86270 */
[----:B------:R-:W-:Y:S01]  /*ab40*/  @!P6 FFMA R18, R52, R41, R18 ;  /* 0x000000293412e223 */ /* 0x000fe20000000012 */
[----:B------:R-:W-:Y:S01]  /*ab50*/  @!P3 HADD2.F32 R42, -RZ, R42.H0_H0 ;  /* 0x2000002aff2ab230 */ /* 0x000fe20000004100 */
[----:B------:R-:W-:Y:S01]  /*ab60*/  ISETP.NE.AND P2, PT, R55, RZ, PT ;  /* 0x000000ff3700720c */ /* 0x000fe20003f45270 */
[----:B------:R-:W-:Y:S01]  /*ab70*/  @!P1 FFMA R9, R49, R44, R9 ;  /* 0x0000002c31099223 */ /* 0x000fe20000000009 */
[----:B------:R-:W-:Y:S01]  /*ab80*/  @!P5 MOV R59, 0x400 ;  /* 0x00000400003bd802 */ /* 0x000fe20000000f00 */
[----:B------:R-:W-:Y:S01]  /*ab90*/  @!P0 HADD2.F32 R46, -RZ, R46.H0_H0 ;  /* 0x2000002eff2e8230 */ /* 0x000fe20000004100 */
[----:B------:R-:W-:Y:S01]  /*aba0*/  ISETP.NE.AND P1, PT, R40, RZ, PT ;  /* 0x000000ff2800720c */ /* 0x000fe20003f25270 */
[----:B------:R-:W-:Y:S01]  /*abb0*/  @!P3 FFMA R18, R47, R42, R18 ;  /* 0x0000002a2f12b223 */ /* 0x000fe20000000012 */
[----:B--2---:R-:W-:Y:S01]  /*abc0*/  @!P6 HADD2.F32 R40, -RZ, R31.H0_H0 ;  /* 0x2000001fff28e230 */ /* 0x004fe20000004100 */
[----:B------:R-:W-:Y:S01]  /*abd0*/  ISETP.GE.AND P0, PT, R13, R7, PT ;  /* 0x000000070d00720c */ /* 0x000fe20003f06270 */
[----:B------:R-:W2:Y:S02]  /*abe0*/  LDL R24, [R5+0x20] ;  /* 0x0000200005187983 */ /* 0x000ea40000100800 */
[----:B---3--:R-:W-:Y:S01]  /*abf0*/  @!P4 FFMA R9, R46, R33, R9 ;  /* 0x000000212e09c223 */ /* 0x008fe20000000009 */
[----:B------:R-:W-:Y:S01]  /*ac00*/  @!P5 FFMA R18, R43, R32, R18 ;  /* 0x000000202b12d223 */ /* 0x000fe20000000012 */
[----:B------:R-:W-:-:S02]  /*ac10*/  @!P3 HADD2.F32 R32, -RZ, R37.H0_H0 ;  /* 0x20000025ff20b230 */ /* 0x000fc40000004100 */
[----:B------:R-:W-:Y:S01]  /*ac20*/  @!P6 FFMA R9, R40, R38, R9 ;  /* 0x000000262809e223 */ /* 0x000fe20000000009 */
[----:B------:R-:W-:-:S03]  /*ac30*/  @!P2 MOV R55, 0x400 ;  /* 0x000004000037a802 */ /* 0x000fc60000000f00 */
[----:B------:R-:W-:Y:S01]  /*ac40*/  @!P3 FFMA R9, R27, R32, R9 ;  /* 0x000000201b09b223 */ /* 0x000fe20000000009 */
[----:B------:R-:W-:Y:S01]  /*ac50*/  ISETP.GE.AND P3, PT, R10, R7, PT ;  /* 0x000000070a00720c */ /* 0x000fe20003f66270 */
[----:B------:R-:W-:Y:S01]  /*ac60*/  @!P0 HADD2.F32 R31, -RZ, R34.H0_H0 ;  /* 0x20000022ff1f8230 */ /* 0x000fe20000004100 */
[----:B------:R-:W-:Y:S01]  /*ac70*/  @!P2 LEA R36, R53, R55, 0x18 ;  /* 0x000000373524a211 */ /* 0x000fe200078ec0ff */
[----:B------:R-:W1:Y:S01]  /*ac80*/  @!P1 S2R R43, SR_CgaCtaId ;  /* 0x00000000002b9919 */ /* 0x000e620000008800 */
[----:B------:R-:W-:Y:S02]  /*ac90*/  ISETP.NE.AND P2, PT, R50, RZ, PT ;  /* 0x000000ff3200720c */ /* 0x000fe40003f45270 */
[----:B------:R-:W-:Y:S01]  /*aca0*/  @!P0 FFMA R18, R31, R26, R18 ;  /* 0x0000001a1f128223 */ /* 0x000fe20000000012 */
[----:B------:R-:W-:Y:S01]  /*acb0*/  ISETP.GE.AND P0, PT, R11, R7, PT ;  /* 0x000000070b00720c */ /* 0x000fe20003f06270 */
[----:B------:R-:W3:Y:S01]  /*acc0*/  @!P1 S2R R48, SR_CgaCtaId ;  /* 0x0000000000309919 */ /* 0x000ee20000008800 */
[----:B------:R-:W-:-:S02]  /*acd0*/  P2R R34, PR, RZ, 0x8 ;  /* 0x00000008ff227803 */ /* 0x000fc40000000000 */
[----:B------:R-:W-:Y:S01]  /*ace0*/  @!P1 MOV R49, 0x400 ;  /* 0x0000040000319802 */ /* 0x000fe20000000f00 */
[----:B------:R-:W4:Y:S01]  /*acf0*/  @!P6 S2R R57, SR_CgaCtaId ;  /* 0x000000000039e919 */ /* 0x000f220000008800 */
[----:B------:R-:W3:Y:S01]  /*ad00*/  @!P3 S2R R47, SR_CgaCtaId ;  /* 0x00000000002fb919 */ /* 0x000ee20000008800 */
[-C--:B------:R-:W-:Y:S02]  /*ad10*/  ISETP.GE.AND P3, PT, R8, R7.reuse, PT ;  /* 0x000000070800720c */ /* 0x080fe40003f66270 */
[----:B------:R-:W-:Y:S01]  /*ad20*/  P2R R39, PR, RZ, 0x4 ;  /* 0x00000004ff277803 */ /* 0x000fe20000000000 */
[----:B------:R-:W3:Y:S01]  /*ad30*/  @!P2 S2R R44, SR_CgaCtaId ;  /* 0x00000000002ca919 */ /* 0x000ee20000008800 */
[----:B------:R-:W3:Y:S01]  /*ad40*/  @!P2 S2R R50, SR_CgaCtaId ;  /* 0x000000000032a919 */ /* 0x000ee20000008800 */
[-C--:B------:R-:W-:Y:S02]  /*ad50*/  ISETP.GE.AND P2, PT, R15, R7.reuse, PT ;  /* 0x000000070f00720c */ /* 0x080fe40003f46270 */
[----:B------:R-:W-:Y:S01]  /*ad60*/  P2R R51, PR, RZ, 0x2 ;  /* 0x00000002ff337803 */ /* 0x000fe20000000000 */
[----:B------:R-:W3:Y:S01]  /*ad70*/  @!P0 S2R R46, SR_CgaCtaId ;  /* 0x00000000002e8919 */ /* 0x000ee20000008800 */
[----:B------:R-:W-:-:S04]  /*ad80*/  ISETP.GE.AND P1, PT, R12, R7, PT ;  /* 0x000000070c00720c */ /* 0x000fc80003f26270 */
[----:B------:R-:W3:Y:S01]  /*ad90*/  @!P3 S2R R52, SR_CgaCtaId ;  /* 0x000000000034b919 */ /* 0x000ee20000008800 */
[----:B------:R-:W-:Y:S02]  /*ada0*/  ISETP.GE.AND P3, PT, R14, R7, PT ;  /* 0x000000070e00720c */ /* 0x000fe40003f66270 */
[----:B0-----:R-:W-:Y:S01]  /*adb0*/  @!P5 LEA R61, R61, R59, 0x18 ;  /* 0x0000003b3d3dd211 */ /* 0x001fe200078ec0ff */
[----:B------:R-:W-:Y:S01]  /*adc0*/  @!P0 LDS.U16 R29, [R29+0x1416] ;  /* 0x001416001d1d8984 */ /* 0x000fe20000000400 */
[----:B------:R-:W0:Y:S01]  /*add0*/  @!P2 S2R R27, SR_CgaCtaId ;  /* 0x00000000001ba919 */ /* 0x000e220000008800 */
[----:B------:R-:W-:-:S03]  /*ade0*/  ISETP.GE.AND P2, PT, R13, R7, PT ;  /* 0x000000070d00720c */ /* 0x000fc60003f46270 */
[----:B------:R-:W-:Y:S04]  /*adf0*/  @!P1 LDS.U16 R60, [R60+0x1396] ;  /* 0x001396003c3c9984 */ /* 0x000fe80000000400 */
[----:B------:R-:W-:Y:S04]  /*ae00*/  @!P1 LDS R31, [R4+0x1c] ;  /* 0x00001c00041f9984 */ /* 0x000fe80000000800 */
[----:B------:R-:W-:Y:S04]  /*ae10*/  @!P1 LDS.U16 R36, [R36+0x1398] ;  /* 0x0013980024249984 */ /* 0x000fe80000000400 */
[----:B------:R-:W-:Y:S01]  /*ae20*/  @!P1 LDS R42, [R4+0x1c] ;  /* 0x00001c00042a9984 */ /* 0x000fe20000000800 */
[----:B------:R-:W-:-:S03]  /*ae30*/  ISETP.NE.AND P1, PT, R51, RZ, PT ;  /* 0x000000ff3300720c */ /* 0x000fc60003f25270 */
[----:B------:R-:W-:Y:S04]  /*ae40*/  @!P3 LDS.U16 R61, [R61+0x1298] ;  /* 0x001298003d3db984 */ /* 0x000fe80000000400 */
[----:B------:R-:W-:Y:S01]  /*ae50*/  @!P3 LDS R33, [R4+0x14] ;  /* 0x000014000421b984 */ /* 0x000fe20000000800 */
[----:B------:R-:W-:-:S03]  /*ae60*/  ISETP.NE.AND P3, PT, R34, RZ, PT ;  /* 0x000000ff2200720c */ /* 0x000fc60003f65270 */
[----:B------:R-:W-:Y:S04]  /*ae70*/  @!P2 LDS.U16 R30, [R30+0x1318] ;  /* 0x001318001e1ea984 */ /* 0x000fe80000000400 */
[----:B------:R-:W-:Y:S01]  /*ae80*/  @!P2 LDS R38, [R4+0x18] ;  /* 0x000018000426a984 */ /* 0x000fe20000000800 */
[----:B------:R-:W-:Y:S02]  /*ae90*/  ISETP.NE.AND P2, PT, R39, RZ, PT ;  /* 0x000000ff2700720c */ /* 0x000fe40003f45270 */
[----:B-1----:R-:W-:Y:S01]  /*aea0*/  @!P1 LEA R43, R43, R49, 0x18 ;  /* 0x000000312b2b9211 */ /* 0x002fe200078ec0ff */
[----:B------:R-:W-:Y:S01]  /*aeb0*/  @!P0 LDS R37, [R4+0x20] ;  /* 0x0000200004258984 */ /* 0x000fe20000000800 */
[----:B------:R-:W-:Y:S02]  /*aec0*/  @!P0 MOV R49, 0x400 ;  /* 0x0000040000318802 */ /* 0x000fe40000000f00 */
[----:B------:R-:W-:Y:S01]  /*aed0*/  @!P3 MOV R51, 0x400 ;  /* 0x000004000033b802 */ /* 0x000fe20000000f00 */
[----:B------:R-:W1:Y:S01]  /*aee0*/  @!P3 LDS.U16 R35, [R35+0x1496] ;  /* 0x001496002323b984 */ /* 0x000e620000000400 */
[----:B---3--:R-:W-:-:S02]  /*aef0*/  @!P0 LEA R46, R46, R49, 0x18 ;  /* 0x000000312e2e8211 */ /* 0x008fc400078ec0ff */
[----:B------:R-:W-:Y:S01]  /*af00*/  ISETP.NE.AND P0, PT, R6, RZ, PT ;  /* 0x000000ff0600720c */ /* 0x000fe20003f05270 */
[----:B------:R-:W3:Y:S01]  /*af10*/  @!P4 S2R R54, SR_CgaCtaId ;  /* 0x000000000036c919 */ /* 0x000ee20000008800 */
[----:B------:R-:W-:Y:S02]  /*af20*/  @!P1 MOV R6, 0x400 ;  /* 0x0000040000069802 */ /* 0x000fe40000000f00 */
[----:B------:R-:W-:Y:S01]  /*af30*/  @!P3 LEA R47, R47, R51, 0x18 ;  /* 0x000000332f2fb211 */ /* 0x000fe200078ec0ff */
[----:B------:R-:W-:Y:S01]  /*af40*/  @!P3 LDS R41, [R4+0x24] ;  /* 0x000024000429b984 */ /* 0x000fe20000000800 */
[----:B------:R-:W-:Y:S02]  /*af50*/  @!P2 MOV R51, 0x400 ;  /* 0x000004000033a802 */ /* 0x000fe40000000f00 */
[----:B------:R-:W-:Y:S01]  /*af60*/  @!P2 MOV R53, 0x400 ;  /* 0x000004000035a802 */ /* 0x000fe20000000f00 */
[----:B------:R-:W2:Y:S01]  /*af70*/  LDL R32, [R5+0x2c] ;  /* 0x00002c0005207983 */ /* 0x000ea20000100800 */
[----:B------:R-:W-:-:S02]  /*af80*/  @!P1 LEA R48, R48, R6, 0x18 ;  /* 0x0000000630309211 */ /* 0x000fc400078ec0ff */
[----:B------:R-:W-:Y:S01]  /*af90*/  P2R R49, PR, RZ, 0x2 ;  /* 0x00000002ff317803 */ /* 0x000fe20000000000 */
[----:B------:R-:W-:Y:S01]  /*afa0*/  @!P0 LDS.U16 R56, [R45+0x101a] ;  /* 0x00101a002d388984 */ /* 0x000fe20000000400 */
[----:B------:R-:W-:Y:S02]  /*afb0*/  ISETP.NE.AND P5, PT, R25, RZ, PT ;  /* 0x000000ff1900720c */ /* 0x000fe40003fa5270 */
[----:B------:R-:W-:Y:S01]  /*afc0*/  ISETP.GE.AND P1, PT, R8, R7, PT ;  /* 0x000000070800720c */ /* 0x000fe20003f26270 */
[----:B------:R-:W2:Y:S01]  /*afd0*/  LDL R25, [R5+0x24] ;  /* 0x0000240005197983 */ /* 0x000ea20000100800 */
[----:B------:R-:W-:Y:S02]  /*afe0*/  @!P2 LEA R50, R50, R51, 0x18 ;  /* 0x000000333232a211 */ /* 0x000fe400078ec0ff */
[----:B------:R-:W-:Y:S01]  /*aff0*/  @!P2 LEA R44, R44, R53, 0x18 ;  /* 0x000000352c2ca211 */ /* 0x000fe200078ec0ff */
[----:B------:R-:W2:Y:S01]  /*b000*/  LDL R34, [R5+0x30] ;  /* 0x0000300005227983 */ /* 0x000ea20000100800 */
[----:B------:R-:W-:-:S02]  /*b010*/  P2R R51, PR, RZ, 0x4 ;  /* 0x00000004ff337803 */ /* 0x000fc40000000000 */
[-C--:B------:R-:W-:Y:S01]  /*b020*/  ISETP.GE.AND P2, PT, R8, R7.reuse, PT ;  /* 0x000000070800720c */ /* 0x080fe20003f46270 */
[----:B------:R-:W2:Y:S04]  /*b030*/  LDL R26, [R5+0x28] ;  /* 0x00002800051a7983 */ /* 0x000ea80000100800 */
[----:B------:R-:W3:Y:S01]  /*b040*/  @!P5 LDS.U16 R28, [R28+0x1714] ;  /* 0x001714001c1cd984 */ /* 0x000ee20000000400 */
[----:B------:R-:W-:Y:S02]  /*b050*/  @!P1 MOV R6, 0x400 ;  /* 0x0000040000069802 */ /* 0x000fe40000000f00 */
[----:B------:R-:W-:Y:S01]  /*b060*/  P2R R53, PR, RZ, 0x4 ;  /* 0x00000004ff357803 */ /* 0x000fe20000000000 */
[----:B------:R-:W3:Y:S04]  /*b070*/  @!P5 LDS R40, [R4+0x38] ;  /* 0x000038000428d984 */ /* 0x000ee80000000800 */
[----:B------:R-:W-:Y:S01]  /*b080*/  @!P2 LEA R52, R52, R6, 0x18 ;  /* 0x000000063434a211 */ /* 0x000fe200078ec0ff */
[----:B------:R-:W2:Y:S01]  /*b090*/  LDL R39, [R5+0x34] ;  /* 0x0000340005277983 */ /* 0x000ea20000100800 */
[----:B------:R-:W-:-:S02]  /*b0a0*/  ISETP.GE.AND P2, PT, R15, R7, PT ;  /* 0x000000070f00720c */ /* 0x000fc40003f46270 */
[----:B------:R-:W-:Y:S02]  /*b0b0*/  @!P6 MOV R6, 0x400 ;  /* 0x000004000006e802 */ /* 0x000fe40000000f00 */
[----:B------:R-:W-:Y:S02]  /*b0c0*/  P2R R58, PR, RZ, 0x40 ;  /* 0x00000040ff3a7803 */ /* 0x000fe40000000000 */
[----:B----4-:R-:W-:Y:S02]  /*b0d0*/  @!P6 LEA R57, R57, R6, 0x18 ;  /* 0x000000063939e211 */ /* 0x010fe400078ec0ff */
[----:B------:R-:W-:Y:S02]  /*b0e0*/  ISETP.GE.AND P6, PT, R14, R7, PT ;  /* 0x000000070e00720c */ /* 0x000fe40003fc6270 */
[----:B------:R-:W-:Y:S01]  /*b0f0*/  @!P4 MOV R55, 0x400 ;  /* 0x000004000037c802 */ /* 0x000fe20000000f00 */
[----:B-1----:R-:W-:Y:S02]  /*b100*/  @!P3 HADD2.F32 R35, -RZ, R35.H0_H0 ;  /* 0x20000023ff23b230 */ /* 0x002fe40000004100 */
[----:B------:R-:W-:Y:S01]  /*b110*/  @!P2 MOV R59, 0x400 ;  /* 0x00000400003ba802 */ /* 0x000fe20000000f00 */
[----:B------:R-:W1:Y:S03]  /*b120*/  @!P0 LDS R6, [R4] ;  /* 0x0000000004068984 */ /* 0x000e660000000800 */
[----:B0-----:R-:W-:-:S02]  /*b130*/  @!P2 LEA R27, R27, R59, 0x18 ;  /* 0x0000003b1b1ba211 */ /* 0x001fc400078ec0ff */
[-C--:B------:R-:W-:Y:S02]  /*b140*/  ISETP.GE.AND P2, PT, R13, R7.reuse, PT ;  /* 0x000000070d00720c */ /* 0x080fe40003f46270 */
[----:B------:R-:W-:Y:S02]  /*b150*/  ISETP.GE.AND P1, PT, R12, R7, PT ;  /* 0x000000070c00720c */ /* 0x000fe40003f26270 */
[----:B---3--:R-:W-:Y:S02]  /*b160*/  @!P4 LEA R54, R54, R55, 0x18 ;  /* 0x000000373636c211 */ /* 0x008fe400078ec0ff */
[----:B------:R-:W-:Y:S02]  /*b170*/  P2R R55, PR, RZ, 0x10 ;  /* 0x00000010ff377803 */ /* 0x000fe40000000000 */
[----:B------:R-:W-:Y:S02]  /*b180*/  ISETP.GE.AND P4, PT, R11, R7, PT ;  /* 0x000000070b00720c */ /* 0x000fe40003f86270 */
[----:B------:R-:W-:Y:S01]  /*b190*/  ISETP.NE.AND P3, PT, R3, RZ, PT ;  /* 0x000000ff0300720c */ /* 0x000fe20003f65270 */
[----:B------:R-:W-:-:S02]  /*b1a0*/  @!P6 HADD2.F32 R61, -RZ, R61.H0_H0 ;  /* 0x2000003dff3de230 */ /* 0x000fc40000004100 */
[----:B------:R-:W-:Y:S02]  /*b1b0*/  @!P2 HADD2.F32 R30, -RZ, R30.H0_H0 ;  /* 0x2000001eff1ea230 */ /* 0x000fe40000004100 */
[----:B------:R-:W-:Y:S02]  /*b1c0*/  @!P1 HADD2.F32 R60, -RZ, R60.H0_H0 ;  /* 0x2000003cff3c9230 */ /* 0x000fe40000004100 */
[----:B------:R-:W-:Y:S01]  /*b1d0*/  @!P6 FFMA R9, R61, R33, R9 ;  /* 0x000000213d09e223 */ /* 0x000fe20000000009 */
[----:B------:R-:W-:-:S03]  /*b1e0*/  @!P5 HADD2.F32 R28, -RZ, R28.H0_H0 ;  /* 0x2000001cff1cd230 */ /* 0x000fc60000004100 */
[----:B------:R-:W-:Y:S01]  /*b1f0*/  @!P2 FFMA R9, R30, R38, R9 ;  /* 0x000000261e09a223 */ /* 0x000fe20000000009 */
[----:B------:R-:W-:Y:S02]  /*b200*/  @!P4 HADD2.F32 R29, -RZ, R29.H0_H0 ;  /* 0x2000001dff1dc230 */ /* 0x000fe40000004100 */
[----:B------:R-:W-:Y:S01]  /*b210*/  @!P1 FFMA R18, R60, R31, R18 ;  /* 0x0000001f3c129223 */ /* 0x000fe20000000012 */
[----:B------:R-:W0:Y:S01]  /*b220*/  @!P3 S2R R30, SR_CgaCtaId ;  /* 0x00000000001eb919 */ /* 0x000e220000008800 */
[----:B------:R-:W-:Y:S01]  /*b230*/  @!P5 FFMA R19, R28, R40, R19 ;  /* 0x000000281c13d223 */ /* 0x000fe20000000013 */
[----:B------:R-:W-:Y:S01]  /*b240*/  P2R R28, PR, RZ, 0x20 ;  /* 0x00000020ff1c7803 */ /* 0x000fe20000000000 */
[----:B------:R-:W-:Y:S01]  /*b250*/  @!P4 FFMA R18, R37, R29, R18 ;  /* 0x0000001d2512c223 */ /* 0x000fe20000000012 */
[----:B------:R-:W-:Y:S01]  /*b260*/  @!P1 HADD2.F32 R36, -RZ, R36.H0_H0 ;  /* 0x20000024ff249230 */ /* 0x000fe20000004100 */
[----:B------:R-:W-:Y:S01]  /*b270*/  ISETP.GE.AND P5, PT, R10, R7, PT ;  /* 0x000000070a00720c */ /* 0x000fe20003fa6270 */
[----:B------:R-:W3:Y:S01]  /*b280*/  @!P6 S2R R31, SR_CgaCtaId ;  /* 0x00000000001fe919 */ /* 0x000ee20000008800 */
[----:B------:R-:W4:Y:S02]  /*b290*/  @!P3 S2R R29, SR_CgaCtaId ;  /* 0x00000000001db919 */ /* 0x000f240000008800 */
[----:B------:R-:W-:Y:S01]  /*b2a0*/  @!P1 FFMA R9, R36, R42, R9 ;  /* 0x0000002a24099223 */ /* 0x000fe20000000009 */
[----:B------:R-:W-:Y:S04]  /*b2b0*/  @!P4 LDS.U16 R46, [R46+0x1418] ;  /* 0x001418002e2ec984 */ /* 0x000fe80000000400 */
[----:B------:R-:W-:Y:S01]  /*b2c0*/  @!P4 LDS R36, [R4+0x20] ;  /* 0x000020000424c984 */ /* 0x000fe20000000800 */
[----:B------:R-:W-:Y:S01]  /*b2d0*/  ISETP.NE.AND P4, PT, R55, RZ, PT ;  /* 0x000000ff3700720c */ /* 0x000fe20003f85270 */
[----:B------:R-:W4:Y:S01]  /*b2e0*/  @!P2 S2R R33, SR_CgaCtaId ;  /* 0x000000000021a919 */ /* 0x000f220000008800 */
[----:B------:R-:W-:Y:S01]  /*b2f0*/  ISETP.NE.AND P2, PT, R53, RZ, PT ;  /* 0x000000ff3500720c */ /* 0x000fe20003f45270 */
[----:B------:R-:W-:Y:S01]  /*b300*/  @!P5 FFMA R18, R35, R41, R18 ;  /* 0x000000292312d223 */ /* 0x000fe20000000012 */
[----:B------:R-:W-:Y:S01]  /*b310*/  P2R R38, PR, RZ, 0x20 ;  /* 0x00000020ff267803 */ /* 0x000fe20000000000 */
[----:B------:R-:W4:Y:S01]  /*b320*/  @!P1 S2R R35, SR_CgaCtaId ;  /* 0x0000000000239919 */ /* 0x000f220000008800 */
[----:B------:R-:W-:Y:S01]  /*b330*/  ISETP.NE.AND P1, PT, R49, RZ, PT ;  /* 0x000000ff3100720c */ /* 0x000fe20003f25270 */
[----:B------:R-:W-:Y:S04]  /*b340*/  @!P5 LDS.U16 R47, [R47+0x1498] ;  /* 0x001498002f2fd984 */ /* 0x000fe80000000400 */
[----:B------:R-:W-:Y:S01]  /*b350*/  @!P5 LDS R40, [R4+0x24] ;  /* 0x000024000428d984 */ /* 0x000fe20000000800 */
[----:B------:R-:W-:-:S02]  /*b360*/  ISETP.GE.AND P5, PT, R14, R7, PT ;  /* 0x000000070e00720c */ /* 0x000fc40003fa6270 */
[----:B------:R-:W-:Y:S01]  /*b370*/  ISETP.NE.AND P6, PT, R58, RZ, PT ;  /* 0x000000ff3a00720c */ /* 0x000fe20003fc5270 */
[----:B------:R-:W-:Y:S01]  /*b380*/  @!P4 LDS.U16 R54, [R54+0x111a] ;  /* 0x00111a003636c984 */ /* 0x000fe20000000400 */
[----:B------:R-:W-:-:S03]  /*b390*/  P2R R49, PR, RZ, 0x10 ;  /* 0x00000010ff317803 */ /* 0x000fc60000000000 */
[----:B------:R-:W-:Y:S01]  /*b3a0*/  @!P4 LDS R42, [R4+0x8] ;  /* 0x00000800042ac984 */ /* 0x000fe20000000800 */
[----:B------:R-:W-:Y:S01]  /*b3b0*/  ISETP.GE.AND P4, PT, R15, R7, PT ;  /* 0x000000070f00720c */ /* 0x000fe20003f86270 */
[----:B------:R-:W-:Y:S01]  /*b3c0*/  @!P0 HADD2.F32 R59, -RZ, R56.H0_H0 ;  /* 0x20000038ff3b8230 */ /* 0x000fe20000004100 */
[----:B------:R-:W-:Y:S01]  /*b3d0*/  @!P3 MOV R60, 0x400 ;  /* 0x00000400003cb802 */ /* 0x000fe20000000f00 */
[----:B------:R-:W-:Y:S04]  /*b3e0*/  @!P2 LDS.U16 R52, [R52+0x109a] ;  /* 0x00109a003434a984 */ /* 0x000fe80000000400 */
[----:B------:R-:W-:Y:S01]  /*b3f0*/  @!P2 LDS R37, [R4+0x4] ;  /* 0x000004000425a984 */ /* 0x000fe20000000800 */
[----:B------:R-:W-:Y:S01]  /*b400*/  ISETP.NE.AND P2, PT, R51, RZ, PT ;  /* 0x000000ff3300720c */ /* 0x000fe20003f45270 */
[----:B------:R-:W-:Y:S01]  /*b410*/  IMAD.MOV.U32 R51, RZ, RZ, RZ ;  /* 0x000000ffff337224 */ /* 0x000fe200078e00ff */
[----:B0-----:R-:W-:Y:S01]  /*b420*/  @!P3 LEA R30, R30, R60, 0x18 ;  /* 0x0000003c1e1eb211 */ /* 0x001fe200078ec0ff */
[----:B------:R-:W0:Y:S01]  /*b430*/  @!P1 LDS.U16 R43, [R43+0x1516] ;  /* 0x001516002b2b9984 */ /* 0x000e220000000400 */
[----:B-1----:R-:W-:Y:S01]  /*b440*/  @!P0 FFMA R51, R6, R59, RZ ;  /* 0x0000003b06338223 */ /* 0x002fe200000000ff */
[----:B------:R-:W-:-:S02]  /*b450*/  @!P5 MOV R60, 0x400 ;  /* 0x00000400003cd802 */ /* 0x000fc40000000f00 */
[----:B------:R-:W1:Y:S01]  /*b460*/  @!P1 LDS.U16 R48, [R48+0x1518] ;  /* 0x0015180030309984 */ /* 0x000e620000000400 */
[----:B------:R-:W-:Y:S02]  /*b470*/  @!P3 MOV R6, 0x400 ;  /* 0x000004000006b802 */ /* 0x000fe40000000f00 */
[----:B------:R-:W-:Y:S01]  /*b480*/  P2R R58, PR, RZ, 0x40 ;  /* 0x00000040ff3a7803 */ /* 0x000fe20000000000 */
[----:B------:R-:W-:Y:S01]  /*b490*/  @!P6 LDS.U16 R57, [R57+0x119a] ;  /* 0x00119a003939e984 */ /* 0x000fe20000000400 */
[----:B---3--:R-:W-:-:S03]  /*b4a0*/  @!P5 LEA R31, R31, R60, 0x18 ;  /* 0x0000003c1f1fd211 */ /* 0x008fc600078ec0ff */
[----:B------:R-:W-:Y:S01]  /*b4b0*/  @!P6 LDS R56, [R4+0xc] ;  /* 0x00000c000438e984 */ /* 0x000fe20000000800 */
[-C--:B------:R-:W-:Y:S02]  /*b4c0*/  ISETP.GE.AND P6, PT, R13, R7.reuse, PT ;  /* 0x000000070d00720c */ /* 0x080fe40003fc6270 */
[----:B----4-:R-:W-:Y:S01]  /*b4d0*/  @!P3 LEA R6, R29, R6, 0x18 ;  /* 0x000000061d06b211 */ /* 0x010fe200078ec0ff */
[----:B------:R-:W3:Y:S01]  /*b4e0*/  @!P1 LDS R41, [R4+0x28] ;  /* 0x0000280004299984 */ /* 0x000ee20000000800 */
[----:B------:R-:W-:-:S03]  /*b4f0*/  ISETP.GE.AND P5, PT, R12, R7, PT ;  /* 0x000000070c00720c */ /* 0x000fc60003fa6270 */
[----:B------:R-:W4:Y:S04]  /*b500*/  @!P1 LDS R55, [R4+0x28] ;  /* 0x0000280004379984 */ /* 0x000f280000000800 */
[----:B------:R-:W-:Y:S04]  /*b510*/  @!P4 LDS.U16 R59, [R27+0x121a] ;  /* 0x00121a001b3bc984 */ /* 0x000fe80000000400 */
[----:B------:R-:W-:Y:S01]  /*b520*/  @!P4 LDS R29, [R4+0x10] ;  /* 0x00001000041dc984 */ /* 0x000fe20000000800 */
[----:B------:R-:W-:Y:S02]  /*b530*/  ISETP.GE.AND P4, PT, R11, R7, PT ;  /* 0x000000070b00720c */ /* 0x000fe40003f86270 */
[----:B------:R-:W-:Y:S01]  /*b540*/  @!P6 MOV R61, 0x400 ;  /* 0x00000400003de802 */ /* 0x000fe20000000f00 */
[----:B------:R-:W4:Y:S01]  /*b550*/  @!P2 LDS.U16 R44, [R44+0x1596] ;  /* 0x001596002c2ca984 */ /* 0x000f220000000400 */
[----:B------:R-:W-:-:S02]  /*b560*/  @!P5 MOV R60, 0x400 ;  /* 0x00000400003cd802 */ /* 0x000fc40000000f00 */
[----:B------:R-:W-:Y:S01]  /*b570*/  @!P6 LEA R33, R33, R61, 0x18 ;  /* 0x0000003d2121e211 */ /* 0x000fe200078ec0ff */
[----:B------:R-:W4:Y:S01]  /*b580*/  @!P2 LDS R53, [R4+0x2c] ;  /* 0x00002c000435a984 */ /* 0x000f220000000800 */
[----:B------:R-:W-:Y:S02]  /*b590*/  ISETP.GE.AND P6, PT, R8, R7, PT ;  /* 0x000000070800720c */ /* 0x000fe40003fc6270 */
[----:B------:R-:W-:Y:S01]  /*b5a0*/  @!P5 LEA R35, R35, R60, 0x18 ;  /* 0x0000003c2323d211 */ /* 0x000fe200078ec0ff */
[----:B0-----:R-:W-:Y:S01]  /*b5b0*/  @!P1 HADD2.F32 R43, -RZ, R43.H0_H0 ;  /* 0x2000002bff2b9230 */ /* 0x001fe20000004100 */
[----:B------:R-:W0:Y:S01]  /*b5c0*/  @!P2 LDS.U16 R50, [R50+0x1598] ;  /* 0x001598003232a984 */ /* 0x000e220000000400 */
[----:B------:R-:W-:Y:S01]  /*b5d0*/  @!P4 HADD2.F32 R46, -RZ, R46.H0_H0 ;  /* 0x2000002eff2ec230 */ /* 0x000fe20000004100 */
[----:B------:R-:W-:Y:S01]  /*b5e0*/  ISETP.NE.AND P5, PT, R38, RZ, PT ;  /* 0x000000ff2600720c */ /* 0x000fe20003fa5270 */
[----:B-1----:R-:W-:Y:S01]  /*b5f0*/  @!P1 HADD2.F32 R48, -RZ, R48.H0_H0 ;  /* 0x20000030ff309230 */ /* 0x002fe20000004100 */
[----:B------:R-:W1:Y:S02]  /*b600*/  @!P2 LDS R27, [R4+0x2c] ;  /* 0x00002c00041ba984 */ /* 0x000e640000000800 */
[----:B------:R-:W-:Y:S01]  /*b610*/  @!P4 FFMA R9, R36, R46, R9 ;  /* 0x0000002e2409c223 */ /* 0x000fe20000000009 */
[----:B------:R-:W-:-:S02]  /*b620*/  ISETP.NE.AND P4, PT, R49, RZ, PT ;  /* 0x000000ff3100720c */ /* 0x000fc40003f85270 */
[----:B------:R-:W-:-:S06]  /*b630*/  @!P6 HADD2.F32 R52, -RZ, R52.H0_H0 ;  /* 0x20000034ff34e230 */ /* 0x000fcc0000004100 */
[----:B------:R-:W-:Y:S02]  /*b640*/  @!P5 HADD2.F32 R47, -RZ, R47.H0_H0 ;  /* 0x2000002fff2fd230 */ /* 0x000fe40000004100 */
[----:B------:R-:W-:Y:S01]  /*b650*/  @!P6 FFMA R51, R52, R37, R51 ;  /* 0x000000253433e223 */ /* 0x000fe20000000033 */
[----:B------:R-:W-:Y:S02]  /*b660*/  ISETP.NE.AND P6, PT, R58, RZ, PT ;  /* 0x000000ff3a00720c */ /* 0x000fe40003fc5270 */
[----:B------:R-:W-:Y:S02]  /*b670*/  @!P4 HADD2.F32 R54, -RZ, R54.H0_H0 ;  /* 0x20000036ff36c230 */ /* 0x000fe40000004100 */
[----:B------:R-:W-:Y:S01]  /*b680*/  @!P5 FFMA R9, R47, R40, R9 ;  /* 0x000000282f09d223 */ /* 0x000fe20000000009 */
[----:B---3--:R-:W-:Y:S02]  /*b690*/  @!P1 FFMA R18, R43, R41, R18 ;  /* 0x000000292b129223 */ /* 0x008fe40000000012 */
[----:B------:R-:W-:Y:S01]  /*b6a0*/  @!P4 FFMA R51, R54, R42, R51 ;  /* 0x0000002a3633c223 */ /* 0x000fe20000000033 */
[----:B----4-:R-:W-:Y:S01]  /*b6b0*/  @!P1 FFMA R9, R48, R55, R9 ;  /* 0x0000003730099223 */ /* 0x010fe20000000009 */
[----:B------:R-:W-:-:S04]  /*b6c0*/  P2R R42, PR, RZ, 0x2 ;  /* 0x00000002ff2a7803 */ /* 0x000fc80000000000 */
[----:B------:R-:W-:Y:S01]  /*b6d0*/  @!P6 HADD2.F32 R38, -RZ, R57.H0_H0 ;  /* 0x20000039ff26e230 */ /* 0x000fe20000004100 */
[----:B------:R-:W-:Y:S01]  /*b6e0*/  ISETP.GE.AND P1, PT, R16, R7, PT ;  /* 0x000000071000720c */ /* 0x000fe20003f26270 */
[----:B------:R-:W-:Y:S01]  /*b6f0*/  @!P2 HADD2.F32 R37, -RZ, R44.H0_H0 ;  /* 0x2000002cff25a230 */ /* 0x000fe20000004100 */
[----:B------:R-:W-:Y:S01]  /*b700*/  ISETP.NE.AND P5, PT, R28, RZ, PT ;  /* 0x000000ff1c00720c */ /* 0x000fe20003fa5270 */
[----:B------:R-:W3:Y:S03]  /*b710*/  @!P0 S2R R36, SR_CgaCtaId ;  /* 0x0000000000248919 */ /* 0x000ee60000008800 */
[----:B------:R-:W-:Y:S01]  /*b720*/  @!P2 FFMA R18, R37, R53, R18 ;  /* 0x000000352512a223 */ /* 0x000fe20000000012 */
[----:B------:R-:W4:Y:S01]  /*b730*/  @!P0 S2R R28, SR_CgaCtaId ;  /* 0x00000000001c8919 */ /* 0x000f220000008800 */
[----:B------:R-:W-:Y:S01]  /*b740*/  P2R R53, PR, RZ, 0x1 ;  /* 0x00000001ff357803 */ /* 0x000fe20000000000 */
[----:B------:R-:W3:Y:S04]  /*b750*/  @!P0 S2R R40, SR_CgaCtaId ;  /* 0x0000000000288919 */ /* 0x000ee80000008800 */
[----:B------:R-:W-:Y:S01]  /*b760*/  @!P1 FFMA R51, R38, R56, R51 ;  /* 0x0000003826339223 */ /* 0x000fe20000000033 */
[CC--:B------:R-:W-:Y:S01]  /*b770*/  ISETP.GE.AND P1, PT, R15.reuse, R7.reuse, PT ;  /* 0x000000070f00720c */ /* 0x0c0fe20003f26270 */
[----:B------:R-:W3:Y:S01]  /*b780*/  @!P0 S2R R38, SR_CgaCtaId ;  /* 0x0000000000268919 */ /* 0x000ee20000008800 */
[----:B------:R-:W3:Y:S01]  /*b790*/  @!P0 S2R R47, SR_CgaCtaId ;  /* 0x00000000002f8919 */ /* 0x000ee20000008800 */
[----:B------:R-:W3:Y:S01]  /*b7a0*/  @!P0 S2R R37, SR_CgaCtaId ;  /* 0x0000000000258919 */ /* 0x000ee20000008800 */
[----:B------:R-:W-:-:S09]  /*b7b0*/  ISETP.GE.AND P0, PT, R15, R7, PT ;  /* 0x000000070f00720c */ /* 0x000fd20003f06270 */
[----:B------:R-:W-:Y:S01]  /*b7c0*/  @!P1 HADD2.F32 R44, -RZ, R59.H0_H0 ;  /* 0x2000003bff2c9230 */ /* 0x000fe20000004100 */
[-C--:B------:R-:W-:Y:S01]  /*b7d0*/  ISETP.GE.AND P1, PT, R14, R7.reuse, PT ;  /* 0x000000070e00720c */ /* 0x080fe20003f26270 */
[----:B0-----:R-:W-:Y:S01]  /*b7e0*/  @!P2 HADD2.F32 R50, -RZ, R50.H0_H0 ;  /* 0x20000032ff32a230 */ /* 0x001fe20000004100 */
[----:B------:R-:W-:Y:S01]  /*b7f0*/  ISETP.NE.AND P6, PT, R0, RZ, PT ;  /* 0x000000ff0000720c */ /* 0x000fe20003fc5270 */
[----:B------:R-:W0:Y:S01]  /*b800*/  @!P5 S2R R46, SR_CgaCtaId ;  /* 0x00000000002ed919 */ /* 0x000e220000008800 */
[----:B------:R-:W-:Y:S01]  /*b810*/  ISETP.NE.AND P4, PT, R2, RZ, PT ;  /* 0x000000ff0200720c */ /* 0x000fe20003f85270 */
[----:B------:R-:W-:Y:S01]  /*b820*/  @!P3 LDS.U16 R48, [R6+0x1616] ;  /* 0x001616000630b984 */ /* 0x000fe20000000400 */
[----:B------:R-:W-:Y:S01]  /*b830*/  @!P0 FFMA R51, R29, R44, R51 ;  /* 0x0000002c1d338223 */ /* 0x000fe20000000033 */
[----:B------:R-:W-:Y:S02]  /*b840*/  ISETP.GE.AND P0, PT, R11, R7, PT ;  /* 0x000000070b00720c */ /* 0x000fe40003f06270 */
[----:B------:R-:W-:Y:S04]  /*b850*/  @!P3 LDS R56, [R4+0x30] ;  /* 0x000030000438b984 */ /* 0x000fe80000000800 */
[----:B------:R1:W0:Y:S02]  /*b860*/  @!P1 LDS.U16 R41, [R31+0x129a] ;  /* 0x00129a001f299984 */ /* 0x0002240000000400 */
[----:B------:R-:W0:Y:S01]  /*b870*/  @!P6 S2R R29, SR_CgaCtaId ;  /* 0x00000000001de919 */ /* 0x000e220000008800 */
[----:B-1----:R-:W1:Y:S01]  /*b880*/  @!P6 S2R R31, SR_CgaCtaId ;  /* 0x00000000001fe919 */ /* 0x002e620000008800 */
[----:B------:R-:W-:-:S03]  /*b890*/  @!P2 FFMA R9, R50, R27, R9 ;  /* 0x0000001b3209a223 */ /* 0x000fc60000000009 */
[----:B------:R-:W1:Y:S01]  /*b8a0*/  @!P0 S2R R52, SR_CgaCtaId ;  /* 0x0000000000348919 */ /* 0x000e620000008800 */
[----:B------:R-:W-:Y:S02]  /*b8b0*/  ISETP.NE.AND P0, PT, R53, RZ, PT ;  /* 0x000000ff3500720c */ /* 0x000fe40003f05270 */
[----:B------:R-:W-:Y:S01]  /*b8c0*/  P2R R27, PR, RZ, 0x4 ;  /* 0x00000004ff1b7803 */ /* 0x000fe20000000000 */
[----:B------:R-:W1:Y:S01]  /*b8d0*/  @!P1 LDS R44, [R4+0x14] ;  /* 0x00001400042c9984 */ /* 0x000e620000000800 */
[-C--:B------:R-:W-:Y:S02]  /*b8e0*/  ISETP.GE.AND P2, PT, R12, R7.reuse, PT ;  /* 0x000000070c00720c */ /* 0x080fe40003f46270 */
[----:B------:R-:W-:Y:S01]  /*b8f0*/  ISETP.GE.AND P1, PT, R13, R7, PT ;  /* 0x000000070d00720c */ /* 0x000fe20003f26270 */
[----:B------:R4:W-:Y:S01]  /*b900*/  @!P3 LDS.U16 R50, [R30+0x1618] ;  /* 0x001618001e32b984 */ /* 0x0009e20000000400 */
[----:B------:R-:W1:Y:S01]  /*b910*/  @!P4 S2R R43, SR_CgaCtaId ;  /* 0x00000000002bc919 */ /* 0x000e620000008800 */
[----:B------:R-:W1:Y:S04]  /*b920*/  @!P4 S2R R6, SR_CgaCtaId ;  /* 0x000000000006c919 */ /* 0x000e680000008800 */
[----:B----4-:R-:W-:-:S04]  /*b930*/  @!P0 MOV R30, 0x400 ;  /* 0x00000400001e8802 */ /* 0x010fc80000000f00 */
[----:B------:R-:W-:Y:S01]  /*b940*/  @!P2 LDS.U16 R35, [R35+0x139a] ;  /* 0x00139a002323a984 */ /* 0x000fe20000000400 */
[----:B------:R-:W-:-:S03]  /*b950*/  @!P0 LEA R30, R28, R30, 0x18 ;  /* 0x0000001e1c1e8211 */ /* 0x000fc600078ec0ff */
[----:B------:R-:W-:Y:S01]  /*b960*/  @!P2 LDS R55, [R4+0x1c] ;  /* 0x00001c000437a984 */ /* 0x000fe20000000800 */
[----:B------:R-:W-:Y:S02]  /*b970*/  ISETP.NE.AND P2, PT, R27, RZ, PT ;  /* 0x000000ff1b00720c */ /* 0x000fe40003f45270 */
[----:B------:R-:W-:Y:S01]  /*b980*/  @!P0 MOV R27, 0x400 ;  /* 0x00000400001b8802 */ /* 0x000fe20000000f00 */
[----:B------:R4:W2:Y:S01]  /*b990*/  @!P1 LDS.U16 R49, [R33+0x131a] ;  /* 0x00131a0021319984 */ /* 0x0008a20000000400 */
[----:B------:R-:W-:-:S03]  /*b9a0*/  @!P0 MOV R28, 0x400 ;  /* 0x00000400001c8802 */ /* 0x000fc60000000f00 */
[----:B------:R-:W2:Y:S01]  /*b9b0*/  @!P1 LDS R54, [R4+0x18] ;  /* 0x0000180004369984 */ /* 0x000ea20000000800 */
[----:B------:R-:W-:Y:S02]  /*b9c0*/  ISETP.GE.AND P1, PT, R10, R7, PT ;  /* 0x000000070a00720c */ /* 0x000fe40003f26270 */
[-C--:B---3--:R-:W-:Y:S01]  /*b9d0*/  @!P0 LEA R40, R40, R27.reuse, 0x18 ;  /* 0x0000001b28288211 */ /* 0x088fe200078ec0ff */
[----:B------:R-:W3:Y:S01]  /*b9e0*/  @!P3 LDS R53, [R4+0x30] ;  /* 0x000030000435b984 */ /* 0x000ee20000000800 */
[----:B------:R-:W-:Y:S02]  /*b9f0*/  @!P0 LEA R28, R38, R28, 0x18 ;  /* 0x0000001c261c8211 */ /* 0x000fe400078ec0ff */
[----:B------:R-:W-:Y:S02]  /*ba00*/  @!P0 LEA R27, R37, R27, 0x18 ;  /* 0x0000001b251b8211 */ /* 0x000fe400078ec0ff */
[----:B------:R-:W-:Y:S02]  /*ba10*/  @!P5 MOV R38, 0x400 ;  /* 0x000004000026d802 */ /* 0x000fe40000000f00 */
[----:B------:R-:W-:-:S02]  /*ba20*/  @!P6 MOV R58, 0x400 ;  /* 0x00000400003ae802 */ /* 0x000fc40000000f00 */
[----:B------:R-:W-:Y:S02]  /*ba30*/  @!P6 MOV R37, 0x400 ;  /* 0x000004000025e802 */ /* 0x000fe40000000f00 */
[----:B0-----:R-:W-:Y:S02]  /*ba40*/  @!P5 LEA R46, R46, R38, 0x18 ;  /* 0x000000262e2ed211 */ /* 0x001fe400078ec0ff */
[----:B-1----:R-:W-:Y:S02]  /*ba50*/  @!P6 LEA R31, R31, R58, 0x18 ;  /* 0x0000003a1f1fe211 */ /* 0x002fe400078ec0ff */
[----:B------:R-:W-:Y:S02]  /*ba60*/  @!P6 LEA R37, R29, R37, 0x18 ;  /* 0x000000251d25e211 */ /* 0x000fe400078ec0ff */
[----:B------:R-:W-:Y:S02]  /*ba70*/  P2R R38, PR, RZ, 0x40 ;  /* 0x00000040ff267803 */ /* 0x000fe40000000000 */
[----:B------:R-:W-:Y:S01]  /*ba80*/  ISETP.GE.AND P6, PT, R14, R7, PT ;  /* 0x000000070e00720c */ /* 0x000fe20003fc6270 */
[----:B------:R-:W0:Y:S01]  /*ba90*/  @!P1 S2R R57, SR_CgaCtaId ;  /* 0x0000000000399919 */ /* 0x000e220000008800 */
[----:B----4-:R-:W-:-:S02]  /*baa0*/  @!P0 MOV R33, 0x400 ;  /* 0x0000040000218802 */ /* 0x010fc40000000f00 */
[----:B------:R-:W-:Y:S02]  /*bab0*/  ISETP.NE.AND P1, PT, R42, RZ, PT ;  /* 0x000000ff2a00720c */ /* 0x000fe40003f25270 */
[----:B------:R-:W-:Y:S02]  /*bac0*/  @!P4 MOV R42, 0x400 ;  /* 0x00000400002ac802 */ /* 0x000fe40000000f00 */
[----:B------:R-:W-:Y:S02]  /*bad0*/  @!P0 LEA R33, R36, R33, 0x18 ;  /* 0x0000002124218211 */ /* 0x000fe400078ec0ff */
[----:B------:R-:W-:-:S03]  /*bae0*/  @!P0 MOV R36, 0x400 ;  /* 0x0000040000248802 */ /* 0x000fc60000000f00 */
[----:B------:R-:W-:Y:S01]  /*baf0*/  @!P6 HADD2.F32 R41, -RZ, R41.H0_H0 ;  /* 0x20000029ff29e230 */ /* 0x000fe20000004100 */
[-C--:B------:R-:W-:Y:S02]  /*bb00*/  @!P4 LEA R43, R43, R42.reuse, 0x18 ;  /* 0x0000002a2b2bc211 */ /* 0x080fe400078ec0ff */
[----:B------:R-:W-:Y:S02]  /*bb10*/  @!P4 LEA R6, R6, R42, 0x18 ;  /* 0x0000002a0606c211 */ /* 0x000fe400078ec0ff */
[----:B------:R-:W-:Y:S01]  /*bb20*/  @!P0 LEA R47, R47, R36, 0x18 ;  /* 0x000000242f2f8211 */ /* 0x000fe200078ec0ff */
[----:B------:R-:W1:Y:S01]  /*bb30*/  @!P2 S2R R42, SR_CgaCtaId ;  /* 0x00000000002aa919 */ /* 0x000e620000008800 */
[----:B------:R-:W-:Y:S01]  /*bb40*/  P2R R59, PR, RZ, 0x4 ;  /* 0x00000004ff3b7803 */ /* 0x000fe20000000000 */
[----:B------:R-:W-:Y:S01]  /*bb50*/  @!P6 FFMA R51, R41, R44, R51 ;  /* 0x0000002c2933e223 */ /* 0x000fe20000000033 */
[----:B------:R-:W-:Y:S02]  /*bb60*/  P2R R36, PR, RZ, 0x1 ;  /* 0x00000001ff247803 */ /* 0x000fe40000000000 */
[----:B------:R-:W-:-:S02]  /*bb70*/  ISETP.GE.AND P2, PT, R10, R7, PT ;  /* 0x000000070a00720c */ /* 0x000fc40003f46270 */
[-C--:B------:R-:W-:Y:S02]  /*bb80*/  ISETP.GE.AND P0, PT, R11, R7.reuse, PT ;  /* 0x000000070b00720c */ /* 0x080fe40003f06270 */
[-C--:B------:R-:W-:Y:S02]  /*bb90*/  ISETP.GE.AND P6, PT, R13, R7.reuse, PT ;  /* 0x000000070d00720c */ /* 0x080fe40003fc6270 */
[----:B------:R-:W-:Y:S02]  /*bba0*/  P2R R60, PR, RZ, 0x10 ;  /* 0x00000010ff3c7803 */ /* 0x000fe40000000000 */
[----:B------:R-:W-:Y:S01]  /*bbb0*/  ISETP.GE.AND P4, PT, R12, R7, PT ;  /* 0x000000070c00720c */ /* 0x000fe20003f86270 */
[----:B------:R-:W4:Y:S04]  /*bbc0*/  @!P1 S2R R58, SR_CgaCtaId ;  /* 0x00000000003a9919 */ /* 0x000f280000008800 */
[----:B------:R-:W-:-:S02]  /*bbd0*/  @!P2 MOV R44, 0x400 ;  /* 0x00000400002ca802 */ /* 0x000fc40000000f00 */
[----:B------:R-:W-:Y:S02]  /*bbe0*/  @!P0 MOV R29, 0x400 ;  /* 0x00000400001d8802 */ /* 0x000fe40000000f00 */
[----:B--2---:R-:W-:Y:S01]  /*bbf0*/  @!P6 HADD2.F32 R49, -RZ, R49.H0_H0 ;  /* 0x20000031ff31e230 */ /* 0x004fe20000004100 */
[----:B0-----:R-:W-:Y:S02]  /*bc00*/  @!P2 LEA R57, R57, R44, 0x18 ;  /* 0x0000002c3939a211 */ /* 0x001fe400078ec0ff */
[----:B------:R-:W-:Y:S01]  /*bc10*/  @!P0 LEA R29, R52, R29, 0x18 ;  /* 0x0000001d341d8211 */ /* 0x000fe200078ec0ff */
[----:B------:R-:W-:Y:S02]  /*bc20*/  @!P4 HADD2.F32 R44, -RZ, R35.H0_H0 ;  /* 0x20000023ff2cc230 */ /* 0x000fe40000004100 */
[----:B------:R-:W-:Y:S01]  /*bc30*/  @!P6 FFMA R51, R49, R54, R51 ;  /* 0x000000363133e223 */ /* 0x000fe20000000033 */
[----:B------:R-:W0:Y:S01]  /*bc40*/  @!P5 S2R R41, SR_CgaCtaId ;  /* 0x000000000029d919 */ /* 0x000e220000008800 */
[----:B------:R-:W-:-:S02]  /*bc50*/  @!P3 HADD2.F32 R48, -RZ, R48.H0_H0 ;  /* 0x20000030ff30b230 */ /* 0x000fc40000004100 */
[----:B------:R-:W-:Y:S02]  /*bc60*/  @!P3 HADD2.F32 R50, -RZ, R50.H0_H0 ;  /* 0x20000032ff32b230 */ /* 0x000fe40000004100 */
[----:B------:R-:W-:Y:S01]  /*bc70*/  @!P4 FFMA R51, R44, R55, R51 ;  /* 0x000000372c33c223 */ /* 0x000fe20000000033 */
[----:B------:R-:W-:Y:S01]  /*bc80*/  ISETP.NE.AND P4, PT, R60, RZ, PT ;  /* 0x000000ff3c00720c */ /* 0x000fe20003f85270 */
[----:B------:R-:W2:Y:S01]  /*bc90*/  @!P0 LDS.U16 R29, [R29+0x141a] ;  /* 0x00141a001d1d8984 */ /* 0x000ea20000000400 */
[----:B---3--:R-:W-:Y:S01]  /*bca0*/  @!P3 FFMA R18, R53, R48, R18 ;  /* 0x000000303512b223 */ /* 0x008fe20000000012 */
[----:B------:R-:W-:Y:S02]  /*bcb0*/  @!P3 FFMA R9, R56, R50, R9 ;  /* 0x000000323809b223 */ /* 0x000fe40000000009 */
[----:B------:R-:W-:Y:S04]  /*bcc0*/  @!P2 LDS.U16 R57, [R57+0x149a] ;  /* 0x00149a003939a984 */ /* 0x000fe80000000400 */
[----:B------:R-:W3:Y:S04]  /*bcd0*/  @!P0 LDS R53, [R4+0x20] ;  /* 0x0000200004358984 */ /* 0x000ee80000000800 */
[----:B------:R-:W-:Y:S01]  /*bce0*/  @!P2 LDS R50, [R4+0x24] ;  /* 0x000024000432a984 */ /* 0x000fe20000000800 */
[----:B------:R-:W-:-:S03]  /*bcf0*/  ISETP.NE.AND P2, PT, R59, RZ, PT ;  /* 0x000000ff3b00720c */ /* 0x000fc60003f45270 */
[----:B------:R3:W3:Y:S01]  /*bd00*/  @!P4 LDS.U16 R48, [R43+0x1696] ;  /* 0x001696002b30c984 */ /* 0x0006e20000000400 */
[----:B------:R-:W-:-:S03]  /*bd10*/  @!P1 MOV R55, 0x400 ;  /* 0x0000040000379802 */ /* 0x000fc60000000f00 */
[----:B------:R-:W3:Y:S04]  /*bd20*/  @!P4 LDS.U16 R6, [R6+0x1698] ;  /* 0x001698000606c984 */ /* 0x000ee80000000400 */
[----:B------:R-:W3:Y:S02]  /*bd30*/  @!P4 LDS R52, [R4+0x34] ;  /* 0x000034000434c984 */ /* 0x000ee40000000800 */
[----:B------:R-:W-:Y:S02]  /*bd40*/  @!P2 MOV R56, 0x400 ;  /* 0x000004000038a802 */ /* 0x000fe40000000f00 */
[----:B----4-:R-:W-:Y:S01]  /*bd50*/  @!P1 LEA R58, R58, R55, 0x18 ;  /* 0x000000373a3a9211 */ /* 0x010fe200078ec0ff */
[----:B------:R-:W4:Y:S01]  /*bd60*/  @!P4 LDS R49, [R4+0x34] ;  /* 0x000034000431c984 */ /* 0x000f220000000800 */
[----:B-1----:R-:W-:-:S02]  /*bd70*/  @!P2 LEA R55, R42, R56, 0x18 ;  /* 0x000000382a37a211 */ /* 0x002fc400078ec0ff */
[----:B------:R-:W-:Y:S01]  /*bd80*/  @!P5 MOV R56, 0x400 ;  /* 0x000004000038d802 */ /* 0x000fe20000000f00 */
[----:B------:R1:W1:Y:S03]  /*bd90*/  @!P1 LDS.U16 R42, [R58+0x151a] ;  /* 0x00151a003a2a9984 */ /* 0x0002660000000400 */
[----:B0-----:R-:W-:Y:S01]  /*bda0*/  @!P5 LEA R41, R41, R56, 0x18 ;  /* 0x000000382929d211 */ /* 0x001fe200078ec0ff */
[----:B------:R-:W-:Y:S01]  /*bdb0*/  FADD R56, R21, R22 ;  /* 0x0000001615387221 */ /* 0x000fe20000000000 */
[----:B------:R-:W-:Y:S01]  /*bdc0*/  P2R R22, PR, RZ, 0x2 ;  /* 0x00000002ff167803 */ /* 0x000fe20000000000 */
[----:B------:R-:W-:Y:S01]  /*bdd0*/  @!P2 LDS.U16 R21, [R55+0x159a] ;  /* 0x00159a003715a984 */ /* 0x000fe20000000400 */
[----:B------:R-:W-:-:S03]  /*bde0*/  ISETP.NE.AND P6, PT, R38, RZ, PT ;  /* 0x000000ff2600720c */ /* 0x000fc60003fc5270 */
[----:B------:R-:W0:Y:S01]  /*bdf0*/  @!P1 LDS R55, [R4+0x28] ;  /* 0x0000280004379984 */ /* 0x000e220000000800 */
[----:B------:R-:W-:Y:S01]  /*be00*/  ISETP.GE.AND P1, PT, R10, R7, PT ;  /* 0x000000070a00720c */ /* 0x000fe20003f26270 */
[----:B------:R-:W0:Y:S01]  /*be10*/  @!P3 S2R R38, SR_CgaCtaId ;  /* 0x000000000026b919 */ /* 0x000e220000008800 */
[----:B--2---:R-:W-:-:S07]  /*be20*/  @!P0 HADD2.F32 R29, -RZ, R29.H0_H0 ;  /* 0x2000001dff1d8230 */ /* 0x004fce0000004100 */
[----:B------:R-:W2:Y:S01]  /*be30*/  @!P6 S2R R35, SR_CgaCtaId ;  /* 0x000000000023e919 */ /* 0x000ea20000008800 */
[----:B---3--:R-:W-:Y:S01]  /*be40*/  @!P0 FFMA R51, R53, R29, R51 ;  /* 0x0000001d35338223 */ /* 0x008fe20000000033 */
[----:B------:R-:W-:Y:S02]  /*be50*/  ISETP.NE.AND P0, PT, R36, RZ, PT ;  /* 0x000000ff2400720c */ /* 0x000fe40003f05270 */
[----:B------:R-:W-:Y:S01]  /*be60*/  @!P1 HADD2.F32 R57, -RZ, R57.H0_H0 ;  /* 0x20000039ff399230 */ /* 0x000fe20000004100 */
[----:B------:R-:W3:Y:S01]  /*be70*/  @!P5 S2R R43, SR_CgaCtaId ;  /* 0x00000000002bd919 */ /* 0x000ee20000008800 */
[----:B------:R-:W-:-:S03]  /*be80*/  @!P4 HADD2.F32 R48, -RZ, R48.H0_H0 ;  /* 0x20000030ff30c230 */ /* 0x000fc60000004100 */
[----:B------:R-:W-:Y:S01]  /*be90*/  @!P1 FFMA R51, R57, R50, R51 ;  /* 0x0000003239339223 */ /* 0x000fe20000000033 */
[----:B------:R-:W-:Y:S01]  /*bea0*/  ISETP.GE.AND P1, PT, R8, R7, PT ;  /* 0x000000070800720c */ /* 0x000fe20003f26270 */
[----:B------:R-:W3:Y:S01]  /*beb0*/  @!P6 S2R R54, SR_CgaCtaId ;  /* 0x000000000036e919 */ /* 0x000ee20000008800 */
[----:B------:R-:W-:Y:S02]  /*bec0*/  @!P4 HADD2.F32 R6, -RZ, R6.H0_H0 ;  /* 0x20000006ff06c230 */ /* 0x000fe40000004100 */
[----:B------:R-:W-:Y:S01]  /*bed0*/  @!P4 FFMA R18, R48, R52, R18 ;  /* 0x000000343012c223 */ /* 0x000fe20000000012 */
[----:B------:R-:W3:Y:S01]  /*bee0*/  @!P4 S2R R44, SR_CgaCtaId ;  /* 0x00000000002cc919 */ /* 0x000ee20000008800 */
[----:B------:R-:W3:Y:S01]  /*bef0*/  @!P0 S2R R48, SR_CgaCtaId ;  /* 0x0000000000308919 */ /* 0x000ee20000008800 */
[----:B----4-:R-:W-:Y:S01]  /*bf00*/  @!P4 FFMA R9, R6, R49, R9 ;  /* 0x000000310609c223 */ /* 0x010fe20000000009 */
[----:B-1----:R-:W-:Y:S01]  /*bf10*/  @!P3 MOV R58, 0x400 ;  /* 0x00000400003ab802 */ /* 0x002fe20000000f00 */
[----:B------:R-:W1:Y:S04]  /*bf20*/  @!P0 S2R R36, SR_CgaCtaId ;  /* 0x0000000000248919 */ /* 0x000e680000008800 */
[----:B------:R-:W4:Y:S01]  /*bf30*/  @!P1 S2R R6, SR_CgaCtaId ;  /* 0x0000000000069919 */ /* 0x000f220000008800 */
[----:B------:R-:W-:-:S02]  /*bf40*/  ISETP.NE.AND P1, PT, R22, RZ, PT ;  /* 0x000000ff1600720c */ /* 0x000fc40003f25270 */
[----:B0-----:R-:W-:Y:S01]  /*bf50*/  @!P3 LEA R38, R38, R58, 0x18 ;  /* 0x0000003a2626b211 */ /* 0x001fe200078ec0ff */
[----:B------:R-:W-:Y:S01]  /*bf60*/  STL [R5+0x1c], R56 ;  /* 0x00001c3805007387 */ /* 0x000fe20000100800 */
[----:B------:R-:W-:-:S03]  /*bf70*/  @!P6 MOV R59, 0x400 ;  /* 0x00000400003be802 */ /* 0x000fc60000000f00 */
[----:B------:R-:W0:Y:S01]  /*bf80*/  @!P2 LDS R56, [R4+0x2c] ;  /* 0x00002c000438a984 */ /* 0x000e220000000800 */
[----:B--2---:R-:W-:-:S03]  /*bf90*/  @!P6 LEA R35, R35, R59, 0x18 ;  /* 0x0000003b2323e211 */ /* 0x004fc600078ec0ff */
[----:B------:R-:W2:Y:S01]  /*bfa0*/  @!P6 LDS.U16 R31, [R31+0x1794] ;  /* 0x001794001f1fe984 */ /* 0x000ea20000000400 */
[----:B------:R-:W-:-:S03]  /*bfb0*/  @!P5 MOV R58, 0x400 ;  /* 0x00000400003ad802 */ /* 0x000fc60000000f00 */
[----:B------:R-:W2:Y:S01]  /*bfc0*/  @!P3 LDS.U16 R38, [R38+0x161a] ;  /* 0x00161a002626b984 */ /* 0x000ea20000000400 */
[----:B------:R-:W-:Y:S01]  /*bfd0*/  @!P1 HADD2.F32 R53, -RZ, R42.H0_H0 ;  /* 0x2000002aff359230 */ /* 0x000fe20000004100 */
[----:B---3--:R-:W-:Y:S02]  /*bfe0*/  @!P5 LEA R43, R43, R58, 0x18 ;  /* 0x0000003a2b2bd211 */ /* 0x008fe400078ec0ff */
[----:B------:R-:W3:Y:S01]  /*bff0*/  @!P5 LDS.U16 R41, [R41+0x1718] ;  /* 0x001718002929d984 */ /* 0x000ee20000000400 */
[----:B------:R-:W-:-:S03]  /*c000*/  @!P6 MOV R58, 0x400 ;  /* 0x00000400003ae802 */ /* 0x000fc60000000f00 */
[----:B------:R-:W3:Y:S01]  /*c010*/  @!P6 LDS R22, [R4+0x3c] ;  /* 0x00003c000416e984 */ /* 0x000ee20000000800 */
[----:B------:R-:W-:-:S03]  /*c020*/  FADD R24, R24, R20 ;  /* 0x0000001418187221 */ /* 0x000fc60000000000 */
[----:B------:R-:W3:Y:S01]  /*c030*/  @!P3 LDS R50, [R4+0x30] ;  /* 0x000030000432b984 */ /* 0x000ee20000000800 */
[----:B------:R-:W-:Y:S01]  /*c040*/  @!P1 FFMA R51, R53, R55, R51 ;  /* 0x0000003735339223 */ /* 0x000fe20000000033 */
[----:B------:R-:W-:Y:S02]  /*c050*/  P2R R20, PR, RZ, 0x2 ;  /* 0x00000002ff147803 */ /* 0x000fe40000000000 */
[----:B------:R-:W3:Y:S01]  /*c060*/  @!P6 LDS.U16 R35, [R35+0x1798] ;  /* 0x001798002323e984 */ /* 0x000ee20000000400 */
[----:B------:R-:W-:Y:S02]  /*c070*/  ISETP.GE.AND P1, PT, R8, R7, PT ;  /* 0x000000070800720c */ /* 0x000fe40003f26270 */
[----:B------:R-:W-:Y:S01]  /*c080*/  @!P4 MOV R59, 0x400 ;  /* 0x00000400003bc802 */ /* 0x000fe20000000f00 */
[----:B------:R-:W3:Y:S01]  /*c090*/  @!P5 LDS R52, [R4+0x38] ;  /* 0x000038000434d984 */ /* 0x000ee20000000800 */
[----:B------:R-:W-:Y:S02]  /*c0a0*/  @!P6 LEA R54, R54, R58, 0x18 ;  /* 0x0000003a3636e211 */ /* 0x000fe400078ec0ff */
[----:B------:R-:W-:Y:S01]  /*c0b0*/  @!P0 MOV R58, 0x400 ;  /* 0x00000400003a8802 */ /* 0x000fe20000000f00 */
[----:B------:R-:W3:Y:S01]  /*c0c0*/  @!P6 LDS R57, [R4+0x3c] ;  /* 0x00003c000439e984 */ /* 0x000ee20000000800 */
[----:B------:R-:W-:-:S02]  /*c0d0*/  @!P4 LEA R44, R44, R59, 0x18 ;  /* 0x0000003b2c2cc211 */ /* 0x000fc400078ec0ff */
[----:B------:R-:W-:Y:S01]  /*c0e0*/  @!P0 LEA R0, R48, R58, 0x18 ;  /* 0x0000003a30008211 */ /* 0x000fe200078ec0ff */
[----:B------:R-:W3:Y:S01]  /*c0f0*/  @!P0 S2R R29, SR_CgaCtaId ;  /* 0x00000000001d8919 */ /* 0x000ee20000008800 */
[----:B------:R-:W-:Y:S01]  /*c100*/  @!P0 MOV R48, 0x400 ;  /* 0x0000040000308802 */ /* 0x000fe20000000f00 */
[----:B------:R-:W3:Y:S03]  /*c110*/  @!P0 S2R R49, SR_CgaCtaId ;  /* 0x0000000000318919 */ /* 0x000ee60000008800 */
[----:B-1----:R-:W-:Y:S01]  /*c120*/  @!P0 LEA R2, R36, R48, 0x18 ;  /* 0x0000003024028211 */ /* 0x002fe200078ec0ff */
[----:B------:R-:W1:Y:S01]  /*c130*/  @!P4 LDS.U16 R44, [R44+0x169a] ;  /* 0x00169a002c2cc984 */ /* 0x000e620000000400 */
[----:B------:R-:W-:Y:S01]  /*c140*/  @!P1 MOV R36, 0x400 ;  /* 0x0000040000249802 */ /* 0x000fe20000000f00 */
[----:B------:R-:W-:Y:S02]  /*c150*/  @!P2 HADD2.F32 R53, -RZ, R21.H0_H0 ;  /* 0x20000015ff35a230 */ /* 0x000fe40000004100 */
[----:B------:R-:W-:Y:S01]  /*c160*/  @!P4 LDS R21, [R4+0x34] ;  /* 0x000034000415c984 */ /* 0x000fe20000000800 */
[----:B----4-:R-:W-:-:S02]  /*c170*/  @!P1 LEA R6, R6, R36, 0x18 ;  /* 0x0000002406069211 */ /* 0x010fc400078ec0ff */
[----:B------:R-:W-:Y:S01]  /*c180*/  ISETP.GE.AND P1, PT, R15, R7, PT ;  /* 0x000000070f00720c */ /* 0x000fe20003f26270 */
[----:B------:R-:W4:Y:S04]  /*c190*/  @!P5 LDS.U16 R46, [R46+0x1716] ;  /* 0x001716002e2ed984 */ /* 0x000f280000000400 */
[----:B------:R-:W4:Y:S04]  /*c1a0*/  @!P6 LDS.U16 R37, [R37+0x1796] ;  /* 0x001796002525e984 */ /* 0x000f280000000400 */
[----:B------:R-:W4:Y:S04]  /*c1b0*/  @!P5 LDS R42, [R4+0x38] ;  /* 0x00003800042ad984 */ /* 0x000f280000000800 */
[----:B------:R-:W4:Y:S01]  /*c1c0*/  @!P5 LDS.U16 R43, [R43+0x171a] ;  /* 0x00171a002b2bd984 */ /* 0x000f220000000400 */
[----:B0-----:R-:W-:-:S03]  /*c1d0*/  @!P2 FFMA R51, R53, R56, R51 ;  /* 0x000000383533a223 */ /* 0x001fc60000000033 */
[----:B------:R-:W-:Y:S04]  /*c1e0*/  @!P6 LDS R55, [R4+0x3c] ;  /* 0x00003c000437e984 */ /* 0x000fe80000000800 */
[----:B------:R-:W0:Y:S01]  /*c1f0*/  @!P6 LDS.U16 R54, [R54+0x179a] ;  /* 0x00179a003636e984 */ /* 0x000e220000000400 */
[----:B--2---:R-:W-:-:S03]  /*c200*/  @!P6 HADD2.F32 R31, -RZ, R31.H0_H0 ;  /* 0x2000001fff1fe230 */ /* 0x004fc60000004100 */
[----:B------:R-:W2:Y:S01]  /*c210*/  @!P5 LDS R56, [R4+0x38] ;  /* 0x000038000438d984 */ /* 0x000ea20000000800 */
[----:B------:R-:W-:-:S03]  /*c220*/  @!P3 HADD2.F32 R38, -RZ, R38.H0_H0 ;  /* 0x20000026ff26b230 */ /* 0x000fc60000004100 */
[----:B------:R-:W-:Y:S04]  /*c230*/  STL [R5+0x20], R24 ;  /* 0x0000201805007387 */ /* 0x000fe80000100800 */
[----:B------:R-:W2:Y:S01]  /*c240*/  @!P6 LDS R24, [R4+0x3c] ;  /* 0x00003c000418e984 */ /* 0x000ea20000000800 */
[----:B------:R-:W2:Y:S01]  /*c250*/  @!P1 S2R R36, SR_CgaCtaId ;  /* 0x0000000000249919 */ /* 0x000ea20000008800 */
[----:B------:R-:W-:Y:S01]  /*c260*/  ISETP.GE.AND P1, PT, R14, R7, PT ;  /* 0x000000070e00720c */ /* 0x000fe20003f26270 */
[----:B---3--:R-:W-:Y:S02]  /*c270*/  @!P5 HADD2.F32 R41, -RZ, R41.H0_H0 ;  /* 0x20000029ff29d230 */ /* 0x008fe40000004100 */
[----:B------:R-:W-:Y:S01]  /*c280*/  @!P6 FFMA R19, R31, R22, R19 ;  /* 0x000000161f13e223 */ /* 0x000fe20000000013 */
[----:B------:R-:W-:Y:S01]  /*c290*/  @!P3 FFMA R51, R50, R38, R51 ;  /* 0x000000263233b223 */ /* 0x000fe20000000033 */
[----:B------:R-:W-:-:S02]  /*c2a0*/  P2R R22, PR, RZ, 0x8 ;  /* 0x00000008ff167803 */ /* 0x000fc40000000000 */
[----:B------:R-:W-:Y:S01]  /*c2b0*/  ISETP.GE.AND P3, PT, R17, R7, PT ;  /* 0x000000071100720c */ /* 0x000fe20003f66270 */
[----:B------:R-:W-:Y:S02]  /*c2c0*/  @!P6 HADD2.F32 R35, -RZ, R35.H0_H0 ;  /* 0x20000023ff23e230 */ /* 0x000fe40000004100 */
[----:B------:R-:W-:Y:S01]  /*c2d0*/  @!P5 FFMA R9, R41, R52, R9 ;  /* 0x000000342909d223 */ /* 0x000fe20000000009 */
[----:B------:R3:W-:Y:S01]  /*c2e0*/  @!P0 STL [R1+0x1084], R0 ;  /* 0x0010840001008387 */ /* 0x0007e20000100800 */
[----:B------:R-:W-:Y:S02]  /*c2f0*/  @!P0 LEA R3, R49, R58, 0x18 ;  /* 0x0000003a31038211 */ /* 0x000fe400078ec0ff */
[----:B------:R-:W-:Y:S01]  /*c300*/  @!P6 FFMA R9, R35, R57, R9 ;  /* 0x000000392309e223 */ /* 0x000fe20000000009 */
[----:B------:R-:W-:Y:S01]  /*c310*/  P2R R53, PR, RZ, 0x4 ;  /* 0x00000004ff357803 */ /* 0x000fe20000000000 */
[----:B------:R-:W2:Y:S01]  /*c320*/  @!P1 S2R R35, SR_CgaCtaId ;  /* 0x0000000000239919 */ /* 0x000ea20000008800 */
[----:B------:R-:W-:-:S02]  /*c330*/  ISETP.GE.AND P2, PT, R16, R7, PT ;  /* 0x000000071000720c */ /* 0x000fc40003f46270 */
[----:B---3--:R-:W-:Y:S02]  /*c340*/  @!P0 LEA R0, R29, R48, 0x18 ;  /* 0x000000301d008211 */ /* 0x008fe400078ec0ff */
[----:B------:R-:W-:Y:S02]  /*c350*/  P2R R29, PR, RZ, 0x1 ;  /* 0x00000001ff1d7803 */ /* 0x000fe40000000000 */
[-C--:B------:R-:W-:Y:S02]  /*c360*/  ISETP.GE.AND P0, PT, R13, R7.reuse, PT ;  /* 0x000000070d00720c */ /* 0x080fe40003f06270 */
[----:B------:R-:W-:Y:S01]  /*c370*/  ISETP.GE.AND P1, PT, R11, R7, PT ;  /* 0x000000070b00720c */ /* 0x000fe20003f26270 */
[----:B------:R-:W3:Y:S01]  /*c380*/  @!P3 S2R R31, SR_CgaCtaId ;  /* 0x00000000001fb919 */ /* 0x000ee20000008800 */
[----:B-1----:R-:W-:Y:S02]  /*c390*/  @!P4 HADD2.F32 R44, -RZ, R44.H0_H0 ;  /* 0x2000002cff2cc230 */ /* 0x002fe40000004100 */
[----:B------:R-:W-:Y:S01]  /*c3a0*/  FADD R25, R23, R25 ;  /* 0x0000001917197221 */ /* 0x000fe20000000000 */
[----:B----4-:R-:W-:-:S02]  /*c3b0*/  @!P5 HADD2.F32 R46, -RZ, R46.H0_H0 ;  /* 0x2000002eff2ed230 */ /* 0x010fc40000004100 */
[----:B------:R-:W-:Y:S01]  /*c3c0*/  @!P4 FFMA R51, R44, R21, R51 ;  /* 0x000000152c33c223 */ /* 0x000fe20000000033 */
[----:B------:R-:W1:Y:S03]  /*c3d0*/  @!P2 S2R R23, SR_CgaCtaId ;  /* 0x000000000017a919 */ /* 0x000e660000008800 */
[----:B------:R-:W4:Y:S01]  /*c3e0*/  @!P0 S2R R21, SR_CgaCtaId ;  /* 0x0000000000158919 */ /* 0x000f220000008800 */
[----:B------:R-:W-:Y:S01]  /*c3f0*/  ISETP.NE.AND P0, PT, R29, RZ, PT ;  /* 0x000000ff1d00720c */ /* 0x000fe20003f05270 */
[----:B------:R-:W-:Y:S01]  /*c400*/  @!P6 HADD2.F32 R37, -RZ, R37.H0_H0 ;  /* 0x20000025ff25e230 */ /* 0x000fe20000004100 */
[----:B------:R-:W4:Y:S01]  /*c410*/  @!P1 S2R R29, SR_CgaCtaId ;  /* 0x00000000001d9919 */ /* 0x000f220000008800 */
[----:B------:R-:W-:Y:S01]  /*c420*/  ISETP.NE.AND P1, PT, R20, RZ, PT ;  /* 0x000000ff1400720c */ /* 0x000fe20003f25270 */
[----:B------:R-:W-:Y:S01]  /*c430*/  @!P5 FFMA R18, R46, R42, R18 ;  /* 0x0000002a2e12d223 */ /* 0x000fe20000000012 */
[----:B------:R-:W-:-:S02]  /*c440*/  @!P5 HADD2.F32 R43, -RZ, R43.H0_H0 ;  /* 0x2000002bff2bd230 */ /* 0x000fc40000004100 */
[----:B0-----:R-:W-:Y:S02]  /*c450*/  @!P6 HADD2.F32 R54, -RZ, R54.H0_H0 ;  /* 0x20000036ff36e230 */ /* 0x001fe40000004100 */
[----:B------:R-:W-:Y:S01]  /*c460*/  @!P6 FFMA R18, R37, R55, R18 ;  /* 0x000000372512e223 */ /* 0x000fe20000000012 */
[----:B--2---:R-:W-:Y:S01]  /*c470*/  @!P5 FFMA R51, R43, R56, R51 ;  /* 0x000000382b33d223 */ /* 0x004fe20000000033 */
[-C--:B------:R-:W-:Y:S02]  /*c480*/  ISETP.GE.AND P2, PT, R12, R7.reuse, PT ;  /* 0x000000070c00720c */ /* 0x080fe40003f46270 */
[----:B------:R-:W-:Y:S01]  /*c490*/  FADD R18, R18, R32 ;  /* 0x0000002012127221 */ /* 0x000fe20000000000 */
[----:B------:R-:W-:Y:S01]  /*c4a0*/  P2R R32, PR, RZ, 0x40 ;  /* 0x00000040ff207803 */ /* 0x000fe20000000000 */
[----:B------:R-:W-:Y:S01]  /*c4b0*/  @!P6 FFMA R51, R54, R24, R51 ;  /* 0x000000183633e223 */ /* 0x000fe20000000033 */
[----:B------:R-:W-:Y:S01]  /*c4c0*/  FADD R34, R34, R9 ;  /* 0x0000000922227221 */ /* 0x000fe20000000000 */
[----:B------:R-:W-:Y:S01]  /*c4d0*/  ISETP.GE.AND P6, PT, R10, R7, PT ;  /* 0x000000070a00720c */ /* 0x000fe20003fc6270 */
[----:B------:R-:W0:Y:S01]  /*c4e0*/  @!P1 S2R R9, SR_CgaCtaId ;  /* 0x0000000000099919 */ /* 0x000e220000008800 */
[----:B------:R-:W-:-:S02]  /*c4f0*/  P2R R24, PR, RZ, 0x2 ;  /* 0x00000002ff187803 */ /* 0x000fc40000000000 */
[----:B------:R-:W-:Y:S01]  /*c500*/  ISETP.GE.AND P1, PT, R16, R7, PT ;  /* 0x000000071000720c */ /* 0x000fe20003f26270 */
[----:B------:R-:W-:Y:S01]  /*c510*/  FADD R19, R19, R26 ;  /* 0x0000001a13137221 */ /* 0x000fe20000000000 */
[----:B------:R-:W-:Y:S01]  /*c520*/  @!P3 MOV R20, 0x400 ;  /* 0x000004000014b802 */ /* 0x000fe20000000f00 */
[----:B------:R-:W-:Y:S03]  /*c530*/  STL [R5+0x24], R25 ;  /* 0x0000241905007387 */ /* 0x000fe60000100800 */
[----:B---3--:R-:W-:Y:S01]  /*c540*/  @!P3 LEA R31, R31, R20, 0x18 ;  /* 0x000000141f1fb211 */ /* 0x008fe200078ec0ff */
[----:B------:R-:W2:Y:S01]  /*c550*/  @!P2 S2R R26, SR_CgaCtaId ;  /* 0x00000000001aa919 */ /* 0x000ea20000008800 */
[----:B------:R-:W-:Y:S02]  /*c560*/  ISETP.NE.AND P2, PT, R53, RZ, PT ;  /* 0x000000ff3500720c */ /* 0x000fe40003f45270 */
[----:B------:R-:W-:Y:S01]  /*c570*/  ISETP.NE.AND P3, PT, R22, RZ, PT ;  /* 0x000000ff1600720c */ /* 0x000fe20003f65270 */
[----:B------:R-:W-:Y:S01]  /*c580*/  STL [R5+0x28], R19 ;  /* 0x0000281305007387 */ /* 0x000fe20000100800 */
[----:B------:R-:W-:-:S03]  /*c590*/  P2R R20, PR, RZ, 0x1 ;  /* 0x00000001ff147803 */ /* 0x000fc60000000000 */
[----:B------:R-:W-:Y:S01]  /*c5a0*/  STL [R5+0x2c], R18 ;  /* 0x00002c1205007387 */ /* 0x000fe20000100800 */
[----:B------:R-:W-:Y:S01]  /*c5b0*/  @!P1 MOV R46, 0x400 ;  /* 0x00000400002e9802 */ /* 0x000fe20000000f00 */
[----:B------:R-:W3:Y:S01]  /*c5c0*/  @!P6 S2R R56, SR_CgaCtaId ;  /* 0x000000000038e919 */ /* 0x000ee20000008800 */
[-C--:B------:R-:W-:Y:S01]  /*c5d0*/  ISETP.GE.AND P6, PT, R15, R7.reuse, PT ;  /* 0x000000070f00720c */ /* 0x080fe20003fc6270 */
[----:B------:R4:W0:Y:S04]  /*c5e0*/  @!P0 LDS.U16 R19, [R30+0x101c] ;  /* 0x00101c001e138984 */ /* 0x0008280000000400 */
[----:B------:R-:W0:Y:S01]  /*c5f0*/  @!P0 LDS R18, [R4] ;  /* 0x0000000004128984 */ /* 0x000e220000000800 */
[----:B------:R-:W-:Y:S02]  /*c600*/  ISETP.GE.AND P0, PT, R14, R7, PT ;  /* 0x000000070e00720c */ /* 0x000fe40003f06270 */
[----:B-1----:R-:W-:-:S02]  /*c610*/  @!P1 LEA R46, R23, R46, 0x18 ;  /* 0x0000002e172e9211 */ /* 0x002fc400078ec0ff */
[-C--:B------:R-:W-:Y:S01]  /*c620*/  ISETP.GE.AND P1, PT, R13, R7.reuse, PT ;  /* 0x000000070d00720c */ /* 0x080fe20003f26270 */
[----:B------:R-:W-:Y:S01]  /*c630*/  FADD R51, R51, R39 ;  /* 0x0000002733337221 */ /* 0x000fe20000000000 */
[----:B------:R-:W1:Y:S01]  /*c640*/  @!P2 S2R R41, SR_CgaCtaId ;  /* 0x000000000029a919 */ /* 0x000e620000008800 */
[----:B----4-:R-:W-:Y:S01]  /*c650*/  P2R R30, PR, RZ, 0x8 ;  /* 0x00000008ff1e7803 */ /* 0x010fe20000000000 */
[----:B------:R-:W4:Y:S01]  /*c660*/  @!P3 S2R R39, SR_CgaCtaId ;  /* 0x000000000027b919 */ /* 0x000f220000008800 */
[----:B------:R-:W-:Y:S02]  /*c670*/  ISETP.GE.AND P3, PT, R11, R7, PT ;  /* 0x000000070b00720c */ /* 0x000fe40003f66270 */
[----:B------:R-:W-:Y:S01]  /*c680*/  @!P6 MOV R25, 0x400 ;  /* 0x000004000019e802 */ /* 0x000fe20000000f00 */
[----:B------:R2:W-:Y:S03]  /*c690*/  STL [R5+0x30], R34 ;  /* 0x0000302205007387 */ /* 0x0005e60000100800 */
[----:B------:R-:W-:-:S02]  /*c6a0*/  @!P6 LEA R23, R36, R25, 0x18 ;  /* 0x000000192417e211 */ /* 0x000fc400078ec0ff */
[-C--:B------:R-:W-:Y:S02]  /*c6b0*/  ISETP.GE.AND P6, PT, R12, R7.reuse, PT ;  /* 0x000000070c00720c */ /* 0x080fe40003fc6270 */
[----:B--2---:R-:W-:Y:S02]  /*c6c0*/  @!P0 MOV R34, 0x400 ;  /* 0x0000040000228802 */ /* 0x004fe40000000f00 */
[----:B------:R-:W-:Y:S02]  /*c6d0*/  @!P1 MOV R54, 0x400 ;  /* 0x0000040000369802 */ /* 0x000fe40000000f00 */
[----:B------:R-:W-:Y:S02]  /*c6e0*/  @!P0 LEA R25, R35, R34, 0x18 ;  /* 0x0000002223198211 */ /* 0x000fe400078ec0ff */
[----:B------:R-:W-:Y:S01]  /*c6f0*/  ISETP.GE.AND P0, PT, R10, R7, PT ;  /* 0x000000070a00720c */ /* 0x000fe20003f06270 */
[----:B------:R-:W2:Y:S01]  /*c700*/  @!P4 S2R R53, SR_CgaCtaId ;  /* 0x000000000035c919 */ /* 0x000ea20000008800 */
[----:B------:R-:W-:-:S02]  /*c710*/  P2R R36, PR, RZ, 0x10 ;  /* 0x00000010ff247803 */ /* 0x000fc40000000000 */
[----:B------:R-:W-:Y:S02]  /*c720*/  @!P1 LEA R54, R21, R54, 0x18 ;  /* 0x0000003615369211 */ /* 0x000fe400078ec0ff */
[----:B------:R-:W-:Y:S02]  /*c730*/  @!P3 MOV R22, 0x400 ;  /* 0x000004000016b802 */ /* 0x000fe40000000f00 */
[-C--:B------:R-:W-:Y:S02]  /*c740*/  ISETP.GE.AND P4, PT, R8, R7.reuse, PT ;  /* 0x000000070800720c */ /* 0x080fe40003f86270 */
[----:B------:R-:W-:Y:S02]  /*c750*/  ISETP.NE.AND P1, PT, R24, RZ, PT ;  /* 0x000000ff1800720c */ /* 0x000fe40003f25270 */
[----:B------:R-:W-:Y:S02]  /*c760*/  @!P3 LEA R22, R29, R22, 0x18 ;  /* 0x000000161d16b211 */ /* 0x000fe400078ec0ff */
[----:B------:R-:W-:-:S02]  /*c770*/  ISETP.GE.AND P3, PT, R17, R7, PT ;  /* 0x000000071100720c */ /* 0x000fc40003f66270 */
[----:B------:R-:W-:Y:S02]  /*c780*/  @!P6 MOV R37, 0x400 ;  /* 0x000004000025e802 */ /* 0x000fe40000000f00 */
[----:B------:R-:W-:Y:S02]  /*c790*/  @!P0 MOV R21, 0x400 ;  /* 0x0000040000158802 */ /* 0x000fe40000000f00 */
[----:B------:R-:W-:Y:S01]  /*c7a0*/  @!P6 LEA R24, R26, R37, 0x18 ;  /* 0x000000251a18e211 */ /* 0x000fe200078ec0ff */
[----:B------:R1:W2:Y:S01]  /*c7b0*/  @!P4 LDS.U16 R43, [R6+0x109c] ;  /* 0x00109c00062bc984 */ /* 0x0002a20000000400 */
[----:B---3--:R-:W-:Y:S02]  /*c7c0*/  @!P0 LEA R56, R56, R21, 0x18 ;  /* 0x0000001538388211 */ /* 0x008fe400078ec0ff */
[----:B------:R-:W-:Y:S01]  /*c7d0*/  @!P1 MOV R26, 0x400 ;  /* 0x00000400001a9802 */ /* 0x000fe20000000f00 */
[----:B------:R-:W3:Y:S01]  /*c7e0*/  @!P5 S2R R49, SR_CgaCtaId ;  /* 0x000000000031d919 */ /* 0x000ee20000008800 */
[----:B------:R-:W-:-:S02]  /*c7f0*/  ISETP.GE.AND P0, PT, R15, R7, PT ;  /* 0x000000070f00720c */ /* 0x000fc40003f06270 */
[----:B-1----:R-:W-:Y:S01]  /*c800*/  @!P2 MOV R6, 0x400 ;  /* 0x000004000006a802 */ /* 0x002fe20000000f00 */
[----:B------:R-:W1:Y:S01]  /*c810*/  @!P4 LDS R34, [R4+0x4] ;  /* 0x000004000422c984 */ /* 0x000e620000000800 */
[----:B0-----:R-:W-:Y:S02]  /*c820*/  @!P1 LEA R9, R9, R26, 0x18 ;  /* 0x0000001a09099211 */ /* 0x001fe400078ec0ff */
[----:B------:R-:W-:Y:S01]  /*c830*/  P2R R37, PR, RZ, 0x2 ;  /* 0x00000002ff257803 */ /* 0x000fe20000000000 */
[----:B------:R-:W0:Y:S01]  /*c840*/  @!P4 S2R R38, SR_CgaCtaId ;  /* 0x000000000026c919 */ /* 0x000e220000008800 */
[----:B------:R-:W-:Y:S02]  /*c850*/  ISETP.NE.AND P4, PT, R36, RZ, PT ;  /* 0x000000ff2400720c */ /* 0x000fe40003f85270 */
[----:B------:R-:W-:Y:S01]  /*c860*/  ISETP.GE.AND P1, PT, R16, R7, PT ;  /* 0x000000071000720c */ /* 0x000fe20003f26270 */
[----:B------:R4:W0:Y:S01]  /*c870*/  @!P3 LDS.U16 R57, [R31+0x111c] ;  /* 0x00111c001f39b984 */ /* 0x0008220000000400 */
[----:B------:R-:W-:-:S02]  /*c880*/  @!P2 LEA R41, R41, R6, 0x18 ;  /* 0x000000062929a211 */ /* 0x000fc400078ec0ff */
[----:B------:R-:W-:Y:S01]  /*c890*/  P2R R48, PR, RZ, 0x4 ;  /* 0x00000004ff307803 */ /* 0x000fe20000000000 */
[----:B------:R-:W0:Y:S01]  /*c8a0*/  @!P3 S2R R36, SR_CgaCtaId ;  /* 0x000000000024b919 */ /* 0x000e220000008800 */
[----:B------:R-:W-:Y:S02]  /*c8b0*/  ISETP.NE.AND P3, PT, R30, RZ, PT ;  /* 0x000000ff1e00720c */ /* 0x000fe40003f65270 */
[----:B------:R-:W-:Y:S01]  /*c8c0*/  ISETP.GE.AND P2, PT, R17, R7, PT ;  /* 0x000000071100720c */ /* 0x000fe20003f46270 */
[----:B------:R-:W-:Y:S01]  /*c8d0*/  @!P0 LDS.U16 R6, [R23+0x121c] ;  /* 0x00121c0017068984 */ /* 0x000fe20000000400 */
[----:B----4-:R-:W4:Y:S01]  /*c8e0*/  @!P0 S2R R31, SR_CgaCtaId ;  /* 0x00000000001f8919 */ /* 0x010f220000008800 */
[----:B------:R-:W-:Y:S02]  /*c8f0*/  ISETP.NE.AND P0, PT, R20, RZ, PT ;  /* 0x000000ff1400720c */ /* 0x000fe40003f05270 */
[----:B------:R-:W-:Y:S01]  /*c900*/  ISETP.NE.AND P6, PT, R32, RZ, PT ;  /* 0x000000ff2000720c */ /* 0x000fe20003fc5270 */
[----:B------:R-:W4:Y:S05]  /*c910*/  @!P1 LDS.U16 R46, [R46+0x119c] ;  /* 0x00119c002e2e9984 */ /* 0x000f2a0000000400 */
[----:B------:R-:W-:-:S02]  /*c920*/  @!P3 MOV R21, 0x400 ;  /* 0x000004000015b802 */ /* 0x000fc40000000f00 */
[----:B------:R-:W4:Y:S02]  /*c930*/  @!P2 LDS R44, [R4+0x8] ;  /* 0x00000800042ca984 */ /* 0x000f240000000800 */
[----:B------:R-:W-:Y:S02]  /*c940*/  @!P3 LEA R39, R39, R21, 0x18 ;  /* 0x000000152727b211 */ /* 0x000fe400078ec0ff */
[----:B------:R3:W-:Y:S04]  /*c950*/  STL [R5+0x34], R51 ;  /* 0x0000343305007387 */ /* 0x0007e80000100800 */
[----:B------:R-:W4:Y:S01]  /*c960*/  @!P1 LDS R26, [R4+0xc] ;  /* 0x00000c00041a9984 */ /* 0x000f220000000800 */
[----:B------:R-:W-:Y:S01]  /*c970*/  @!P0 HADD2.F32 R19, -RZ, R19.H0_H0 ;  /* 0x20000013ff138230 */ /* 0x000fe20000004100 */
[----:B---3--:R-:W-:-:S02]  /*c980*/  P2R R51, PR, RZ, 0x8 ;  /* 0x00000008ff337803 */ /* 0x008fc40000000000 */
[----:B------:R-:W-:Y:S01]  /*c990*/  ISETP.GE.AND P3, PT, R15, R7, PT ;  /* 0x000000070f00720c */ /* 0x000fe20003f66270 */
[----:B------:R-:W3:Y:S01]  /*c9a0*/  @!P6 S2R R35, SR_CgaCtaId ;  /* 0x000000000023e919 */ /* 0x000ee20000008800 */
[----:B------:R-:W-:Y:S01]  /*c9b0*/  IMAD.MOV.U32 R30, RZ, RZ, RZ ;  /* 0x000000ffff1e7224 */ /* 0x000fe200078e00ff */
[----:B------:R-:W-:Y:S01]  /*c9c0*/  @!P5 MOV R20, 0x400 ;  /* 0x000004000014d802 */ /* 0x000fe20000000f00 */
[----:B------:R-:W-:Y:S01]  /*c9d0*/  @!P0 FFMA R30, R18, R19, RZ ;  /* 0x00000013121e8223 */ /* 0x000fe200000000ff */
[----:B------:R-:W3:Y:S01]  /*c9e0*/  @!P1 S2R R55, SR_CgaCtaId ;  /* 0x0000000000379919 */ /* 0x000ee20000008800 */
[----:B------:R-:W-:Y:S02]  /*c9f0*/  P2R R58, PR, RZ, 0x1 ;  /* 0x00000001ff3a7803 */ /* 0x000fe40000000000 */
[----:B------:R-:W-:Y:S02]  /*ca00*/  ISETP.GE.AND P0, PT, R8, R7, PT ;  /* 0x000000070800720c */ /* 0x000fe40003f06270 */
[----:B------:R-:W-:-:S02]  /*ca10*/  @!P5 LEA R49, R49, R20, 0x18 ;  /* 0x000000143131d211 */ /* 0x000fc400078ec0ff */
[----:B------:R-:W-:Y:S01]  /*ca20*/  P2R R32, PR, RZ, 0x20 ;  /* 0x00000020ff207803 */ /* 0x000fe20000000000 */
[----:B------:R-:W3:Y:S01]  /*ca30*/  @!P3 LDS R23, [R4+0x10] ;  /* 0x000010000417b984 */ /* 0x000ee20000000800 */
[CC--:B------:R-:W-:Y:S02]  /*ca40*/  ISETP.GE.AND P5, PT, R14.reuse, R7.reuse, PT ;  /* 0x000000070e00720c */ /* 0x0c0fe40003fa6270 */
[----:B------:R-:W-:Y:S02]  /*ca50*/  ISETP.GE.AND P3, PT, R14, R7, PT ;  /* 0x000000070e00720c */ /* 0x000fe40003f66270 */
[----:B------:R-:W-:-:S03]  /*ca60*/  @!P4 MOV R21, 0x400 ;  /* 0x000004000015c802 */ /* 0x000fc60000000f00 */
[----:B--2---:R-:W-:Y:S01]  /*ca70*/  @!P0 HADD2.F32 R43, -RZ, R43.H0_H0 ;  /* 0x2000002bff2b8230 */ /* 0x004fe20000004100 */
[----:B------:R-:W-:Y:S02]  /*ca80*/  @!P0 MOV R59, 0x400 ;  /* 0x00000400003b8802 */ /* 0x000fe40000000f00 */
[----:B------:R-:W-:Y:S02]  /*ca90*/  P2R R50, PR, RZ, 0x20 ;  /* 0x00000020ff327803 */ /* 0x000fe40000000000 */
[----:B------:R-:W-:Y:S01]  /*caa0*/  @!P4 LEA R53, R53, R21, 0x18 ;  /* 0x000000153535c211 */ /* 0x000fe200078ec0ff */
[----:B------:R-:W-:Y:S01]  /*cab0*/  @!P5 LDS R20, [R4+0x14] ;  /* 0x000014000414d984 */ /* 0x000fe20000000800 */
[----:B------:R-:W-:Y:S01]  /*cac0*/  ISETP.GE.AND P5, PT, R11, R7, PT ;  /* 0x000000070b00720c */ /* 0x000fe20003fa6270 */
[----:B-1----:R-:W-:Y:S01]  /*cad0*/  @!P0 FFMA R30, R43, R34, R30 ;  /* 0x000000222b1e8223 */ /* 0x002fe2000000001e */
[----:B0-----:R-:W-:Y:S01]  /*cae0*/  @!P0 LEA R38, R38, R59, 0x18 ;  /* 0x0000003b26268211 */ /* 0x001fe200078ec0ff */
[----:B------:R-:W0:Y:S01]  /*caf0*/  @!P3 LDS.U16 R25, [R25+0x129c] ;  /* 0x00129c001919b984 */ /* 0x000e220000000400 */
[-C--:B------:R-:W-:Y:S01]  /*cb00*/  ISETP.GE.AND P0, PT, R10, R7.reuse, PT ;  /* 0x000000070a00720c */ /* 0x080fe20003f06270 */
[----:B------:R-:W1:Y:S01]  /*cb10*/  @!P3 S2R R21, SR_CgaCtaId ;  /* 0x000000000015b919 */ /* 0x000e620000008800 */
[----:B------:R-:W-:Y:S01]  /*cb20*/  ISETP.GE.AND P3, PT, R12, R7, PT ;  /* 0x000000070c00720c */ /* 0x000fe20003f66270 */
[----:B------:R-:W-:Y:S01]  /*cb30*/  @!P2 HADD2.F32 R57, -RZ, R57.H0_H0 ;  /* 0x20000039ff39a230 */ /* 0x000fe20000004100 */
[----:B------:R-:W-:Y:S01]  /*cb40*/  P2R R52, PR, RZ, 0x10 ;  /* 0x00000010ff347803 */ /* 0x000fe20000000000 */
[----:B----4-:R-:W-:Y:S01]  /*cb50*/  @!P1 HADD2.F32 R46, -RZ, R46.H0_H0 ;  /* 0x2000002eff2e9230 */ /* 0x010fe20000004100 */
[----:B------:R-:W-:-:S02]  /*cb60*/  @!P6 MOV R19, 0x400 ;  /* 0x000004000013e802 */ /* 0x000fc40000000f00 */
[----:B------:R-:W-:Y:S01]  /*cb70*/  ISETP.GE.AND P4, PT, R13, R7, PT ;  /* 0x000000070d00720c */ /* 0x000fe20003f86270 */
[----:B------:R-:W-:Y:S01]  /*cb80*/  @!P2 FFMA R30, R57, R44, R30 ;  /* 0x0000002c391ea223 */ /* 0x000fe2000000001e */
[----:B------:R-:W-:Y:S01]  /*cb90*/  @!P1 MOV R59, 0x400 ;  /* 0x00000400003b9802 */ /* 0x000fe20000000f00 */
[----:B------:R-:W2:Y:S01]  /*cba0*/  @!P5 S2R R43, SR_CgaCtaId ;  /* 0x00000000002bd919 */ /* 0x000ea20000008800 */
[----:B---3--:R-:W-:Y:S01]  /*cbb0*/  @!P6 LEA R35, R35, R19, 0x18 ;  /* 0x000000132323e211 */ /* 0x008fe200078ec0ff */
[----:B------:R-:W-:Y:S01]  /*cbc0*/  @!P1 FFMA R30, R46, R26, R30 ;  /* 0x0000001a2e1e9223 */ /* 0x000fe2000000001e */
[----:B------:R-:W-:Y:S01]  /*cbd0*/  P2R R19, PR, RZ, 0x40 ;  /* 0x00000040ff137803 */ /* 0x000fe20000000000 */
[----:B------:R-:W-:Y:S01]  /*cbe0*/  @!P3 LDS.U16 R24, [R24+0x139c] ;  /* 0x00139c001818b984 */ /* 0x000fe20000000400 */
[----:B------:R-:W-:Y:S02]  /*cbf0*/  @!P1 LEA R55, R55, R59, 0x18 ;  /* 0x0000003b37379211 */ /* 0x000fe400078ec0ff */
[----:B------:R-:W-:Y:S01]  /*cc00*/  ISETP.GE.AND P6, PT, R15, R7, PT ;  /* 0x000000070f00720c */ /* 0x000fe20003fc6270 */
[----:B------:R-:W3:Y:S01]  /*cc10*/  @!P3 S2R R42, SR_CgaCtaId ;  /* 0x00000000002ab919 */ /* 0x000ee20000008800 */
[----:B------:R-:W-:-:S02]  /*cc20*/  ISETP.NE.AND P5, PT, R50, RZ, PT ;  /* 0x000000ff3200720c */ /* 0x000fc40003fa5270 */
[----:B------:R-:W-:Y:S01]  /*cc30*/  ISETP.NE.AND P1, PT, R37, RZ, PT ;  /* 0x000000ff2500720c */ /* 0x000fe20003f25270 */
[----:B------:R-:W4:Y:S01]  /*cc40*/  @!P0 S2R R50, SR_CgaCtaId ;  /* 0x0000000000328919 */ /* 0x000f220000008800 */
[----:B------:R-:W-:Y:S02]  /*cc50*/  ISETP.NE.AND P0, PT, R58, RZ, PT ;  /* 0x000000ff3a00720c */ /* 0x000fe40003f05270 */
[----:B------:R-:W-:Y:S01]  /*cc60*/  @!P2 MOV R18, 0x400 ;  /* 0x000004000012a802 */ /* 0x000fe20000000f00 */
[----:B------:R-:W2:Y:S01]  /*cc70*/  @!P4 LDS.U16 R54, [R54+0x131c] ;  /* 0x00131c003636c984 */ /* 0x000ea20000000400 */
[----:B------:R-:W-:Y:S02]  /*cc80*/  P2R R46, PR, RZ, 0x2 ;  /* 0x00000002ff2e7803 */ /* 0x000fe40000000000 */
[----:B------:R-:W-:Y:S01]  /*cc90*/  @!P2 LEA R36, R36, R18, 0x18 ;  /* 0x000000122424a211 */ /* 0x000fe200078ec0ff */
[----:B------:R-:W-:Y:S01]  /*cca0*/  @!P6 HADD2.F32 R44, -RZ, R6.H0_H0 ;  /* 0x20000006ff2ce230 */ /* 0x000fe20000004100 */
[----:B------:R-:W4:Y:S01]  /*ccb0*/  @!P4 LDS R18, [R4+0x18] ;  /* 0x000018000412c984 */ /* 0x000f220000000800 */
[----:B------:R-:W-:-:S02]  /*ccc0*/  @!P6 MOV R34, 0x400 ;  /* 0x000004000022e802 */ /* 0x000fc40000000f00 */
[----:B------:R-:W4:Y:S01]  /*ccd0*/  @!P1 S2R R26, SR_CgaCtaId ;  /* 0x00000000001a9919 */ /* 0x000f220000008800 */
[----:B------:R-:W-:Y:S02]  /*cce0*/  ISETP.GE.AND P1, PT, R8, R7, PT ;  /* 0x000000070800720c */ /* 0x000fe40003f26270 */
[----:B------:R-:W-:Y:S01]  /*ccf0*/  P2R R37, PR, RZ, 0x1 ;  /* 0x00000001ff257803 */ /* 0x000fe20000000000 */
[----:B------:R-:W-:Y:S01]  /*cd00*/  @!P0 LDS.U16 R33, [R33+0x101e] ;  /* 0x00101e0021218984 */ /* 0x000fe20000000400 */
[----:B------:R-:W-:-:S03]  /*cd10*/  @!P6 LEA R31, R31, R34, 0x18 ;  /* 0x000000221f1fe211 */ /* 0x000fc600078ec0ff */
[----:B------:R-:W-:Y:S01]  /*cd20*/  @!P0 LDS R6, [R4] ;  /* 0x0000000004068984 */ /* 0x000fe20000000800 */
[----:B------:R-:W-:-:S03]  /*cd30*/  ISETP.GE.AND P0, PT, R12, R7, PT ;  /* 0x000000070c00720c */ /* 0x000fc60003f06270 */
[----:B------:R-:W4:Y:S01]  /*cd40*/  @!P3 LDS R34, [R4+0x1c] ;  /* 0x00001c000422b984 */ /* 0x000f220000000800 */
[----:B------:R-:W-:Y:S02]  /*cd50*/  ISETP.NE.AND P2, PT, R48, RZ, PT ;  /* 0x000000ff3000720c */ /* 0x000fe40003f45270 */
[----:B------:R-:W-:Y:S01]  /*cd60*/  @!P5 MOV R48, 0x400 ;  /* 0x000004000030d802 */ /* 0x000fe20000000f00 */
[----:B------:R-:W-:Y:S02]  /*cd70*/  @!P6 FFMA R30, R23, R44, R30 ;  /* 0x0000002c171ee223 */ /* 0x000fe4000000001e */
[----:B------:R-:W4:Y:S01]  /*cd80*/  @!P1 LDS.U16 R23, [R38+0x109e] ;  /* 0x00109e0026179984 */ /* 0x000f220000000400 */
[----:B-1----:R-:W-:Y:S01]  /*cd90*/  @!P5 LEA R21, R21, R48, 0x18 ;  /* 0x000000301515d211 */ /* 0x002fe200078ec0ff */
[----:B0-----:R-:W-:Y:S02]  /*cda0*/  @!P5 HADD2.F32 R48, -RZ, R25.H0_H0 ;  /* 0x20000019ff30d230 */ /* 0x001fe40000004100 */
[----:B------:R-:W-:Y:S01]  /*cdb0*/  @!P1 LDS R38, [R4+0x4] ;  /* 0x0000040004269984 */ /* 0x000fe20000000800 */
[----:B------:R-:W-:-:S02]  /*cdc0*/  @!P0 MOV R44, 0x400 ;  /* 0x00000400002c8802 */ /* 0x000fc40000000f00 */
[-C--:B------:R-:W-:Y:S01]  /*cdd0*/  ISETP.GE.AND P1, PT, R11, R7.reuse, PT ;  /* 0x000000070b00720c */ /* 0x080fe20003f26270 */
[----:B------:R-:W0:Y:S01]  /*cde0*/  @!P4 S2R R29, SR_CgaCtaId ;  /* 0x00000000001dc919 */ /* 0x000e220000008800 */
[----:B---3--:R-:W-:Y:S01]  /*cdf0*/  @!P0 LEA R42, R42, R44, 0x18 ;  /* 0x0000002c2a2a8211 */ /* 0x008fe200078ec0ff */
[----:B------:R-:W-:Y:S01]  /*ce00*/  @!P5 FFMA R30, R48, R20, R30 ;  /* 0x00000014301ed223 */ /* 0x000fe2000000001e */
[----:B------:R-:W-:Y:S02]  /*ce10*/  P2R R44, PR, RZ, 0x20 ;  /* 0x00000020ff2c7803 */ /* 0x000fe40000000000 */
[----:B------:R-:W-:Y:S02]  /*ce20*/  ISETP.GE.AND P5, PT, R17, R7, PT ;  /* 0x000000071100720c */ /* 0x000fe40003fa6270 */
[----:B------:R-:W-:-:S05]  /*ce30*/  ISETP.NE.AND P3, PT, R51, RZ, PT ;  /* 0x000000ff3300720c */ /* 0x000fca0003f65270 */
[----:B------:R-:W-:Y:S01]  /*ce40*/  @!P1 MOV R58, 0x400 ;  /* 0x00000400003a9802 */ /* 0x000fe20000000f00 */
[----:B------:R-:W1:Y:S01]  /*ce50*/  @!P1 LDS.U16 R22, [R22+0x141c] ;  /* 0x00141c0016169984 */ /* 0x000e620000000400 */
[----:B--2---:R-:W-:Y:S02]  /*ce60*/  @!P4 HADD2.F32 R54, -RZ, R54.H0_H0 ;  /* 0x20000036ff36c230 */ /* 0x004fe40000004100 */
[----:B------:R-:W-:Y:S01]  /*ce70*/  @!P1 LEA R43, R43, R58, 0x18 ;  /* 0x0000003a2b2b9211 */ /* 0x000fe200078ec0ff */
[----:B------:R-:W2:Y:S01]  /*ce80*/  @!P1 LDS R20, [R4+0x20] ;  /* 0x0000200004149984 */ /* 0x000ea20000000800 */
[----:B------:R-:W-:-:S03]  /*ce90*/  ISETP.NE.AND P1, PT, R46, RZ, PT ;  /* 0x000000ff2e00720c */ /* 0x000fc60003f25270 */
[----:B------:R-:W3:Y:S04]  /*cea0*/  @!P5 LDS.U16 R36, [R36+0x111e] ;  /* 0x00111e002424d984 */ /* 0x000ee80000000400 */
[----:B------:R-:W3:Y:S01]  /*ceb0*/  @!P5 LDS R46, [R4+0x8] ;  /* 0x00000800042ed984 */ /* 0x000ee20000000800 */
[----:B------:R-:W-:Y:S01]  /*cec0*/  ISETP.GE.AND P5, PT, R16, R7, PT ;  /* 0x000000071000720c */ /* 0x000fe20003fa6270 */
[----:B----4-:R-:W-:Y:S01]  /*ced0*/  @!P4 FFMA R30, R54, R18, R30 ;  /* 0x00000012361ec223 */ /* 0x010fe2000000001e */
[----:B------:R-:W-:Y:S01]  /*cee0*/  @!P0 HADD2.F32 R54, -RZ, R24.H0_H0 ;  /* 0x20000018ff368230 */ /* 0x000fe20000004100 */
[----:B------:R-:W4:Y:S01]  /*cef0*/  @!P3 S2R R48, SR_CgaCtaId ;  /* 0x000000000030b919 */ /* 0x000f220000008800 */
[----:B------:R-:W-:-:S03]  /*cf00*/  @!P4 MOV R57, 0x400 ;  /* 0x000004000039c802 */ /* 0x000fc60000000f00 */
[----:B------:R-:W-:Y:S01]  /*cf10*/  @!P0 FFMA R30, R54, R34, R30 ;  /* 0x00000022361e8223 */ /* 0x000fe2000000001e */
[----:B------:R-:W-:Y:S01]  /*cf20*/  ISETP.NE.AND P0, PT, R37, RZ, PT ;  /* 0x000000ff2500720c */ /* 0x000fe20003f05270 */
[----:B------:R-:W2:Y:S01]  /*cf30*/  @!P2 S2R R25, SR_CgaCtaId ;  /* 0x000000000019a919 */ /* 0x000ea20000008800 */
[----:B------:R-:W-:Y:S02]  /*cf40*/  P2R R51, PR, RZ, 0x4 ;  /* 0x00000004ff337803 */ /* 0x000fe40000000000 */
[----:B0-----:R-:W-:Y:S01]  /*cf50*/  @!P4 LEA R29, R29, R57, 0x18 ;  /* 0x000000391d1dc211 */ /* 0x001fe200078ec0ff */
[----:B------:R-:W-:Y:S01]  /*cf60*/  @!P6 LDS.U16 R24, [R31+0x121e] ;  /* 0x00121e001f18e984 */ /* 0x000fe20000000400 */
[----:B------:R-:W-:Y:S02]  /*cf70*/  ISETP.GE.AND P2, PT, R10, R7, PT ;  /* 0x000000070a00720c */ /* 0x000fe40003f46270 */
[----:B------:R-:W-:Y:S01]  /*cf80*/  ISETP.NE.AND P4, PT, R52, RZ, PT ;  /* 0x000000ff3400720c */ /* 0x000fe20003f85270 */
[----:B------:R-:W-:Y:S04]  /*cf90*/  @!P5 LDS.U16 R55, [R55+0x119e] ;  /* 0x00119e003737d984 */ /* 0x000fe80000000400 */
[----:B------:R-:W-:Y:S01]  /*cfa0*/  @!P5 LDS R31, [R4+0xc] ;  /* 0x00000c00041fd984 */ /* 0x000fe20000000800 */
[----:B------:R-:W-:Y:S01]  /*cfb0*/  ISETP.NE.AND P5, PT, R44, RZ, PT ;  /* 0x000000ff2c00720c */ /* 0x000fe20003fa5270 */
[----:B------:R-:W-:-:S02]  /*cfc0*/  @!P0 HADD2.F32 R33, -RZ, R33.H0_H0 ;  /* 0x20000021ff218230 */ /* 0x000fc40000004100 */
[----:B------:R-:W-:Y:S01]  /*cfd0*/  @!P6 LDS R37, [R4+0x10] ;  /* 0x000010000425e984 */ /* 0x000fe20000000800 */
[----:B------:R-:W-:Y:S02]  /*cfe0*/  ISETP.NE.AND P6, PT, R19, RZ, PT ;  /* 0x000000ff1300720c */ /* 0x000fe40003fc5270 */
[----:B------:R-:W-:Y:S01]  /*cff0*/  @!P2 MOV R57, 0x400 ;  /* 0x000004000039a802 */ /* 0x000fe20000000f00 */
[----:B------:R-:W0:Y:S01]  /*d000*/  @!P4 S2R R18, SR_CgaCtaId ;  /* 0x000000000012c919 */ /* 0x000e220000008800 */
[----:B------:R-:W-:Y:S02]  /*d010*/  IMAD.MOV.U32 R19, RZ, RZ, RZ ;  /* 0x000000ffff137224 */ /* 0x000fe400078e00ff */
[----:B------:R-:W-:Y:S01]  /*d020*/  @!P0 FFMA R19, R6, R33, RZ ;  /* 0x0000002106138223 */ /* 0x000fe200000000ff */
[----:B------:R-:W-:Y:S01]  /*d030*/  @!P2 LEA R50, R50, R57, 0x18 ;  /* 0x000000393232a211 */ /* 0x000fe200078ec0ff */
[----:B------:R-:W0:Y:S04]  /*d040*/  @!P2 LDS.U16 R56, [R56+0x149c] ;  /* 0x00149c003838a984 */ /* 0x000e280000000400 */
[----:B------:R-:W-:Y:S01]  /*d050*/  @!P5 LDS.U16 R21, [R21+0x129e] ;  /* 0x00129e001515d984 */ /* 0x000fe20000000400 */
[----:B------:R-:W-:-:S02]  /*d060*/  ISETP.NE.AND P5, PT, R32, RZ, PT ;  /* 0x000000ff2000720c */ /* 0x000fc40003fa5270 */
[----:B------:R-:W-:Y:S01]  /*d070*/  P2R R32, PR, RZ, 0x1 ;  /* 0x00000001ff207803 */ /* 0x000fe20000000000 */
[----:B------:R-:W0:Y:S01]  /*d080*/  @!P2 LDS R44, [R4+0x24] ;  /* 0x00002400042ca984 */ /* 0x000e220000000800 */
[----:B------:R-:W-:Y:S02]  /*d090*/  ISETP.GE.AND P0, PT, R8, R7, PT ;  /* 0x000000070800720c */ /* 0x000fe40003f06270 */
[----:B------:R-:W-:Y:S01]  /*d0a0*/  ISETP.NE.AND P2, PT, R51, RZ, PT ;  /* 0x000000ff3300720c */ /* 0x000fe20003f45270 */
[----:B------:R-:W0:Y:S01]  /*d0b0*/  @!P1 LDS.U16 R9, [R9+0x151c] ;  /* 0x00151c0009099984 */ /* 0x000e220000000400 */
[----:B------:R-:W-:Y:S02]  /*d0c0*/  @!P3 MOV R51, 0x400 ;  /* 0x000004000033b802 */ /* 0x000fe40000000f00 */
[----:B------:R-:W-:Y:S01]  /*d0d0*/  @!P1 MOV R52, 0x400 ;  /* 0x0000040000349802 */ /* 0x000fe20000000f00 */
[----:B------:R-:W0:Y:S01]  /*d0e0*/  @!P6 S2R R54, SR_CgaCtaId ;  /* 0x000000000036e919 */ /* 0x000e220000008800 */
[----:B----4-:R-:W-:-:S02]  /*d0f0*/  @!P3 LEA R48, R48, R51, 0x18 ;  /* 0x000000333030b211 */ /* 0x010fc400078ec0ff */
[----:B------:R-:W-:Y:S02]  /*d100*/  P2R R51, PR, RZ, 0x40 ;  /* 0x00000040ff337803 */ /* 0x000fe40000000000 */
[-C--:B------:R-:W-:Y:S01]  /*d110*/  ISETP.GE.AND P6, PT, R11, R7.reuse, PT ;  /* 0x000000070b00720c */ /* 0x080fe20003fc6270 */
[----:B------:R-:W-:Y:S01]  /*d120*/  @!P0 HADD2.F32 R6, -RZ, R23.H0_H0 ;  /* 0x20000017ff068230 */ /* 0x000fe20000004100 */
[----:B------:R-:W-:Y:S01]  /*d130*/  @!P1 LEA R26, R26, R52, 0x18 ;  /* 0x000000341a1a9211 */ /* 0x000fe200078ec0ff */
[----:B------:R-:W-:Y:S01]  /*d140*/  @!P1 LDS R23, [R4+0x28] ;  /* 0x0000280004179984 */ /* 0x000fe20000000800 */
[----:B------:R-:W-:Y:S02]  /*d150*/  P2R R52, PR, RZ, 0x8 ;  /* 0x00000008ff347803 */ /* 0x000fe40000000000 */
[----:B------:R-:W-:Y:S01]  /*d160*/  P2R R33, PR, RZ, 0x2 ;  /* 0x00000002ff217803 */ /* 0x000fe20000000000 */
[----:B------:R-:W-:Y:S01]  /*d170*/  @!P2 LDS.U16 R41, [R41+0x159c] ;  /* 0x00159c002929a984 */ /* 0x000fe20000000400 */
[----:B------:R-:W-:-:S02]  /*d180*/  ISETP.GE.AND P3, PT, R17, R7, PT ;  /* 0x000000071100720c */ /* 0x000fc40003f66270 */
[----:B------:R-:W-:Y:S02]  /*d190*/  ISETP.GE.AND P1, PT, R14, R7, PT ;  /* 0x000000070e00720c */ /* 0x000fe40003f26270 */
[----:B------:R-:W-:Y:S01]  /*d1a0*/  @!P2 MOV R34, 0x400 ;  /* 0x000004000022a802 */ /* 0x000fe20000000f00 */
[----:B-1----:R-:W-:Y:S01]  /*d1b0*/  @!P6 HADD2.F32 R22, -RZ, R22.H0_H0 ;  /* 0x20000016ff16e230 */ /* 0x002fe20000004100 */
[----:B------:R-:W-:Y:S01]  /*d1c0*/  @!P4 MOV R57, 0x400 ;  /* 0x000004000039c802 */ /* 0x000fe20000000f00 */
[----:B------:R-:W-:Y:S01]  /*d1d0*/  @!P0 FFMA R19, R6, R38, R19 ;  /* 0x0000002606138223 */ /* 0x000fe20000000013 */
[----:B--2---:R-:W-:Y:S02]  /*d1e0*/  @!P2 LEA R25, R25, R34, 0x18 ;  /* 0x000000221919a211 */ /* 0x004fe400078ec0ff */
[----:B------:R-:W-:Y:S01]  /*d1f0*/  @!P6 FFMA R30, R20, R22, R30 ;  /* 0x00000016141ee223 */ /* 0x000fe2000000001e */
[----:B------:R-:W-:Y:S01]  /*d200*/  P2R R20, PR, RZ, 0x4 ;  /* 0x00000004ff147803 */ /* 0x000fe20000000000 */
[----:B------:R-:W-:Y:S01]  /*d210*/  @!P2 LDS R22, [R4+0x2c] ;  /* 0x00002c000416a984 */ /* 0x000fe20000000800 */
[----:B---3--:R-:W-:Y:S01]  /*d220*/  @!P3 HADD2.F32 R6, -RZ, R36.H0_H0 ;  /* 0x20000024ff06b230 */ /* 0x008fe20000004100 */
[----:B0-----:R-:W-:-:S02]  /*d230*/  @!P4 LEA R18, R18, R57, 0x18 ;  /* 0x000000391212c211 */ /* 0x001fc400078ec0ff */
[----:B------:R-:W0:Y:S01]  /*d240*/  @!P1 LDS R34, [R4+0x14] ;  /* 0x0000140004229984 */ /* 0x000e220000000800 */
[----:B------:R-:W-:Y:S02]  /*d250*/  P2R R36, PR, RZ, 0x10 ;  /* 0x00000010ff247803 */ /* 0x000fe40000000000 */
[-C--:B------:R-:W-:Y:S02]  /*d260*/  ISETP.GE.AND P2, PT, R17, R7.reuse, PT ;  /* 0x000000071100720c */ /* 0x080fe40003f46270 */
[-C--:B------:R-:W-:Y:S02]  /*d270*/  ISETP.GE.AND P1, PT, R13, R7.reuse, PT ;  /* 0x000000070d00720c */ /* 0x080fe40003f26270 */
[-C--:B------:R-:W-:Y:S02]  /*d280*/  ISETP.GE.AND P4, PT, R10, R7.reuse, PT ;  /* 0x000000070a00720c */ /* 0x080fe40003f86270 */
[----:B------:R-:W-:-:S07]  /*d290*/  ISETP.GE.AND P6, PT, R16, R7, PT ;  /* 0x000000071000720c */ /* 0x000fce0003fc6270 */
[----:B------:R-:W-:Y:S02]  /*d2a0*/  @!P2 FFMA R19, R6, R46, R19 ;  /* 0x0000002e0613a223 */ /* 0x000fe40000000013 */
[----:B------:R-:W1:Y:S02]  /*d2b0*/  @!P1 LDS.U16 R29, [R29+0x131e] ;  /* 0x00131e001d1d9984 */ /* 0x000e640000000400 */
[----:B------:R-:W-:Y:S02]  /*d2c0*/  @!P4 HADD2.F32 R56, -RZ, R56.H0_H0 ;  /* 0x20000038ff38c230 */ /* 0x000fe40000004100 */
[----:B------:R-:W2:Y:S01]  /*d2d0*/  @!P1 LDS R6, [R4+0x18] ;  /* 0x0000180004069984 */ /* 0x000ea20000000800 */
[----:B------:R-:W-:Y:S01]  /*d2e0*/  @!P6 HADD2.F32 R55, -RZ, R55.H0_H0 ;  /* 0x20000037ff37e230 */ /* 0x000fe20000004100 */
[----:B------:R-:W-:Y:S01]  /*d2f0*/  ISETP.GE.AND P1, PT, R15, R7, PT ;  /* 0x000000070f00720c */ /* 0x000fe20003f26270 */
[----:B------:R-:W-:Y:S01]  /*d300*/  @!P4 FFMA R30, R56, R44, R30 ;  /* 0x0000002c381ec223 */ /* 0x000fe2000000001e */
[----:B------:R-:W3:Y:S02]  /*d310*/  @!P5 S2R R38, SR_CgaCtaId ;  /* 0x000000000026d919 */ /* 0x000ee40000008800 */
[----:B------:R-:W-:Y:S01]  /*d320*/  @!P6 FFMA R19, R55, R31, R19 ;  /* 0x0000001f3713e223 */ /* 0x000fe20000000013 */
[----:B------:R-:W4:Y:S01]  /*d330*/  @!P6 S2R R44, SR_CgaCtaId ;  /* 0x00000000002ce919 */ /* 0x000f220000008800 */
[----:B------:R-:W-:-:S02]  /*d340*/  ISETP.NE.AND P6, PT, R51, RZ, PT ;  /* 0x000000ff3300720c */ /* 0x000fc40003fc5270 */
[----:B------:R-:W-:-:S05]  /*d350*/  ISETP.GE.AND P4, PT, R14, R7, PT ;  /* 0x000000070e00720c */ /* 0x000fca0003f86270 */
[----:B------:R-:W-:-:S05]  /*d360*/  @!P1 HADD2.F32 R57, -RZ, R24.H0_H0 ;  /* 0x20000018ff399230 */ /* 0x000fca0000004100 */
[----:B------:R-:W-:Y:S01]  /*d370*/  @!P1 FFMA R19, R37, R57, R19 ;  /* 0x0000003925139223 */ /* 0x000fe20000000013 */
[----:B------:R-:W-:Y:S01]  /*d380*/  @!P6 MOV R57, 0x400 ;  /* 0x000004000039e802 */ /* 0x000fe20000000f00 */
[----:B------:R-:W4:Y:S01]  /*d390*/  @!P1 S2R R37, SR_CgaCtaId ;  /* 0x0000000000259919 */ /* 0x000f220000008800 */
[----:B------:R-:W-:Y:S01]  /*d3a0*/  @!P4 HADD2.F32 R55, -RZ, R21.H0_H0 ;  /* 0x20000015ff37c230 */ /* 0x000fe20000004100 */
[----:B------:R-:W-:Y:S02]  /*d3b0*/  ISETP.NE.AND P3, PT, R52, RZ, PT ;  /* 0x000000ff3400720c */ /* 0x000fe40003f65270 */
[----:B------:R-:W-:Y:S01]  /*d3c0*/  @!P6 LEA R54, R54, R57, 0x18 ;  /* 0x000000393636e211 */ /* 0x000fe200078ec0ff */
[----:B------:R-:W1:Y:S01]  /*d3d0*/  @!P0 S2R R52, SR_CgaCtaId ;  /* 0x0000000000348919 */ /* 0x000e620000008800 */
[----:B------:R-:W-:Y:S02]  /*d3e0*/  P2R R21, PR, RZ, 0x40 ;  /* 0x00000040ff157803 */ /* 0x000fe40000000000 */
[----:B------:R-:W-:-:S02]  /*d3f0*/  ISETP.NE.AND P1, PT, R33, RZ, PT ;  /* 0x000000ff2100720c */ /* 0x000fc40003f25270 */
[-C--:B------:R-:W-:Y:S01]  /*d400*/  ISETP.GE.AND P6, PT, R14, R7.reuse, PT ;  /* 0x000000070e00720c */ /* 0x080fe20003fc6270 */
[----:B------:R-:W4:Y:S01]  /*d410*/  @!P4 S2R R33, SR_CgaCtaId ;  /* 0x000000000021c919 */ /* 0x000f220000008800 */
[-C--:B------:R-:W-:Y:S02]  /*d420*/  ISETP.GE.AND P0, PT, R12, R7.reuse, PT ;  /* 0x000000070c00720c */ /* 0x080fe40003f06270 */
[----:B------:R-:W-:Y:S01]  /*d430*/  ISETP.NE.AND P4, PT, R36, RZ, PT ;  /* 0x000000ff2400720c */ /* 0x000fe20003f85270 */
[----:B------:R-:W4:Y:S01]  /*d440*/  @!P2 S2R R46, SR_CgaCtaId ;  /* 0x00000000002ea919 */ /* 0x000f220000008800 */
[----:B------:R-:W-:Y:S01]  /*d450*/  @!P5 MOV R56, 0x400 ;  /* 0x000004000038d802 */ /* 0x000fe20000000f00 */
[----:B------:R-:W-:Y:S03]  /*d460*/  @!P3 LDS.U16 R39, [R39+0x161c] ;  /* 0x00161c002727b984 */ /* 0x000fe60000000400 */
[----:B---3--:R-:W-:Y:S01]  /*d470*/  @!P5 LEA R38, R38, R56, 0x18 ;  /* 0x000000382626d211 */ /* 0x008fe200078ec0ff */
[----:B------:R-:W-:Y:S01]  /*d480*/  @!P1 HADD2.F32 R51, -RZ, R9.H0_H0 ;  /* 0x20000009ff339230 */ /* 0x000fe20000004100 */
[----:B------:R-:W-:Y:S01]  /*d490*/  P2R R9, PR, RZ, 0x20 ;  /* 0x00000020ff097803 */ /* 0x000fe20000000000 */
[----:B0-----:R-:W-:Y:S01]  /*d4a0*/  @!P6 FFMA R19, R55, R34, R19 ;  /* 0x000000223713e223 */ /* 0x001fe20000000013 */
[----:B------:R-:W-:Y:S01]  /*d4b0*/  @!P2 MOV R55, 0x400 ;  /* 0x000004000037a802 */ /* 0x000fe20000000f00 */
[----:B------:R-:W0:Y:S01]  /*d4c0*/  @!P0 LDS.U16 R42, [R42+0x139e] ;  /* 0x00139e002a2a8984 */ /* 0x000e220000000400 */
[----:B------:R-:W-:-:S02]  /*d4d0*/  ISETP.GE.AND P5, PT, R8, R7, PT ;  /* 0x000000070800720c */ /* 0x000fc40003fa6270 */
[----:B------:R-:W-:Y:S01]  /*d4e0*/  ISETP.NE.AND P2, PT, R20, RZ, PT ;  /* 0x000000ff1400720c */ /* 0x000fe20003f45270 */
[----:B------:R-:W3:Y:S01]  /*d4f0*/  @!P0 LDS R31, [R4+0x1c] ;  /* 0x00001c00041f8984 */ /* 0x000ee20000000800 */
[----:B------:R-:W-:Y:S01]  /*d500*/  P2R R56, PR, RZ, 0x10 ;  /* 0x00000010ff387803 */ /* 0x000fe20000000000 */
[----:B------:R-:W3:Y:S01]  /*d510*/  @!P0 S2R R20, SR_CgaCtaId ;  /* 0x0000000000148919 */ /* 0x000ee20000008800 */
[----:B------:R-:W-:Y:S01]  /*d520*/  ISETP.NE.AND P0, PT, R32, RZ, PT ;  /* 0x000000ff2000720c */ /* 0x000fe20003f05270 */
[----:B------:R-:W-:Y:S04]  /*d530*/  @!P4 LDS.U16 R53, [R53+0x169c] ;  /* 0x00169c003535c984 */ /* 0x000fe80000000400 */
[----:B------:R-:W-:Y:S01]  /*d540*/  @!P4 LDS R32, [R4+0x34] ;  /* 0x000034000420c984 */ /* 0x000fe20000000800 */
[----:B------:R-:W-:Y:S01]  /*d550*/  ISETP.GE.AND P4, PT, R8, R7, PT ;  /* 0x000000070800720c */ /* 0x000fe20003f86270 */
[----:B------:R-:W-:Y:S01]  /*d560*/  @!P1 FFMA R30, R51, R23, R30 ;  /* 0x00000017331e9223 */ /* 0x000fe2000000001e */
[----:B------:R-:W-:Y:S01]  /*d570*/  @!P5 MOV R36, 0x400 ;  /* 0x000004000024d802 */ /* 0x000fe20000000f00 */
[----:B------:R-:W-:Y:S01]  /*d580*/  @!P3 LDS R24, [R4+0x30] ;  /* 0x000030000418b984 */ /* 0x000fe20000000800 */
[----:B------:R-:W-:-:S02]  /*d590*/  P2R R23, PR, RZ, 0x2 ;  /* 0x00000002ff177803 */ /* 0x000fc40000000000 */
[-C--:B------:R-:W-:Y:S01]  /*d5a0*/  ISETP.GE.AND P1, PT, R11, R7.reuse, PT ;  /* 0x000000070b00720c */ /* 0x080fe20003f26270 */
[----:B------:R-:W-:Y:S01]  /*d5b0*/  @!P2 HADD2.F32 R41, -RZ, R41.H0_H0 ;  /* 0x20000029ff29a230 */ /* 0x000fe20000004100 */
[-C--:B------:R-:W-:Y:S01]  /*d5c0*/  ISETP.GE.AND P5, PT, R13, R7.reuse, PT ;  /* 0x000000070d00720c */ /* 0x080fe20003fa6270 */
[----:B------:R-:W-:Y:S04]  /*d5d0*/  @!P0 LDS.U16 R40, [R40+0x1020] ;  /* 0x0010200028288984 */ /* 0x000fe80000000400 */
[----:B-1----:R-:W-:Y:S01]  /*d5e0*/  @!P4 LEA R52, R52, R36, 0x18 ;  /* 0x000000243434c211 */ /* 0x002fe200078ec0ff */
[----:B------:R-:W-:Y:S01]  /*d5f0*/  @!P3 LDS.U16 R48, [R48+0x161e] ;  /* 0x00161e003030b984 */ /* 0x000fe20000000400 */
[----:B------:R-:W-:Y:S02]  /*d600*/  P2R R36, PR, RZ, 0x10 ;  /* 0x00000010ff247803 */ /* 0x000fe40000000000 */
[----:B------:R-:W-:-:S02]  /*d610*/  ISETP.GE.AND P4, PT, R17, R7, PT ;  /* 0x000000071100720c */ /* 0x000fc40003f86270 */
[----:B------:R-:W1:Y:S02]  /*d620*/  @!P1 LDS.U16 R43, [R43+0x141e] ;  /* 0x00141e002b2b9984 */ /* 0x000e640000000400 */
[----:B------:R-:W-:Y:S02]  /*d630*/  @!P5 HADD2.F32 R57, -RZ, R29.H0_H0 ;  /* 0x2000001dff39d230 */ /* 0x000fe40000004100 */
[----:B------:R-:W-:Y:S01]  /*d640*/  @!P2 FFMA R30, R41, R22, R30 ;  /* 0x00000016291ea223 */ /* 0x000fe2000000001e */
[----:B------:R-:W1:Y:S01]  /*d650*/  @!P1 LDS R34, [R4+0x20] ;  /* 0x0000200004229984 */ /* 0x000e620000000800 */
[----:B------:R-:W-:Y:S01]  /*d660*/  P2R R41, PR, RZ, 0x1 ;  /* 0x00000001ff297803 */ /* 0x000fe20000000000 */
[----:B--2---:R-:W-:Y:S01]  /*d670*/  @!P5 FFMA R19, R57, R6, R19 ;  /* 0x000000063913d223 */ /* 0x004fe20000000013 */
[----:B------:R-:W2:Y:S03]  /*d680*/  @!P1 S2R R22, SR_CgaCtaId ;  /* 0x0000000000169919 */ /* 0x000ea60000008800 */
[----:B----4-:R-:W-:Y:S01]  /*d690*/  @!P4 LEA R29, R46, R55, 0x18 ;  /* 0x000000372e1dc211 */ /* 0x010fe200078ec0ff */
[----:B------:R-:W4:Y:S01]  /*d6a0*/  @!P0 LDS R6, [R4] ;  /* 0x0000000004068984 */ /* 0x000f220000000800 */
[----:B------:R-:W-:-:S02]  /*d6b0*/  ISETP.GE.AND P4, PT, R16, R7, PT ;  /* 0x000000071000720c */ /* 0x000fc40003f86270 */
[-C--:B------:R-:W-:Y:S02]  /*d6c0*/  ISETP.GE.AND P1, PT, R15, R7.reuse, PT ;  /* 0x000000070f00720c */ /* 0x080fe40003f26270 */
[----:B------:R-:W-:Y:S01]  /*d6d0*/  ISETP.GE.AND P0, PT, R12, R7, PT ;  /* 0x000000070c00720c */ /* 0x000fe20003f06270 */
[----:B------:R-:W4:Y:S08]  /*d6e0*/  @!P5 S2R R51, SR_CgaCtaId ;  /* 0x000000000033d919 */ /* 0x000f300000008800 */
[----:B------:R-:W-:-:S02]  /*d6f0*/  @!P4 MOV R57, 0x400 ;  /* 0x000004000039c802 */ /* 0x000fc40000000f00 */
[----:B------:R-:W-:Y:S02]  /*d700*/  @!P1 MOV R55, 0x400 ;  /* 0x0000040000379802 */ /* 0x000fe40000000f00 */
[----:B0-----:R-:W-:Y:S01]  /*d710*/  @!P0 HADD2.F32 R42, -RZ, R42.H0_H0 ;  /* 0x2000002aff2a8230 */ /* 0x001fe20000004100 */
[----:B------:R-:W-:Y:S02]  /*d720*/  @!P4 LEA R44, R44, R57, 0x18 ;  /* 0x000000392c2cc211 */ /* 0x000fe400078ec0ff */
[----:B------:R-:W-:Y:S02]  /*d730*/  @!P5 MOV R57, 0x400 ;  /* 0x000004000039d802 */ /* 0x000fe40000000f00 */
[----:B------:R-:W-:Y:S01]  /*d740*/  ISETP.NE.AND P5, PT, R9, RZ, PT ;  /* 0x000000ff0900720c */ /* 0x000fe20003fa5270 */
[----:B---3--:R-:W-:Y:S01]  /*d750*/  @!P0 FFMA R19, R42, R31, R19 ;  /* 0x0000001f2a138223 */ /* 0x008fe20000000013 */
[----:B------:R-:W-:Y:S02]  /*d760*/  @!P1 LEA R37, R37, R55, 0x18 ;  /* 0x0000003725259211 */ /* 0x000fe400078ec0ff */
[----:B------:R-:W-:-:S02]  /*d770*/  ISETP.NE.AND P4, PT, R36, RZ, PT ;  /* 0x000000ff2400720c */ /* 0x000fc40003f85270 */
[----:B------:R-:W-:Y:S02]  /*d780*/  @!P0 MOV R55, 0x400 ;  /* 0x0000040000378802 */ /* 0x000fe40000000f00 */
[----:B------:R-:W-:Y:S02]  /*d790*/  ISETP.GE.AND P0, PT, R11, R7, PT ;  /* 0x000000070b00720c */ /* 0x000fe40003f06270 */
[----:B------:R-:W-:-:S03]  /*d7a0*/  P2R R36, PR, RZ, 0x20 ;  /* 0x00000020ff247803 */ /* 0x000fc60000000000 */
[----:B------:R-:W0:Y:S04]  /*d7b0*/  @!P5 LDS.U16 R49, [R49+0x171c] ;  /* 0x00171c003131d984 */ /* 0x000e280000000400 */
[----:B------:R-:W-:Y:S01]  /*d7c0*/  @!P5 LDS R9, [R4+0x38] ;  /* 0x000038000409d984 */ /* 0x000fe20000000800 */
[----:B------:R-:W-:-:S03]  /*d7d0*/  ISETP.GE.AND P5, PT, R13, R7, PT ;  /* 0x000000070d00720c */ /* 0x000fc60003fa6270 */
[----:B------:R-:W3:Y:S01]  /*d7e0*/  @!P4 LDS.U16 R52, [R52+0x10a0] ;  /* 0x0010a0003434c984 */ /* 0x000ee20000000400 */
[----:B-1----:R-:W-:-:S03]  /*d7f0*/  @!P0 HADD2.F32 R43, -RZ, R43.H0_H0 ;  /* 0x2000002bff2b8230 */ /* 0x002fc60000004100 */
[----:B------:R-:W1:Y:S01]  /*d800*/  @!P4 LDS R42, [R4+0x4] ;  /* 0x00000400042ac984 */ /* 0x000e620000000800 */
[----:B------:R-:W-:Y:S02]  /*d810*/  ISETP.NE.AND P4, PT, R56, RZ, PT ;  /* 0x000000ff3800720c */ /* 0x000fe40003f85270 */
[----:B------:R-:W-:Y:S01]  /*d820*/  @!P0 MOV R56, 0x400 ;  /* 0x0000040000388802 */ /* 0x000fe20000000f00 */
[----:B------:R-:W-:Y:S01]  /*d830*/  @!P0 FFMA R19, R34, R43, R19 ;  /* 0x0000002b22138223 */ /* 0x000fe20000000013 */
[----:B------:R-:W-:Y:S02]  /*d840*/  @!P6 MOV R46, 0x400 ;  /* 0x00000400002ee802 */ /* 0x000fe40000000f00 */
[----:B--2---:R-:W-:Y:S02]  /*d850*/  @!P0 LEA R22, R22, R56, 0x18 ;  /* 0x0000003816168211 */ /* 0x004fe400078ec0ff */
[----:B------:R-:W-:Y:S02]  /*d860*/  ISETP.NE.AND P0, PT, R41, RZ, PT ;  /* 0x000000ff2900720c */ /* 0x000fe40003f05270 */
[----:B------:R-:W-:-:S02]  /*d870*/  ISETP.NE.AND P1, PT, R23, RZ, PT ;  /* 0x000000ff1700720c */ /* 0x000fc40003f25270 */
[----:B------:R-:W-:Y:S01]  /*d880*/  @!P6 LEA R23, R33, R46, 0x18 ;  /* 0x0000002e2117e211 */ /* 0x000fe200078ec0ff */
[----:B------:R-:W-:Y:S01]  /*d890*/  @!P3 HADD2.F32 R39, -RZ, R39.H0_H0 ;  /* 0x20000027ff27b230 */ /* 0x000fe20000004100 */
[----:B------:R-:W2:Y:S01]  /*d8a0*/  @!P2 S2R R33, SR_CgaCtaId ;  /* 0x000000000021a919 */ /* 0x000ea20000008800 */
[----:B------:R-:W-:Y:S02]  /*d8b0*/  P2R R31, PR, RZ, 0x4 ;  /* 0x00000004ff1f7803 */ /* 0x000fe40000000000 */
[----:B------:R-:W-:Y:S01]  /*d8c0*/  ISETP.GE.AND P2, PT, R12, R7, PT ;  /* 0x000000070c00720c */ /* 0x000fe20003f46270 */
[----:B------:R-:W-:Y:S01]  /*d8d0*/  @!P4 LDS.U16 R18, [R18+0x169e] ;  /* 0x00169e001212c984 */ /* 0x000fe20000000400 */
[----:B----4-:R-:W-:Y:S02]  /*d8e0*/  @!P5 LEA R51, R51, R57, 0x18 ;  /* 0x000000393333d211 */ /* 0x010fe400078ec0ff */
[-C--:B------:R-:W-:Y:S02]  /*d8f0*/  ISETP.GE.AND P5, PT, R17, R7.reuse, PT ;  /* 0x000000071100720c */ /* 0x080fe40003fa6270 */
[----:B------:R-:W-:Y:S01]  /*d900*/  ISETP.GE.AND P6, PT, R10, R7, PT ;  /* 0x000000070a00720c */ /* 0x000fe20003fc6270 */
[----:B------:R-:W-:-:S02]  /*d910*/  @!P4 HADD2.F32 R53, -RZ, R53.H0_H0 ;  /* 0x20000035ff35c230 */ /* 0x000fc40000004100 */
[----:B------:R-:W-:Y:S01]  /*d920*/  @!P3 FFMA R30, R24, R39, R30 ;  /* 0x00000027181eb223 */ /* 0x000fe2000000001e */
[----:B------:R-:W-:Y:S01]  /*d930*/  @!P0 HADD2.F32 R40, -RZ, R40.H0_H0 ;  /* 0x20000028ff288230 */ /* 0x000fe20000004100 */
[----:B------:R-:W-:Y:S02]  /*d940*/  @!P1 LDS.U16 R26, [R26+0x151e] ;  /* 0x00151e001a1a9984 */ /* 0x000fe40000000400 */
[----:B------:R-:W-:Y:S01]  /*d950*/  @!P4 FFMA R30, R53, R32, R30 ;  /* 0x00000020351ec223 */ /* 0x000fe2000000001e */
[----:B------:R-:W-:Y:S01]  /*d960*/  @!P2 LEA R20, R20, R55, 0x18 ;  /* 0x000000371414a211 */ /* 0x000fe200078ec0ff */
[----:B------:R-:W-:Y:S01]  /*d970*/  IMAD.MOV.U32 R32, RZ, RZ, RZ ;  /* 0x000000ffff207224 */ /* 0x000fe200078e00ff */
[----:B------:R-:W-:Y:S01]  /*d980*/  ISETP.GE.AND P2, PT, R16, R7, PT ;  /* 0x000000071000720c */ /* 0x000fe20003f46270 */
[----:B------:R-:W-:Y:S01]  /*d990*/  @!P0 FFMA R32, R6, R40, RZ ;  /* 0x0000002806208223 */ /* 0x000fe200000000ff */
[----:B------:R-:W-:Y:S01]  /*d9a0*/  @!P5 LDS.U16 R29, [R29+0x1120] ;  /* 0x001120001d1dd984 */ /* 0x000fe20000000400 */
[----:B------:R-:W-:-:S02]  /*d9b0*/  P2R R40, PR, RZ, 0x1 ;  /* 0x00000001ff287803 */ /* 0x000fc40000000000 */
[CC--:B------:R-:W-:Y:S01]  /*d9c0*/  ISETP.GE.AND P0, PT, R15.reuse, R7.reuse, PT ;  /* 0x000000070f00720c */ /* 0x0c0fe20003f06270 */
[----:B------:R-:W-:Y:S01]  /*d9d0*/  @!P5 LDS R34, [R4+0x8] ;  /* 0x000008000422d984 */ /* 0x000fe20000000800 */
[----:B------:R-:W-:-:S03]  /*d9e0*/  ISETP.GE.AND P5, PT, R15, R7, PT ;  /* 0x000000070f00720c */ /* 0x000fc60003fa6270 */
[----:B------:R-:W4:Y:S04]  /*d9f0*/  @!P6 LDS.U16 R50, [R50+0x149e] ;  /* 0x00149e003232e984 */ /* 0x000f280000000400 */
[----:B------:R-:W2:Y:S04]  /*da00*/  @!P6 LDS R24, [R4+0x24] ;  /* 0x000024000418e984 */ /* 0x000ea80000000800 */
[----:B------:R-:W2:Y:S04]  /*da10*/  @!P2 LDS.U16 R44, [R44+0x11a0] ;  /* 0x0011a0002c2ca984 */ /* 0x000ea80000000400 */
[----:B------:R-:W2:Y:S01]  /*da20*/  @!P2 LDS R41, [R4+0xc] ;  /* 0x00000c000429a984 */ /* 0x000ea20000000800 */
[----:B------:R-:W-:-:S03]  /*da30*/  ISETP.NE.AND P2, PT, R31, RZ, PT ;  /* 0x000000ff1f00720c */ /* 0x000fc60003f45270 */
[----:B------:R-:W2:Y:S01]  /*da40*/  @!P5 LDS.U16 R37, [R37+0x1220] ;  /* 0x001220002525d984 */ /* 0x000ea20000000400 */
[----:B------:R-:W-:-:S03]  /*da50*/  ISETP.NE.AND P5, PT, R36, RZ, PT ;  /* 0x000000ff2400720c */ /* 0x000fc60003fa5270 */
[----:B------:R-:W-:Y:S01]  /*da60*/  @!P0 LDS R31, [R4+0x10] ;  /* 0x00001000041f8984 */ /* 0x000fe20000000800 */
[----:B------:R-:W-:Y:S01]  /*da70*/  ISETP.GE.AND P0, PT, R8, R7, PT ;  /* 0x000000070800720c */ /* 0x000fe20003f06270 */
[----:B------:R-:W2:Y:S01]  /*da80*/  @!P6 S2R R46, SR_CgaCtaId ;  /* 0x00000000002ee919 */ /* 0x000ea20000008800 */
[----:B------:R-:W-:Y:S01]  /*da90*/  @!P6 MOV R6, 0x400 ;  /* 0x000004000006e802 */ /* 0x000fe20000000f00 */
[----:B------:R-:W2:Y:S06]  /*daa0*/  @!P3 S2R R55, SR_CgaCtaId ;  /* 0x000000000037b919 */ /* 0x000eac0000008800 */
[----:B0-----:R-:W-:Y:S01]  /*dab0*/  @!P5 HADD2.F32 R49, -RZ, R49.H0_H0 ;  /* 0x20000031ff31d230 */ /* 0x001fe20000004100 */
[----:B------:R-:W0:Y:S03]  /*dac0*/  @!P1 S2R R39, SR_CgaCtaId ;  /* 0x0000000000279919 */ /* 0x000e260000008800 */
[----:B---3--:R-:W-:-:S02]  /*dad0*/  @!P0 HADD2.F32 R52, -RZ, R52.H0_H0 ;  /* 0x20000034ff348230 */ /* 0x008fc40000004100 */
[----:B------:R-:W-:Y:S01]  /*dae0*/  @!P5 FFMA R30, R49, R9, R30 ;  /* 0x00000009311ed223 */ /* 0x000fe2000000001e */
[----:B------:R-:W-:Y:S01]  /*daf0*/  P2R R9, PR, RZ, 0x20 ;  /* 0x00000020ff097803 */ /* 0x000fe20000000000 */
[----:B------:R-:W3:Y:S01]  /*db00*/  @!P1 LDS R36, [R4+0x28] ;  /* 0x0000280004249984 */ /* 0x000ee20000000800 */
[----:B-1----:R-:W-:Y:S02]  /*db10*/  @!P0 FFMA R32, R52, R42, R32 ;  /* 0x0000002a34208223 */ /* 0x002fe40000000020 */
[----:B------:R-:W1:Y:S01]  /*db20*/  @!P5 S2R R52, SR_CgaCtaId ;  /* 0x000000000034d919 */ /* 0x000e620000008800 */
[-C--:B------:R-:W-:Y:S01]  /*db30*/  ISETP.GE.AND P5, PT, R17, R7.reuse, PT ;  /* 0x000000071100720c */ /* 0x080fe20003fa6270 */
[----:B----4-:R-:W-:Y:S01]  /*db40*/  @!P6 HADD2.F32 R50, -RZ, R50.H0_H0 ;  /* 0x20000032ff32e230 */ /* 0x010fe20000004100 */
[----:B------:R-:W-:Y:S01]  /*db50*/  P2R R49, PR, RZ, 0x1 ;  /* 0x00000001ff317803 */ /* 0x000fe20000000000 */
[----:B------:R-:W4:Y:S03]  /*db60*/  @!P4 S2R R43, SR_CgaCtaId ;  /* 0x00000000002bc919 */ /* 0x000f260000008800 */
[----:B--2---:R-:W-:Y:S01]  /*db70*/  @!P6 FFMA R19, R50, R24, R19 ;  /* 0x000000183213e223 */ /* 0x004fe20000000013 */
[----:B------:R-:W-:Y:S01]  /*db80*/  @!P1 MOV R53, 0x400 ;  /* 0x0000040000359802 */ /* 0x000fe20000000f00 */
[----:B------:R-:W2:Y:S01]  /*db90*/  @!P0 S2R R50, SR_CgaCtaId ;  /* 0x0000000000328919 */ /* 0x000ea20000008800 */
[----:B------:R-:W-:Y:S01]  /*dba0*/  ISETP.GE.AND P0, PT, R16, R7, PT ;  /* 0x000000071000720c */ /* 0x000fe20003f06270 */
[----:B------:R-:W-:Y:S03]  /*dbb0*/  @!P2 LDS.U16 R25, [R25+0x159e] ;  /* 0x00159e001919a984 */ /* 0x000fe60000000400 */
[----:B------:R-:W-:Y:S01]  /*dbc0*/  @!P5 HADD2.F32 R56, -RZ, R29.H0_H0 ;  /* 0x2000001dff38d230 */ /* 0x000fe20000004100 */
[----:B------:R-:W-:-:S02]  /*dbd0*/  @!P6 LEA R46, R46, R6, 0x18 ;  /* 0x000000062e2ee211 */ /* 0x000fc400078ec0ff */
[----:B------:R-:W-:Y:S01]  /*dbe0*/  ISETP.NE.AND P6, PT, R21, RZ, PT ;  /* 0x000000ff1500720c */ /* 0x000fe20003fc5270 */
[----:B------:R-:W2:Y:S01]  /*dbf0*/  @!P5 S2R R42, SR_CgaCtaId ;  /* 0x00000000002ad919 */ /* 0x000ea20000008800 */
[----:B------:R-:W-:Y:S01]  /*dc00*/  @!P5 FFMA R32, R56, R34, R32 ;  /* 0x000000223820d223 */ /* 0x000fe20000000020 */
[-C--:B------:R-:W-:Y:S02]  /*dc10*/  ISETP.GE.AND P5, PT, R13, R7.reuse, PT ;  /* 0x000000070d00720c */ /* 0x080fe40003fa6270 */
[----:B------:R-:W-:Y:S01]  /*dc20*/  P2R R21, PR, RZ, 0x40 ;  /* 0x00000040ff157803 */ /* 0x000fe20000000000 */
[----:B------:R-:W-:Y:S01]  /*dc30*/  @!P0 HADD2.F32 R44, -RZ, R44.H0_H0 ;  /* 0x2000002cff2c8230 */ /* 0x000fe20000004100 */
[----:B------:R-:W-:Y:S01]  /*dc40*/  @!P2 MOV R6, 0x400 ;  /* 0x000004000006a802 */ /* 0x000fe20000000f00 */
[----:B------:R-:W-:Y:S05]  /*dc50*/  @!P2 LDS R29, [R4+0x2c] ;  /* 0x00002c00041da984 */ /* 0x000fea0000000800 */
[----:B------:R-:W2:Y:S01]  /*dc60*/  @!P6 S2R R24, SR_CgaCtaId ;  /* 0x000000000018e919 */ /* 0x000ea20000008800 */
[----:B------:R-:W-:Y:S01]  /*dc70*/  ISETP.GE.AND P6, PT, R14, R7, PT ;  /* 0x000000070e00720c */ /* 0x000fe20003fc6270 */
[----:B------:R-:W-:Y:S01]  /*dc80*/  @!P0 FFMA R32, R44, R41, R32 ;  /* 0x000000292c208223 */ /* 0x000fe20000000020 */
[----:B------:R-:W-:Y:S01]  /*dc90*/  @!P2 LEA R33, R33, R6, 0x18 ;  /* 0x000000062121a211 */ /* 0x000fe200078ec0ff */
[----:B------:R-:W-:Y:S01]  /*dca0*/  @!P5 LDS.U16 R51, [R51+0x1320] ;  /* 0x001320003333d984 */ /* 0x000fe20000000400 */
[----:B------:R-:W-:-:S03]  /*dcb0*/  @!P3 MOV R6, 0x400 ;  /* 0x000004000006b802 */ /* 0x000fc60000000f00 */
[----:B------:R-:W-:Y:S01]  /*dcc0*/  @!P5 LDS R41, [R4+0x18] ;  /* 0x000018000429d984 */ /* 0x000fe20000000800 */
[----:B------:R-:W-:Y:S02]  /*dcd0*/  ISETP.GE.AND P5, PT, R12, R7, PT ;  /* 0x000000070c00720c */ /* 0x000fe40003fa6270 */
[----:B------:R-:W-:-:S03]  /*dce0*/  @!P3 LEA R55, R55, R6, 0x18 ;  /* 0x000000063737b211 */ /* 0x000fc600078ec0ff */
[----:B------:R-:W2:Y:S04]  /*dcf0*/  @!P6 LDS.U16 R23, [R23+0x12a0] ;  /* 0x0012a0001717e984 */ /* 0x000ea80000000400 */
[----:B------:R-:W2:Y:S01]  /*dd00*/  @!P6 LDS R6, [R4+0x14] ;  /* 0x000014000406e984 */ /* 0x000ea20000000800 */
[----:B------:R-:W-:Y:S02]  /*dd10*/  ISETP.GE.AND P6, PT, R15, R7, PT ;  /* 0x000000070f00720c */ /* 0x000fe40003fc6270 */
[----:B0-----:R-:W-:Y:S01]  /*dd20*/  @!P1 LEA R39, R39, R53, 0x18 ;  /* 0x0000003527279211 */ /* 0x001fe200078ec0ff */
[----:B------:R-:W-:Y:S01]  /*dd30*/  @!P5 LDS.U16 R20, [R20+0x13a0] ;  /* 0x0013a0001414d984 */ /* 0x000fe20000000400 */
[----:B------:R-:W-:Y:S02]  /*dd40*/  ISETP.NE.AND P5, PT, R9, RZ, PT ;  /* 0x000000ff0900720c */ /* 0x000fe40003fa5270 */
[----:B------:R-:W-:Y:S01]  /*dd50*/  @!P4 MOV R53, 0x400 ;  /* 0x000004000035c802 */ /* 0x000fe20000000f00 */
[----:B------:R-:W0:Y:S03]  /*dd60*/  @!P0 S2R R34, SR_CgaCtaId ;  /* 0x0000000000228919 */ /* 0x000e260000008800 */
[----:B----4-:R-:W-:Y:S01]  /*dd70*/  @!P4 LEA R43, R43, R53, 0x18 ;  /* 0x000000352b2bc211 */ /* 0x010fe200078ec0ff */
[----:B------:R-:W-:-:S02]  /*dd80*/  @!P1 HADD2.F32 R53, -RZ, R26.H0_H0 ;  /* 0x2000001aff359230 */ /* 0x000fc40000004100 */
[----:B------:R-:W-:Y:S01]  /*dd90*/  @!P6 HADD2.F32 R37, -RZ, R37.H0_H0 ;  /* 0x20000025ff25e230 */ /* 0x000fe20000004100 */
[----:B------:R-:W4:Y:S02]  /*dda0*/  @!P6 S2R R59, SR_CgaCtaId ;  /* 0x00000000003be919 */ /* 0x000f240000008800 */
[----:B---3--:R-:W-:Y:S01]  /*ddb0*/  @!P1 FFMA R19, R53, R36, R19 ;  /* 0x0000002435139223 */ /* 0x008fe20000000013 */
[----:B------:R-:W-:Y:S01]  /*ddc0*/  P2R R36, PR, RZ, 0x2 ;  /* 0x00000002ff247803 */ /* 0x000fe20000000000 */
[----:B------:R-:W-:Y:S01]  /*ddd0*/  @!P6 FFMA R32, R31, R37, R32 ;  /* 0x000000251f20e223 */ /* 0x000fe20000000020 */
[----:B------:R-:W-:Y:S01]  /*dde0*/  ISETP.NE.AND P0, PT, R49, RZ, PT ;  /* 0x000000ff3100720c */ /* 0x000fe20003f05270 */
[----:B------:R-:W3:Y:S01]  /*ddf0*/  @!P3 LDS R26, [R4+0x30] ;  /* 0x00003000041ab984 */ /* 0x000ee20000000800 */
[----:B------:R-:W-:Y:S02]  /*de00*/  ISETP.GE.AND P1, PT, R14, R7, PT ;  /* 0x000000070e00720c */ /* 0x000fe40003f26270 */
[----:B------:R-:W-:-:S02]  /*de10*/  ISETP.NE.AND P6, PT, R21, RZ, PT ;  /* 0x000000ff1500720c */ /* 0x000fc40003fc5270 */
[----:B------:R-:W-:Y:S01]  /*de20*/  @!P5 MOV R44, 0x400 ;  /* 0x00000400002cd802 */ /* 0x000fe20000000f00 */
[----:B------:R-:W4:Y:S03]  /*de30*/  @!P4 LDS R21, [R4+0x34] ;  /* 0x000034000415c984 */ /* 0x000f260000000800 */
[----:B-1----:R-:W-:Y:S02]  /*de40*/  @!P5 LEA R52, R52, R44, 0x18 ;  /* 0x0000002c3434d211 */ /* 0x002fe400078ec0ff */
[----:B------:R-:W-:Y:S02]  /*de50*/  P2R R44, PR, RZ, 0x20 ;  /* 0x00000020ff2c7803 */ /* 0x000fe40000000000 */
[----:B------:R-:W-:Y:S02]  /*de60*/  ISETP.GE.AND P5, PT, R16, R7, PT ;  /* 0x000000071000720c */ /* 0x000fe40003fa6270 */
[----:B------:R-:W-:-:S02]  /*de70*/  P2R R37, PR, RZ, 0x10 ;  /* 0x00000010ff257803 */ /* 0x000fc40000000000 */
[----:B------:R-:W-:Y:S01]  /*de80*/  ISETP.GE.AND P4, PT, R12, R7, PT ;  /* 0x000000070c00720c */ /* 0x000fe20003f86270 */
[----:B------:R-:W1:Y:S01]  /*de90*/  @!P1 S2R R49, SR_CgaCtaId ;  /* 0x0000000000319919 */ /* 0x000e620000008800 */
[----:B------:R-:W-:Y:S02]  /*dea0*/  @!P6 MOV R31, 0x400 ;  /* 0x00000400001fe802 */ /* 0x000fe40000000f00 */
[----:B------:R-:W-:Y:S02]  /*deb0*/  @!P0 MOV R56, 0x400 ;  /* 0x0000040000388802 */ /* 0x000fe40000000f00 */
[----:B--2---:R-:W-:Y:S02]  /*dec0*/  @!P6 LEA R24, R24, R31, 0x18 ;  /* 0x0000001f1818e211 */ /* 0x004fe400078ec0ff */
[----:B------:R-:W-:Y:S02]  /*ded0*/  @!P0 LEA R50, R50, R56, 0x18 ;  /* 0x0000003832328211 */ /* 0x000fe400078ec0ff */
[----:B------:R-:W-:-:S02]  /*dee0*/  P2R R31, PR, RZ, 0x40 ;  /* 0x00000040ff1f7803 */ /* 0x000fc40000000000 */
[----:B------:R-:W-:Y:S01]  /*def0*/  ISETP.NE.AND P0, PT, R40, RZ, PT ;  /* 0x000000ff2800720c */ /* 0x000fe20003f05270 */
[----:B------:R-:W2:Y:S01]  /*df00*/  @!P4 LDS R9, [R4+0x1c] ;  /* 0x00001c000409c984 */ /* 0x000ea20000000800 */
[-C--:B------:R-:W-:Y:S02]  /*df10*/  ISETP.GE.AND P6, PT, R17, R7.reuse, PT ;  /* 0x000000071100720c */ /* 0x080fe40003fc6270 */
[----:B------:R-:W-:Y:S02]  /*df20*/  @!P5 MOV R40, 0x400 ;  /* 0x000004000028d802 */ /* 0x000fe40000000f00 */
[-C--:B------:R-:W-:Y:S02]  /*df30*/  ISETP.GE.AND P4, PT, R11, R7.reuse, PT ;  /* 0x000000070b00720c */ /* 0x080fe40003f86270 */
[----:B0-----:R-:W-:Y:S02]  /*df40*/  @!P5 LEA R34, R34, R40, 0x18 ;  /* 0x000000282222d211 */ /* 0x001fe400078ec0ff */
[----:B------:R-:W-:Y:S01]  /*df50*/  ISETP.GE.AND P5, PT, R13, R7, PT ;  /* 0x000000070d00720c */ /* 0x000fe20003fa6270 */
[----:B------:R-:W-:-:S02]  /*df60*/  @!P1 HADD2.F32 R56, -RZ, R23.H0_H0 ;  /* 0x20000017ff389230 */ /* 0x000fc40000004100 */
[----:B------:R0:W2:Y:S02]  /*df70*/  @!P0 LDS.U16 R23, [R28+0x1022] ;  /* 0x001022001c178984 */ /* 0x0000a40000000400 */
[----:B------:R-:W-:Y:S01]  /*df80*/  @!P6 MOV R53, 0x400 ;  /* 0x000004000035e802 */ /* 0x000fe20000000f00 */
[----:B------:R-:W-:Y:S01]  /*df90*/  @!P1 FFMA R32, R56, R6, R32 ;  /* 0x0000000638209223 */ /* 0x000fe20000000020 */
[----:B------:R-:W-:Y:S01]  /*dfa0*/  @!P3 HADD2.F32 R48, -RZ, R48.H0_H0 ;  /* 0x20000030ff30b230 */ /* 0x000fe20000004100 */
[----:B------:R-:W-:Y:S01]  /*dfb0*/  @!P0 LDS R6, [R4] ;  /* 0x0000000004068984 */ /* 0x000fe20000000800 */
[----:B------:R-:W-:Y:S01]  /*dfc0*/  @!P6 LEA R42, R42, R53, 0x18 ;  /* 0x000000352a2ae211 */ /* 0x000fe200078ec0ff */
[----:B------:R-:W-:Y:S02]  /*dfd0*/  @!P2 HADD2.F32 R53, -RZ, R25.H0_H0 ;  /* 0x20000019ff35a230 */ /* 0x000fe40000004100 */
[----:B------:R-:W2:Y:S01]  /*dfe0*/  @!P4 LDS.U16 R22, [R22+0x1420] ;  /* 0x001420001616c984 */ /* 0x000ea20000000400 */
[----:B------:R-:W-:Y:S01]  /*dff0*/  @!P5 HADD2.F32 R51, -RZ, R51.H0_H0 ;  /* 0x20000033ff33d230 */ /* 0x000fe20000004100 */
[----:B0-----:R-:W-:Y:S01]  /*e000*/  @!P1 MOV R28, 0x400 ;  /* 0x00000400001c9802 */ /* 0x001fe20000000f00 */
[----:B------:R-:W-:Y:S01]  /*e010*/  @!P2 FFMA R19, R53, R29, R19 ;  /* 0x0000001d3513a223 */ /* 0x000fe20000000013 */
[----:B------:R-:W0:Y:S01]  /*e020*/  @!P4 LDS R25, [R4+0x20] ;  /* 0x000020000419c984 */ /* 0x000e220000000800 */
[----:B------:R-:W-:Y:S01]  /*e030*/  ISETP.GE.AND P6, PT, R15, R7, PT ;  /* 0x000000070f00720c */ /* 0x000fe20003fc6270 */
[----:B------:R-:W-:Y:S01]  /*e040*/  @!P5 FFMA R32, R51, R41, R32 ;  /* 0x000000293320d223 */ /* 0x000fe20000000020 */
[----:B------:R-:W-:Y:S01]  /*e050*/  P2R R29, PR, RZ, 0x4 ;  /* 0x00000004ff1d7803 */ /* 0x000fe20000000000 */
[----:B------:R-:W0:Y:S01]  /*e060*/  @!P4 S2R R51, SR_CgaCtaId ;  /* 0x000000000033c919 */ /* 0x000e220000008800 */
[----:B------:R-:W-:Y:S01]  /*e070*/  ISETP.NE.AND P4, PT, R37, RZ, PT ;  /* 0x000000ff2500720c */ /* 0x000fe20003f85270 */
[----:B---3--:R-:W-:Y:S01]  /*e080*/  @!P3 FFMA R19, R26, R48, R19 ;  /* 0x000000301a13b223 */ /* 0x008fe20000000013 */
[----:B------:R-:W-:-:S02]  /*e090*/  ISETP.GE.AND P2, PT, R12, R7, PT ;  /* 0x000000070c00720c */ /* 0x000fc40003f46270 */
[----:B-1----:R-:W-:Y:S01]  /*e0a0*/  @!P1 LEA R49, R49, R28, 0x18 ;  /* 0x0000001c31319211 */ /* 0x002fe200078ec0ff */
[----:B------:R-:W1:Y:S01]  /*e0b0*/  @!P5 S2R R40, SR_CgaCtaId ;  /* 0x000000000028d919 */ /* 0x000e620000008800 */
[-C--:B------:R-:W-:Y:S02]  /*e0c0*/  ISETP.GE.AND P1, PT, R10, R7.reuse, PT ;  /* 0x000000070a00720c */ /* 0x080fe40003f26270 */
[----:B------:R-:W-:Y:S02]  /*e0d0*/  P2R R26, PR, RZ, 0x8 ;  /* 0x00000008ff1a7803 */ /* 0x000fe40000000000 */
[----:B------:R-:W-:Y:S02]  /*e0e0*/  ISETP.GE.AND P3, PT, R8, R7, PT ;  /* 0x000000070800720c */ /* 0x000fe40003f66270 */
[----:B------:R-:W-:Y:S01]  /*e0f0*/  @!P6 MOV R53, 0x400 ;  /* 0x000004000035e802 */ /* 0x000fe20000000f00 */
[----:B------:R-:W-:Y:S02]  /*e100*/  @!P4 HADD2.F32 R28, -RZ, R18.H0_H0 ;  /* 0x20000012ff1cc230 */ /* 0x000fe40000004100 */
[----:B------:R-:W-:Y:S01]  /*e110*/  @!P2 HADD2.F32 R37, -RZ, R20.H0_H0 ;  /* 0x20000014ff25a230 */ /* 0x000fe20000004100 */
[----:B----4-:R-:W-:-:S03]  /*e120*/  @!P6 LEA R59, R59, R53, 0x18 ;  /* 0x000000353b3be211 */ /* 0x010fc600078ec0ff */
[----:B------:R-:W-:Y:S01]  /*e130*/  @!P1 LDS.U16 R46, [R46+0x14a0] ;  /* 0x0014a0002e2e9984 */ /* 0x000fe20000000400 */
[----:B------:R-:W-:Y:S01]  /*e140*/  P2R R53, PR, RZ, 0x8 ;  /* 0x00000008ff357803 */ /* 0x000fe20000000000 */
[----:B------:R-:W3:Y:S01]  /*e150*/  @!P1 S2R R18, SR_CgaCtaId ;  /* 0x0000000000129919 */ /* 0x000ee20000008800 */
[----:B------:R-:W-:Y:S01]  /*e160*/  ISETP.NE.AND P6, PT, R31, RZ, PT ;  /* 0x000000ff1f00720c */ /* 0x000fe20003fc5270 */
[----:B------:R-:W-:Y:S01]  /*e170*/  @!P1 LDS R20, [R4+0x24] ;  /* 0x0000240004149984 */ /* 0x000fe20000000800 */
[----:B------:R-:W-:Y:S01]  /*e180*/  ISETP.NE.AND P1, PT, R36, RZ, PT ;  /* 0x000000ff2400720c */ /* 0x000fe20003f25270 */
[----:B------:R-:W-:Y:S01]  /*e190*/  @!P4 FFMA R19, R28, R21, R19 ;  /* 0x000000151c13c223 */ /* 0x000fe20000000013 */
[----:B------:R-:W-:Y:S01]  /*e1a0*/  P2R R41, PR, RZ, 0x10 ;  /* 0x00000010ff297803 */ /* 0x000fe20000000000 */
[----:B------:R-:W4:Y:S01]  /*e1b0*/  @!P3 LDS.U16 R50, [R50+0x10a2] ;  /* 0x0010a2003232b984 */ /* 0x000f220000000400 */
[----:B--2---:R-:W-:Y:S01]  /*e1c0*/  @!P2 FFMA R32, R37, R9, R32 ;  /* 0x000000092520a223 */ /* 0x004fe20000000020 */
[----:B------:R-:W-:-:S02]  /*e1d0*/  ISETP.GE.AND P4, PT, R11, R7, PT ;  /* 0x000000070b00720c */ /* 0x000fc40003f86270 */
[----:B------:R-:W2:Y:S01]  /*e1e0*/  @!P3 LDS R36, [R4+0x4] ;  /* 0x000004000424b984 */ /* 0x000ea20000000800 */
[-C--:B------:R-:W-:Y:S01]  /*e1f0*/  ISETP.GE.AND P3, PT, R13, R7.reuse, PT ;  /* 0x000000070d00720c */ /* 0x080fe20003f66270 */
[----:B------:R-:W3:Y:S01]  /*e200*/  @!P2 S2R R31, SR_CgaCtaId ;  /* 0x00000000001fa919 */ /* 0x000ee20000008800 */
[----:B------:R-:W-:Y:S02]  /*e210*/  ISETP.GE.AND P2, PT, R17, R7, PT ;  /* 0x000000071100720c */ /* 0x000fe40003f46270 */
[----:B------:R-:W-:Y:S01]  /*e220*/  ISETP.NE.AND P5, PT, R44, RZ, PT ;  /* 0x000000ff2c00720c */ /* 0x000fe20003fa5270 */
[----:B------:R-:W-:Y:S01]  /*e230*/  @!P0 HADD2.F32 R23, -RZ, R23.H0_H0 ;  /* 0x20000017ff178230 */ /* 0x000fe20000004100 */
[----:B------:R-:W2:Y:S04]  /*e240*/  @!P1 S2R R48, SR_CgaCtaId ;  /* 0x0000000000309919 */ /* 0x000ea80000008800 */
[----:B------:R-:W-:Y:S01]  /*e250*/  @!P4 HADD2.F32 R56, -RZ, R22.H0_H0 ;  /* 0x20000016ff38c230 */ /* 0x000fe20000004100 */
[----:B------:R-:W-:Y:S02]  /*e260*/  @!P6 LDS.U16 R35, [R35+0x179c] ;  /* 0x00179c002323e984 */ /* 0x000fe40000000400 */
[----:B------:R-:W-:-:S02]  /*e270*/  @!P3 MOV R44, 0x400 ;  /* 0x00000400002cb802 */ /* 0x000fc40000000f00 */
[----:B------:R-:W-:Y:S04]  /*e280*/  @!P6 LDS R21, [R4+0x3c] ;  /* 0x00003c000415e984 */ /* 0x000fe80000000800 */
[----:B------:R-:W-:Y:S04]  /*e290*/  @!P2 LDS.U16 R42, [R42+0x1122] ;  /* 0x001122002a2aa984 */ /* 0x000fe80000000400 */
[----:B------:R-:W-:Y:S01]  /*e2a0*/  @!P2 LDS R22, [R4+0x8] ;  /* 0x000008000416a984 */ /* 0x000fe20000000800 */
[----:B------:R-:W-:Y:S02]  /*e2b0*/  ISETP.NE.AND P2, PT, R29, RZ, PT ;  /* 0x000000ff1d00720c */ /* 0x000fe40003f45270 */
[----:B-1----:R-:W-:Y:S01]  /*e2c0*/  @!P3 LEA R29, R40, R44, 0x18 ;  /* 0x0000002c281db211 */ /* 0x002fe200078ec0ff */
[----:B------:R-:W1:Y:S01]  /*e2d0*/  @!P1 LDS.U16 R39, [R39+0x1520] ;  /* 0x0015200027279984 */ /* 0x000e620000000400 */
[----:B------:R-:W-:Y:S01]  /*e2e0*/  ISETP.GE.AND P3, PT, R16, R7, PT ;  /* 0x000000071000720c */ /* 0x000fe20003f66270 */
[----:B------:R-:W-:-:S02]  /*e2f0*/  IMAD.MOV.U32 R40, RZ, RZ, RZ ;  /* 0x000000ffff287224 */ /* 0x000fc400078e00ff */
[----:B------:R-:W-:Y:S01]  /*e300*/  @!P0 FFMA R40, R6, R23, RZ ;  /* 0x0000001706288223 */ /* 0x000fe200000000ff */
[----:B------:R-:W-:Y:S01]  /*e310*/  P2R R9, PR, RZ, 0x40 ;  /* 0x00000040ff097803 */ /* 0x000fe20000000000 */
[----:B------:R-:W1:Y:S01]  /*e320*/  @!P1 LDS R37, [R4+0x28] ;  /* 0x0000280004259984 */ /* 0x000e620000000800 */
[----:B------:R-:W-:Y:S01]  /*e330*/  ISETP.GE.AND P6, PT, R12, R7, PT ;  /* 0x000000070c00720c */ /* 0x000fe20003fc6270 */
[----:B0-----:R-:W-:Y:S02]  /*e340*/  @!P4 FFMA R32, R25, R56, R32 ;  /* 0x000000381920c223 */ /* 0x001fe40000000020 */
[----:B------:R-:W0:Y:S04]  /*e350*/  @!P5 LDS.U16 R38, [R38+0x171e] ;  /* 0x00171e002626d984 */ /* 0x000e280000000400 */
[----:B------:R-:W0:Y:S04]  /*e360*/  @!P2 LDS.U16 R33, [R33+0x15a0] ;  /* 0x0015a0002121a984 */ /* 0x000e280000000400 */
[----:B------:R-:W0:Y:S04]  /*e370*/  @!P3 LDS.U16 R34, [R34+0x11a2] ;  /* 0x0011a2002222b984 */ /* 0x000e280000000400 */
[----:B------:R-:W-:Y:S01]  /*e380*/  @!P3 LDS R23, [R4+0xc] ;  /* 0x00000c000417b984 */ /* 0x000fe20000000800 */
[----:B------:R-:W-:-:S02]  /*e390*/  ISETP.NE.AND P3, PT, R53, RZ, PT ;  /* 0x000000ff3500720c */ /* 0x000fc40003f65270 */
[----:B------:R-:W-:Y:S01]  /*e3a0*/  @!P6 MOV R25, 0x400 ;  /* 0x000004000019e802 */ /* 0x000fe20000000f00 */
[----:B------:R-:W-:Y:S01]  /*e3b0*/  @!P5 LDS R28, [R4+0x38] ;  /* 0x00003800041cd984 */ /* 0x000fe20000000800 */
[----:B------:R-:W-:Y:S02]  /*e3c0*/  @!P4 MOV R6, 0x400 ;  /* 0x000004000006c802 */ /* 0x000fe40000000f00 */
[----:B---3--:R-:W-:Y:S01]  /*e3d0*/  @!P6 LEA R31, R31, R25, 0x18 ;  /* 0x000000191f1fe211 */ /* 0x008fe200078ec0ff */
[----:B------:R-:W-:Y:S06]  /*e3e0*/  @!P5 LDS.U16 R52, [R52+0x1720] ;  /* 0x001720003434d984 */ /* 0x000fec0000000400 */
[----:B----4-:R-:W-:Y:S01]  /*e3f0*/  @!P3 HADD2.F32 R50, -RZ, R50.H0_H0 ;  /* 0x20000032ff32b230 */ /* 0x010fe20000004100 */
[----:B------:R-:W-:Y:S01]  /*e400*/  @!P4 LEA R6, R51, R6, 0x18 ;  /* 0x000000063306c211 */ /* 0x000fe200078ec0ff */
[----:B------:R-:W3:Y:S01]  /*e410*/  @!P2 LDS R25, [R4+0x2c] ;  /* 0x00002c000419a984 */ /* 0x000ee20000000800 */
[----:B------:R-:W-:-:S02]  /*e420*/  ISETP.NE.AND P6, PT, R9, RZ, PT ;  /* 0x000000ff0900720c */ /* 0x000fc40003fc5270 */
[----:B--2---:R-:W-:Y:S01]  /*e430*/  @!P3 FFMA R40, R50, R36, R40 ;  /* 0x000000243228b223 */ /* 0x004fe20000000028 */
[----:B------:R-:W-:Y:S02]  /*e440*/  ISETP.NE.AND P3, PT, R26, RZ, PT ;  /* 0x000000ff1a00720c */ /* 0x000fe40003f65270 */
[-C--:B------:R-:W-:Y:S02]  /*e450*/  ISETP.GE.AND P4, PT, R15, R7.reuse, PT ;  /* 0x000000070f00720c */ /* 0x080fe40003f86270 */
[----:B------:R-:W-:Y:S02]  /*e460*/  P2R R9, PR, RZ, 0x1 ;  /* 0x00000001ff097803 */ /* 0x000fe40000000000 */
[----:B------:R-:W-:Y:S02]  /*e470*/  ISETP.GE.AND P0, PT, R10, R7, PT ;  /* 0x000000070a00720c */ /* 0x000fe40003f06270 */
[----:B------:R-:W-:Y:S02]  /*e480*/  @!P1 MOV R51, 0x400 ;  /* 0x0000040000339802 */ /* 0x000fe40000000f00 */
[----:B------:R-:W-:Y:S01]  /*e490*/  P2R R36, PR, RZ, 0x8 ;  /* 0x00000008ff247803 */ /* 0x000fe20000000000 */
[----:B------:R-:W2:Y:S01]  /*e4a0*/  @!P2 S2R R44, SR_CgaCtaId ;  /* 0x00000000002ca919 */ /* 0x000ea20000008800 */
[----:B------:R-:W-:-:S02]  /*e4b0*/  @!P1 LEA R48, R48, R51, 0x18 ;  /* 0x0000003330309211 */ /* 0x000fc400078ec0ff */
[----:B------:R-:W4:Y:S01]  /*e4c0*/  @!P3 S2R R51, SR_CgaCtaId ;  /* 0x000000000033b919 */ /* 0x000f220000008800 */
[----:B------:R-:W-:Y:S01]  /*e4d0*/  ISETP.GE.AND P3, PT, R17, R7, PT ;  /* 0x000000071100720c */ /* 0x000fe20003f66270 */
[----:B------:R-:W4:Y:S01]  /*e4e0*/  @!P4 LDS.U16 R59, [R59+0x1222] ;  /* 0x001222003b3bc984 */ /* 0x000f220000000400 */
[----:B------:R-:W-:Y:S02]  /*e4f0*/  ISETP.NE.AND P4, PT, R41, RZ, PT ;  /* 0x000000ff2900720c */ /* 0x000fe40003f85270 */
[----:B------:R-:W-:Y:S01]  /*e500*/  @!P0 HADD2.F32 R46, -RZ, R46.H0_H0 ;  /* 0x2000002eff2e8230 */ /* 0x000fe20000004100 */
[----:B------:R-:W-:Y:S01]  /*e510*/  @!P0 MOV R56, 0x400 ;  /* 0x0000040000388802 */ /* 0x000fe20000000f00 */
[----:B-1----:R-:W-:Y:S01]  /*e520*/  @!P1 HADD2.F32 R39, -RZ, R39.H0_H0 ;  /* 0x20000027ff279230 */ /* 0x002fe20000004100 */
[----:B------:R-:W-:Y:S02]  /*e530*/  @!P6 LDS.U16 R54, [R54+0x179e] ;  /* 0x00179e003636e984 */ /* 0x000fe40000000400 */
[----:B------:R-:W-:Y:S01]  /*e540*/  @!P0 FFMA R32, R46, R20, R32 ;  /* 0x000000142e208223 */ /* 0x000fe20000000020 */
[----:B------:R-:W-:-:S02]  /*e550*/  @!P0 LEA R18, R18, R56, 0x18 ;  /* 0x0000003812128211 */ /* 0x000fc400078ec0ff */
[----:B------:R-:W-:Y:S02]  /*e560*/  P2R R20, PR, RZ, 0x1 ;  /* 0x00000001ff147803 */ /* 0x000fe40000000000 */
[----:B------:R-:W-:Y:S01]  /*e570*/  ISETP.GE.AND P0, PT, R15, R7, PT ;  /* 0x000000070f00720c */ /* 0x000fe20003f06270 */
[----:B------:R-:W-:Y:S01]  /*e580*/  @!P6 HADD2.F32 R46, -RZ, R35.H0_H0 ;  /* 0x20000023ff2ee230 */ /* 0x000fe20000004100 */
[----:B------:R-:W1:Y:S01]  /*e590*/  @!P4 S2R R41, SR_CgaCtaId ;  /* 0x000000000029c919 */ /* 0x000e620000008800 */
[----:B------:R-:W-:Y:S02]  /*e5a0*/  @!P3 HADD2.F32 R42, -RZ, R42.H0_H0 ;  /* 0x2000002aff2ab230 */ /* 0x000fe40000004100 */
[----:B------:R-:W-:Y:S01]  /*e5b0*/  @!P1 FFMA R32, R39, R37, R32 ;  /* 0x0000002527209223 */ /* 0x000fe20000000020 */
[----:B------:R-:W-:Y:S01]  /*e5c0*/  @!P6 FFMA R30, R46, R21, R30 ;  /* 0x000000152e1ee223 */ /* 0x000fe2000000001e */
[----:B------:R-:W4:Y:S01]  /*e5d0*/  @!P3 S2R R58, SR_CgaCtaId ;  /* 0x00000000003ab919 */ /* 0x000f220000008800 */
[----:B------:R-:W-:Y:S01]  /*e5e0*/  @!P3 FFMA R40, R42, R22, R40 ;  /* 0x000000162a28b223 */ /* 0x000fe20000000028 */
[----:B------:R-:W-:-:S02]  /*e5f0*/  P2R R21, PR, RZ, 0x2 ;  /* 0x00000002ff157803 */ /* 0x000fc40000000000 */
[-C--:B------:R-:W-:Y:S01]  /*e600*/  ISETP.GE.AND P3, PT, R15, R7.reuse, PT ;  /* 0x000000070f00720c */ /* 0x080fe20003f66270 */
[----:B0-----:R-:W-:Y:S01]  /*e610*/  @!P5 HADD2.F32 R38, -RZ, R38.H0_H0 ;  /* 0x20000026ff26d230 */ /* 0x001fe20000004100 */
[-C--:B------:R-:W-:Y:S01]  /*e620*/  ISETP.GE.AND P1, PT, R8, R7.reuse, PT ;  /* 0x000000070800720c */ /* 0x080fe20003f26270 */
[----:B------:R-:W0:Y:S01]  /*e630*/  @!P0 LDS R26, [R4+0x10] ;  /* 0x00001000041a8984 */ /* 0x000e220000000800 */
[----:B------:R-:W-:Y:S02]  /*e640*/  ISETP.GE.AND P0, PT, R16, R7, PT ;  /* 0x000000071000720c */ /* 0x000fe40003f06270 */
[----:B------:R-:W-:Y:S01]  /*e650*/  @!P2 MOV R50, 0x400 ;  /* 0x000004000032a802 */ /* 0x000fe20000000f00 */
[----:B------:R-:W-:Y:S04]  /*e660*/  @!P6 LDS R46, [R4+0x3c] ;  /* 0x00003c00042ee984 */ /* 0x000fe80000000800 */
[----:B------:R-:W0:Y:S02]  /*e670*/  @!P4 LDS.U16 R43, [R43+0x16a0] ;  /* 0x0016a0002b2bc984 */ /* 0x000e240000000400 */
[----:B------:R-:W0:Y:S01]  /*e680*/  @!P3 S2R R56, SR_CgaCtaId ;  /* 0x000000000038b919 */ /* 0x000e220000008800 */
[----:B------:R-:W-:Y:S01]  /*e690*/  ISETP.NE.AND P3, PT, R36, RZ, PT ;  /* 0x000000ff2400720c */ /* 0x000fe20003f65270 */
[----:B------:R-:W-:Y:S01]  /*e6a0*/  @!P2 HADD2.F32 R36, -RZ, R33.H0_H0 ;  /* 0x20000021ff24a230 */ /* 0x000fe20000004100 */
[----:B------:R-:W0:Y:S01]  /*e6b0*/  @!P1 S2R R42, SR_CgaCtaId ;  /* 0x00000000002a9919 */ /* 0x000e220000008800 */
[----:B------:R-:W-:Y:S01]  /*e6c0*/  @!P0 HADD2.F32 R34, -RZ, R34.H0_H0 ;  /* 0x20000022ff228230 */ /* 0x000fe20000004100 */
[----:B--2---:R-:W-:-:S02]  /*e6d0*/  @!P2 LEA R35, R44, R50, 0x18 ;  /* 0x000000322c23a211 */ /* 0x004fc400078ec0ff */
[----:B---3--:R-:W-:Y:S01]  /*e6e0*/  @!P2 FFMA R32, R36, R25, R32 ;  /* 0x000000192420a223 */ /* 0x008fe20000000020 */
[----:B------:R-:W-:Y:S01]  /*e6f0*/  P2R R39, PR, RZ, 0x4 ;  /* 0x00000004ff277803 */ /* 0x000fe20000000000 */
[----:B------:R-:W2:Y:S01]  /*e700*/  @!P0 S2R R22, SR_CgaCtaId ;  /* 0x0000000000168919 */ /* 0x000ea20000008800 */
[----:B------:R-:W-:Y:S01]  /*e710*/  ISETP.GE.AND P2, PT, R13, R7, PT ;  /* 0x000000070d00720c */ /* 0x000fe20003f46270 */
[----:B------:R-:W-:Y:S01]  /*e720*/  @!P0 FFMA R40, R34, R23, R40 ;  /* 0x0000001722288223 */ /* 0x000fe20000000028 */
[----:B------:R-:W-:Y:S01]  /*e730*/  @!P4 MOV R23, 0x400 ;  /* 0x000004000017c802 */ /* 0x000fe20000000f00 */
[----:B------:R-:W-:Y:S01]  /*e740*/  @!P4 LDS R25, [R4+0x34] ;  /* 0x000034000419c984 */ /* 0x000fe20000000800 */
[-C--:B------:R-:W-:Y:S02]  /*e750*/  ISETP.GE.AND P1, PT, R14, R7.reuse, PT ;  /* 0x000000070e00720c */ /* 0x080fe40003f26270 */
[----:B------:R-:W-:Y:S01]  /*e760*/  P2R R50, PR, RZ, 0x40 ;  /* 0x00000040ff327803 */ /* 0x000fe20000000000 */
[----:B------:R-:W-:Y:S01]  /*e770*/  @!P5 FFMA R19, R38, R28, R19 ;  /* 0x0000001c2613d223 */ /* 0x000fe20000000013 */
[----:B------:R-:W-:Y:S01]  /*e780*/  ISETP.GE.AND P6, PT, R15, R7, PT ;  /* 0x000000070f00720c */ /* 0x000fe20003fc6270 */
[----:B------:R-:W3:Y:S01]  /*e790*/  @!P3 LDS.U16 R55, [R55+0x1620] ;  /* 0x001620003737b984 */ /* 0x000ee20000000400 */
[----:B-1----:R-:W-:-:S02]  /*e7a0*/  @!P4 LEA R41, R41, R23, 0x18 ;  /* 0x000000172929c211 */ /* 0x002fc400078ec0ff */
[----:B------:R-:W-:Y:S01]  /*e7b0*/  @!P3 MOV R36, 0x400 ;  /* 0x000004000024b802 */ /* 0x000fe20000000f00 */
[----:B------:R-:W-:Y:S01]  /*e7c0*/  @!P3 LDS R44, [R4+0x30] ;  /* 0x00003000042cb984 */ /* 0x000fe20000000800 */
[----:B------:R-:W-:Y:S02]  /*e7d0*/  P2R R23, PR, RZ, 0x10 ;  /* 0x00000010ff177803 */ /* 0x000fe40000000000 */
[-C--:B------:R-:W-:Y:S01]  /*e7e0*/  ISETP.GE.AND P4, PT, R8, R7.reuse, PT ;  /* 0x000000070800720c */ /* 0x080fe20003f86270 */
[----:B------:R-:W1:Y:S01]  /*e7f0*/  @!P5 S2R R28, SR_CgaCtaId ;  /* 0x00000000001cd919 */ /* 0x000e620000008800 */
[----:B----4-:R-:W-:Y:S02]  /*e800*/  @!P3 LEA R51, R51, R36, 0x18 ;  /* 0x000000243333b211 */ /* 0x010fe400078ec0ff */
[----:B------:R-:W-:Y:S01]  /*e810*/  P2R R57, PR, RZ, 0x8 ;  /* 0x00000008ff397803 */ /* 0x000fe20000000000 */
[----:B------:R-:W4:Y:S01]  /*e820*/  @!P2 S2R R37, SR_CgaCtaId ;  /* 0x000000000025a919 */ /* 0x000f220000008800 */
[----:B------:R-:W-:-:S02]  /*e830*/  ISETP.GE.AND P3, PT, R17, R7, PT ;  /* 0x000000071100720c */ /* 0x000fc40003f66270 */
[----:B------:R-:W-:Y:S01]  /*e840*/  P2R R36, PR, RZ, 0x4 ;  /* 0x00000004ff247803 */ /* 0x000fe20000000000 */
[----:B------:R-:W-:Y:S01]  /*e850*/  @!P2 LDS.U16 R29, [R29+0x1322] ;  /* 0x001322001d1da984 */ /* 0x000fe20000000400 */
[----:B------:R-:W-:-:S03]  /*e860*/  P2R R34, PR, RZ, 0x2 ;  /* 0x00000002ff227803 */ /* 0x000fc60000000000 */
[----:B------:R-:W-:Y:S01]  /*e870*/  @!P2 LDS R38, [R4+0x18] ;  /* 0x000018000426a984 */ /* 0x000fe20000000800 */
[----:B------:R-:W-:-:S03]  /*e880*/  ISETP.GE.AND P2, PT, R11, R7, PT ;  /* 0x000000070b00720c */ /* 0x000fc60003f46270 */
[----:B------:R-:W3:Y:S01]  /*e890*/  @!P1 LDS.U16 R49, [R49+0x12a2] ;  /* 0x0012a20031319984 */ /* 0x000ee20000000400 */
[----:B------:R-:W-:-:S03]  /*e8a0*/  @!P6 HADD2.F32 R59, -RZ, R59.H0_H0 ;  /* 0x2000003bff3be230 */ /* 0x000fc60000004100 */
[----:B------:R-:W3:Y:S01]  /*e8b0*/  @!P1 LDS R33, [R4+0x14] ;  /* 0x0000140004219984 */ /* 0x000ee20000000800 */
[----:B------:R-:W3:Y:S01]  /*e8c0*/  @!P1 S2R R53, SR_CgaCtaId ;  /* 0x0000000000359919 */ /* 0x000ee20000008800 */
[----:B------:R-:W-:Y:S02]  /*e8d0*/  ISETP.GE.AND P1, PT, R16, R7, PT ;  /* 0x000000071000720c */ /* 0x000fe40003f26270 */
[----:B------:R-:W-:Y:S01]  /*e8e0*/  @!P4 MOV R60, 0x400 ;  /* 0x00000400003cc802 */ /* 0x000fe20000000f00 */
[----:B0-----:R-:W-:Y:S01]  /*e8f0*/  @!P6 FFMA R40, R26, R59, R40 ;  /* 0x0000003b1a28e223 */ /* 0x001fe20000000028 */
[----:B------:R-:W-:Y:S01]  /*e900*/  @!P3 MOV R59, 0x400 ;  /* 0x00000400003bb802 */ /* 0x000fe20000000f00 */
[----:B------:R-:W-:Y:S01]  /*e910*/  @!P2 LDS.U16 R6, [R6+0x1422] ;  /* 0x001422000606a984 */ /* 0x000fe20000000400 */
[----:B------:R-:W-:Y:S02]  /*e920*/  @!P4 LEA R42, R42, R60, 0x18 ;  /* 0x0000003c2a2ac211 */ /* 0x000fe400078ec0ff */
[----:B------:R-:W-:-:S02]  /*e930*/  ISETP.NE.AND P4, PT, R23, RZ, PT ;  /* 0x000000ff1700720c */ /* 0x000fc40003f85270 */
[----:B------:R-:W-:Y:S01]  /*e940*/  @!P2 LDS R23, [R4+0x20] ;  /* 0x000020000417a984 */ /* 0x000fe20000000800 */
[----:B------:R-:W-:Y:S02]  /*e950*/  ISETP.NE.AND P2, PT, R36, RZ, PT ;  /* 0x000000ff2400720c */ /* 0x000fe40003f45270 */
[----:B------:R-:W-:Y:S02]  /*e960*/  @!P3 LEA R36, R58, R59, 0x18 ;  /* 0x0000003b3a24b211 */ /* 0x000fe400078ec0ff */
[----:B------:R-:W-:Y:S02]  /*e970*/  @!P1 MOV R58, 0x400 ;  /* 0x00000400003a9802 */ /* 0x000fe40000000f00 */
[----:B------:R-:W-:Y:S02]  /*e980*/  ISETP.NE.AND P3, PT, R57, RZ, PT ;  /* 0x000000ff3900720c */ /* 0x000fe40003f65270 */
[----:B------:R-:W-:Y:S02]  /*e990*/  @!P6 MOV R57, 0x400 ;  /* 0x000004000039e802 */ /* 0x000fe40000000f00 */
[----:B--2---:R-:W-:-:S02]  /*e9a0*/  @!P1 LEA R22, R22, R58, 0x18 ;  /* 0x0000003a16169211 */ /* 0x004fc400078ec0ff */
[----:B------:R-:W-:Y:S02]  /*e9b0*/  ISETP.NE.AND P1, PT, R34, RZ, PT ;  /* 0x000000ff2200720c */ /* 0x000fe40003f25270 */
[----:B------:R-:W-:Y:S02]  /*e9c0*/  @!P6 LEA R34, R56, R57, 0x18 ;  /* 0x000000393822e211 */ /* 0x000fe400078ec0ff */
[----:B------:R-:W-:Y:S02]  /*e9d0*/  @!P5 MOV R61, 0x400 ;  /* 0x00000400003dd802 */ /* 0x000fe40000000f00 */
[----:B------:R-:W-:Y:S02]  /*e9e0*/  ISETP.NE.AND P6, PT, R50, RZ, PT ;  /* 0x000000ff3200720c */ /* 0x000fe40003fc5270 */
[----:B------:R-:W-:Y:S01]  /*e9f0*/  ISETP.GE.AND P0, PT, R12, R7, PT ;  /* 0x000000070c00720c */ /* 0x000fe20003f06270 */
[----:B------:R-:W-:Y:S01]  /*ea00*/  @!P4 HADD2.F32 R43, -RZ, R43.H0_H0 ;  /* 0x2000002bff2bc230 */ /* 0x000fe20000004100 */
[----:B-1----:R-:W-:Y:S01]  /*ea10*/  @!P5 LEA R28, R28, R61, 0x18 ;  /* 0x0000003d1c1cd211 */ /* 0x002fe200078ec0ff */
[----:B------:R-:W-:Y:S04]  /*ea20*/  @!P3 LDS.U16 R51, [R51+0x1622] ;  /* 0x001622003333b984 */ /* 0x000fe80000000400 */
[----:B------:R-:W2:Y:S01]  /*ea30*/  LDL R61, [R1+0x1084] ;  /* 0x00108400013d7983 */ /* 0x000ea20000100800 */
[----:B------:R-:W-:-:S03]  /*ea40*/  @!P2 MOV R56, 0x400 ;  /* 0x000004000038a802 */ /* 0x000fc60000000f00 */
[----:B------:R-:W-:Y:S01]  /*ea50*/  @!P6 HADD2.F32 R54, -RZ, R54.H0_H0 ;  /* 0x20000036ff36e230 */ /* 0x000fe20000004100 */
[----:B----4-:R-:W-:Y:S01]  /*ea60*/  @!P2 LEA R37, R37, R56, 0x18 ;  /* 0x000000382525a211 */ /* 0x010fe200078ec0ff */
[----:B------:R-:W0:Y:S01]  /*ea70*/  @!P0 LDS.U16 R31, [R31+0x13a2] ;  /* 0x0013a2001f1f8984 */ /* 0x000e220000000400 */
[----:B------:R-:W-:Y:S02]  /*ea80*/  ISETP.NE.AND P2, PT, R39, RZ, PT ;  /* 0x000000ff2700720c */ /* 0x000fe40003f45270 */
[----:B------:R-:W-:Y:S01]  /*ea90*/  @!P6 FFMA R19, R54, R46, R19 ;  /* 0x0000002e3613e223 */ /* 0x000fe20000000013 */
[----:B------:R-:W-:Y:S01]  /*eaa0*/  P2R R39, PR, RZ, 0x40 ;  /* 0x00000040ff277803 */ /* 0x000fe20000000000 */
[----:B---3--:R-:W-:Y:S01]  /*eab0*/  @!P3 HADD2.F32 R55, -RZ, R55.H0_H0 ;  /* 0x20000037ff37b230 */ /* 0x008fe20000004100 */
[----:B------:R-:W-:Y:S01]  /*eac0*/  ISETP.GE.AND P6, PT, R11, R7, PT ;  /* 0x000000070b00720c */ /* 0x000fe20003fc6270 */
[----:B------:R-:W-:Y:S01]  /*ead0*/  @!P1 HADD2.F32 R49, -RZ, R49.H0_H0 ;  /* 0x20000031ff319230 */ /* 0x000fe20000004100 */
[----:B------:R-:W1:Y:S02]  /*eae0*/  @!P0 LDS R26, [R4+0x1c] ;  /* 0x00001c00041a8984 */ /* 0x000e640000000800 */
[----:B------:R-:W-:-:S02]  /*eaf0*/  @!P3 FFMA R32, R44, R55, R32 ;  /* 0x000000372c20b223 */ /* 0x000fc40000000020 */
[----:B------:R-:W-:Y:S02]  /*eb00*/  @!P1 FFMA R40, R49, R33, R40 ;  /* 0x0000002131289223 */ /* 0x000fe40000000028 */
[----:B------:R-:W3:Y:S01]  /*eb10*/  @!P0 S2R R33, SR_CgaCtaId ;  /* 0x0000000000218919 */ /* 0x000ee20000008800 */
[----:B------:R-:W-:Y:S01]  /*eb20*/  ISETP.NE.AND P0, PT, R20, RZ, PT ;  /* 0x000000ff1400720c */ /* 0x000fe20003f05270 */
[----:B------:R-:W-:Y:S01]  /*eb30*/  @!P4 FFMA R32, R43, R25, R32 ;  /* 0x000000192b20c223 */ /* 0x000fe20000000020 */
[----:B------:R-:W-:Y:S01]  /*eb40*/  P2R R25, PR, RZ, 0x10 ;  /* 0x00000010ff197803 */ /* 0x000fe20000000000 */
[----:B------:R-:W-:Y:S01]  /*eb50*/  @!P2 LDS.U16 R35, [R35+0x15a2] ;  /* 0x0015a2002323a984 */ /* 0x000fe20000000400 */
[-C--:B------:R-:W-:Y:S01]  /*eb60*/  ISETP.GE.AND P4, PT, R10, R7.reuse, PT ;  /* 0x000000070a00720c */ /* 0x080fe20003f86270 */
[----:B------:R-:W4:Y:S01]  /*eb70*/  @!P6 S2R R20, SR_CgaCtaId ;  /* 0x000000000014e919 */ /* 0x000f220000008800 */
[----:B------:R-:W-:Y:S02]  /*eb80*/  ISETP.GE.AND P6, PT, R13, R7, PT ;  /* 0x000000070d00720c */ /* 0x000fe40003fc6270 */
[----:B------:R-:W-:-:S05]  /*eb90*/  @!P1 MOV R50, 0x400 ;  /* 0x0000040000329802 */ /* 0x000fca0000000f00 */
[----:B------:R-:W4:Y:S01]  /*eba0*/  @!P0 LDS.U16 R18, [R18+0x14a2] ;  /* 0x0014a20012128984 */ /* 0x000f220000000400 */
[----:B------:R-:W-:Y:S02]  /*ebb0*/  @!P1 LEA R53, R53, R50, 0x18 ;  /* 0x0000003235359211 */ /* 0x000fe400078ec0ff */
[----:B------:R-:W-:Y:S02]  /*ebc0*/  ISETP.NE.AND P1, PT, R21, RZ, PT ;  /* 0x000000ff1500720c */ /* 0x000fe40003f25270 */
[----:B------:R-:W4:Y:S01]  /*ebd0*/  @!P0 S2R R21, SR_CgaCtaId ;  /* 0x0000000000158919 */ /* 0x000f220000008800 */
[----:B------:R-:W-:Y:S01]  /*ebe0*/  ISETP.NE.AND P0, PT, R9, RZ, PT ;  /* 0x000000ff0900720c */ /* 0x000fe20003f05270 */
[----:B------:R-:W-:Y:S01]  /*ebf0*/  @!P6 HADD2.F32 R44, -RZ, R29.H0_H0 ;  /* 0x2000001dff2ce230 */ /* 0x000fe20000004100 */
[----:B------:R-:W4:Y:S01]  /*ec00*/  @!P5 LDS R9, [R4+0x38] ;  /* 0x000038000409d984 */ /* 0x000f220000000800 */
[----:B------:R-:W-:Y:S02]  /*ec10*/  P2R R54, PR, RZ, 0x20 ;  /* 0x00000020ff367803 */ /* 0x000fe40000000000 */
[-C--:B------:R-:W-:Y:S01]  /*ec20*/  ISETP.GE.AND P5, PT, R12, R7.reuse, PT ;  /* 0x000000070c00720c */ /* 0x080fe20003fa6270 */
[----:B------:R-:W-:Y:S01]  /*ec30*/  @!P4 LDS R29, [R4+0x24] ;  /* 0x00002400041dc984 */ /* 0x000fe20000000800 */
[----:B------:R-:W-:Y:S01]  /*ec40*/  ISETP.GE.AND P4, PT, R11, R7, PT ;  /* 0x000000070b00720c */ /* 0x000fe20003f86270 */
[----:B------:R-:W-:Y:S01]  /*ec50*/  @!P6 FFMA R40, R44, R38, R40 ;  /* 0x000000262c28e223 */ /* 0x000fe20000000028 */
[----:B------:R-:W-:Y:S01]  /*ec60*/  P2R R49, PR, RZ, 0x1 ;  /* 0x00000001ff317803 */ /* 0x000fe20000000000 */
[----:B------:R-:W4:Y:S03]  /*ec70*/  @!P1 S2R R50, SR_CgaCtaId ;  /* 0x0000000000329919 */ /* 0x000f260000008800 */
[----:B------:R-:W4:Y:S05]  /*ec80*/  @!P0 LDS.U16 R47, [R47+0x1024] ;  /* 0x001024002f2f8984 */ /* 0x000f2a0000000400 */
[----:B0-----:R-:W-:Y:S01]  /*ec90*/  @!P5 HADD2.F32 R38, -RZ, R31.H0_H0 ;  /* 0x2000001fff26d230 */ /* 0x001fe20000004100 */
[----:B------:R-:W-:Y:S01]  /*eca0*/  @!P1 LDS.U16 R48, [R48+0x1522] ;  /* 0x0015220030309984 */ /* 0x000fe20000000400 */
[----:B------:R-:W-:-:S03]  /*ecb0*/  @!P4 HADD2.F32 R31, -RZ, R6.H0_H0 ;  /* 0x20000006ff1fc230 */ /* 0x000fc60000004100 */
[----:B------:R-:W0:Y:S01]  /*ecc0*/  @!P0 LDS R6, [R4] ;  /* 0x0000000004068984 */ /* 0x000e220000000800 */
[-C--:B------:R-:W-:Y:S01]  /*ecd0*/  ISETP.GE.AND P0, PT, R17, R7.reuse, PT ;  /* 0x000000071100720c */ /* 0x080fe20003f06270 */
[----:B-1----:R-:W-:Y:S01]  /*ece0*/  @!P5 FFMA R40, R38, R26, R40 ;  /* 0x0000001a2628d223 */ /* 0x002fe20000000028 */
[----:B------:R-:W-:Y:S01]  /*ecf0*/  ISETP.GE.AND P6, PT, R8, R7, PT ;  /* 0x000000070800720c */ /* 0x000fe20003fc6270 */
[----:B------:R-:W1:Y:S01]  /*ed00*/  @!P1 LDS R26, [R4+0x28] ;  /* 0x00002800041a9984 */ /* 0x000e620000000800 */
[----:B------:R-:W-:Y:S01]  /*ed10*/  @!P5 MOV R56, 0x400 ;  /* 0x000004000038d802 */ /* 0x000fe20000000f00 */
[----:B------:R-:W-:Y:S01]  /*ed20*/  @!P4 FFMA R40, R23, R31, R40 ;  /* 0x0000001f1728c223 */ /* 0x000fe20000000028 */
[----:B------:R-:W-:Y:S01]  /*ed30*/  @!P4 MOV R55, 0x400 ;  /* 0x000004000037c802 */ /* 0x000fe20000000f00 */
[----:B------:R-:W1:Y:S01]  /*ed40*/  @!P2 S2R R43, SR_CgaCtaId ;  /* 0x00000000002ba919 */ /* 0x000e620000008800 */
[----:B---3--:R-:W-:Y:S02]  /*ed50*/  @!P5 LEA R33, R33, R56, 0x18 ;  /* 0x000000382121d211 */ /* 0x008fe400078ec0ff */
[----:B------:R-:W-:Y:S01]  /*ed60*/  ISETP.NE.AND P5, PT, R54, RZ, PT ;  /* 0x000000ff3600720c */ /* 0x000fe20003fa5270 */
[----:B------:R-:W3:Y:S02]  /*ed70*/  @!P3 S2R R44, SR_CgaCtaId ;  /* 0x00000000002cb919 */ /* 0x000ee40000008800 */
[----:B------:R-:W-:Y:S04]  /*ed80*/  @!P0 LDS.U16 R36, [R36+0x1124] ;  /* 0x0011240024248984 */ /* 0x000fe80000000400 */
[----:B------:R-:W-:Y:S01]  /*ed90*/  @!P0 LDS R23, [R4+0x8] ;  /* 0x0000080004178984 */ /* 0x000fe20000000800 */
[----:B------:R-:W-:-:S03]  /*eda0*/  ISETP.GE.AND P0, PT, R10, R7, PT ;  /* 0x000000070a00720c */ /* 0x000fc60003f06270 */
[----:B------:R-:W3:Y:S01]  /*edb0*/  @!P6 LDS.U16 R42, [R42+0x10a4] ;  /* 0x0010a4002a2ae984 */ /* 0x000ee20000000400 */
[----:B----4-:R-:W-:Y:S02]  /*edc0*/  @!P4 LEA R20, R20, R55, 0x18 ;  /* 0x000000371414c211 */ /* 0x010fe400078ec0ff */
[----:B------:R-:W-:Y:S01]  /*edd0*/  @!P1 MOV R54, 0x400 ;  /* 0x0000040000369802 */ /* 0x000fe20000000f00 */
[----:B------:R-:W4:Y:S01]  /*ede0*/  @!P6 LDS R38, [R4+0x4] ;  /* 0x000004000426e984 */ /* 0x000f220000000800 */
[----:B------:R-:W-:Y:S02]  /*edf0*/  @!P5 HADD2.F32 R52, -RZ, R52.H0_H0 ;  /* 0x20000034ff34d230 */ /* 0x000fe40000004100 */
[----:B------:R-:W-:Y:S01]  /*ee00*/  @!P1 LEA R50, R50, R54, 0x18 ;  /* 0x0000003632329211 */ /* 0x000fe200078ec0ff */
[----:B------:R-:W4:Y:S02]  /*ee10*/  @!P6 S2R R46, SR_CgaCtaId ;  /* 0x00000000002ee919 */ /* 0x000f240000008800 */
[----:B------:R-:W-:Y:S01]  /*ee20*/  @!P0 MOV R55, 0x400 ;  /* 0x0000040000378802 */ /* 0x000fe20000000f00 */
[----:B------:R-:W-:Y:S01]  /*ee30*/  @!P0 HADD2.F32 R54, -RZ, R18.H0_H0 ;  /* 0x20000012ff368230 */ /* 0x000fe20000004100 */
[----:B------:R-:W4:Y:S02]  /*ee40*/  @!P2 LDS R31, [R4+0x2c] ;  /* 0x00002c00041fa984 */ /* 0x000f240000000800 */
[----:B------:R-:W-:-:S02]  /*ee50*/  @!P0 LEA R21, R21, R55, 0x18 ;  /* 0x0000003715158211 */ /* 0x000fc400078ec0ff */
[----:B------:R-:W-:Y:S01]  /*ee60*/  ISETP.NE.AND P0, PT, R49, RZ, PT ;  /* 0x000000ff3100720c */ /* 0x000fe20003f05270 */
[----:B------:R-:W-:Y:S01]  /*ee70*/  @!P5 FFMA R32, R52, R9, R32 ;  /* 0x000000093420d223 */ /* 0x000fe20000000020 */
[----:B------:R-:W-:Y:S02]  /*ee80*/  P2R R18, PR, RZ, 0x20 ;  /* 0x00000020ff127803 */ /* 0x000fe40000000000 */
[-C--:B------:R-:W-:Y:S02]  /*ee90*/  ISETP.GE.AND P5, PT, R10, R7.reuse, PT ;  /* 0x000000070a00720c */ /* 0x080fe40003fa6270 */
[----:B------:R-:W-:-:S07]  /*eea0*/  ISETP.GE.AND P4, PT, R16, R7, PT ;  /* 0x000000071000720c */ /* 0x000fce0003f86270 */
[----:B------:R-:W-:-:S04]  /*eeb0*/  @!P0 HADD2.F32 R47, -RZ, R47.H0_H0 ;  /* 0x2000002fff2f8230 */ /* 0x000fc80000004100 */
[----:B------:R-:W-:Y:S01]  /*eec0*/  @!P5 FFMA R40, R54, R29, R40 ;  /* 0x0000001d3628d223 */ /* 0x000fe20000000028 */
[----:B------:R-:W-:Y:S02]  /*eed0*/  IMAD.MOV.U32 R29, RZ, RZ, RZ ;  /* 0x000000ffff1d7224 */ /* 0x000fe400078e00ff */
[----:B0-----:R-:W-:Y:S01]  /*eee0*/  @!P0 FFMA R29, R6, R47, RZ ;  /* 0x0000002f061d8223 */ /* 0x001fe200000000ff */
[----:B------:R-:W-:Y:S01]  /*eef0*/  P2R R6, PR, RZ, 0x1 ;  /* 0x00000001ff067803 */ /* 0x000fe20000000000 */
[----:B------:R-:W-:Y:S01]  /*ef00*/  @!P1 HADD2.F32 R48, -RZ, R48.H0_H0 ;  /* 0x20000030ff309230 */ /* 0x000fe20000004100 */
[-C--:B------:R-:W-:Y:S01]  /*ef10*/  ISETP.GE.AND P0, PT, R8, R7.reuse, PT ;  /* 0x000000070800720c */ /* 0x080fe20003f06270 */
[----:B------:R-:W0:Y:S04]  /*ef20*/  @!P4 LDS.U16 R22, [R22+0x11a4] ;  /* 0x0011a4001616c984 */ /* 0x000e280000000400 */
[----:B------:R-:W0:Y:S01]  /*ef30*/  @!P4 LDS R9, [R4+0xc] ;  /* 0x00000c000409c984 */ /* 0x000e220000000800 */
[-C--:B------:R-:W-:Y:S01]  /*ef40*/  ISETP.GE.AND P4, PT, R15, R7.reuse, PT ;  /* 0x000000070f00720c */ /* 0x080fe20003f86270 */
[----:B-1----:R-:W-:Y:S01]  /*ef50*/  @!P1 FFMA R40, R48, R26, R40 ;  /* 0x0000001a30289223 */ /* 0x002fe20000000028 */
[----:B------:R-:W-:Y:S01]  /*ef60*/  P2R R26, PR, RZ, 0x2 ;  /* 0x00000002ff1a7803 */ /* 0x000fe20000000000 */
[----:B---3--:R-:W-:Y:S01]  /*ef70*/  @!P6 HADD2.F32 R42, -RZ, R42.H0_H0 ;  /* 0x2000002aff2ae230 */ /* 0x008fe20000004100 */
[-C--:B------:R-:W-:Y:S01]  /*ef80*/  ISETP.GE.AND P1, PT, R16, R7.reuse, PT ;  /* 0x000000071000720c */ /* 0x080fe20003f26270 */
[----:B------:R-:W-:Y:S01]  /*ef90*/  @!P3 LDS R47, [R4+0x30] ;  /* 0x00003000042fb984 */ /* 0x000fe20000000800 */
[----:B------:R-:W-:-:S02]  /*efa0*/  ISETP.GE.AND P5, PT, R17, R7, PT ;  /* 0x000000071100720c */ /* 0x000fc40003fa6270 */
[----:B----4-:R-:W-:Y:S01]  /*efb0*/  @!P0 FFMA R29, R42, R38, R29 ;  /* 0x000000262a1d8223 */ /* 0x010fe2000000001d */
[----:B------:R-:W-:Y:S01]  /*efc0*/  @!P6 MOV R49, 0x400 ;  /* 0x000004000031e802 */ /* 0x000fe20000000f00 */
[----:B------:R-:W-:Y:S01]  /*efd0*/  @!P2 HADD2.F32 R35, -RZ, R35.H0_H0 ;  /* 0x20000023ff23a230 */ /* 0x000fe20000004100 */
[----:B------:R-:W-:Y:S01]  /*efe0*/  ISETP.GE.AND P0, PT, R15, R7, PT ;  /* 0x000000070f00720c */ /* 0x000fe20003f06270 */
[----:B------:R-:W3:Y:S04]  /*eff0*/  LDL R38, [R5+0x38] ;  /* 0x0000380005267983 */ /* 0x000ee80000100800 */
[----:B------:R-:W1:Y:S04]  /*f000*/  @!P4 LDS.U16 R34, [R34+0x1224] ;  /* 0x001224002222c984 */ /* 0x000e680000000400 */
[----:B------:R-:W4:Y:S01]  /*f010*/  @!P4 LDS R57, [R4+0x10] ;  /* 0x000010000439c984 */ /* 0x000f220000000800 */
[----:B------:R-:W-:-:S02]  /*f020*/  ISETP.NE.AND P4, PT, R25, RZ, PT ;  /* 0x000000ff1900720c */ /* 0x000fc40003f85270 */
[----:B------:R-:W-:Y:S02]  /*f030*/  @!P6 LEA R25, R46, R49, 0x18 ;  /* 0x000000312e19e211 */ /* 0x000fe400078ec0ff */
[----:B------:R-:W-:Y:S02]  /*f040*/  ISETP.NE.AND P6, PT, R39, RZ, PT ;  /* 0x000000ff2700720c */ /* 0x000fe40003fc5270 */
[----:B------:R-:W-:Y:S01]  /*f050*/  @!P2 MOV R55, 0x400 ;  /* 0x000004000037a802 */ /* 0x000fe20000000f00 */
[----:B------:R-:W4:Y:S01]  /*f060*/  @!P1 S2R R39, SR_CgaCtaId ;  /* 0x0000000000279919 */ /* 0x000f220000008800 */
[----:B------:R-:W-:Y:S01]  /*f070*/  ISETP.GE.AND P1, PT, R14, R7, PT ;  /* 0x000000070e00720c */ /* 0x000fe20003f26270 */
[----:B------:R-:W-:Y:S01]  /*f080*/  @!P5 HADD2.F32 R36, -RZ, R36.H0_H0 ;  /* 0x20000024ff24d230 */ /* 0x000fe20000004100 */
[----:B------:R-:W-:Y:S01]  /*f090*/  @!P2 LEA R43, R43, R55, 0x18 ;  /* 0x000000372b2ba211 */ /* 0x000fe200078ec0ff */
[----:B------:R-:W4:Y:S01]  /*f0a0*/  @!P0 S2R R49, SR_CgaCtaId ;  /* 0x0000000000318919 */ /* 0x000f220000008800 */
[----:B------:R-:W-:Y:S01]  /*f0b0*/  ISETP.GE.AND P0, PT, R13, R7, PT ;  /* 0x000000070d00720c */ /* 0x000fe20003f06270 */
[----:B------:R-:W1:Y:S01]  /*f0c0*/  @!P5 S2R R55, SR_CgaCtaId ;  /* 0x000000000037d919 */ /* 0x000e620000008800 */
[----:B------:R-:W-:Y:S01]  /*f0d0*/  @!P3 MOV R56, 0x400 ;  /* 0x000004000038b802 */ /* 0x000fe20000000f00 */
[----:B------:R-:W-:Y:S01]  /*f0e0*/  @!P5 FFMA R29, R36, R23, R29 ;  /* 0x00000017241dd223 */ /* 0x000fe2000000001d */
[----:B------:R-:W-:Y:S01]  /*f0f0*/  P2R R48, PR, RZ, 0x40 ;  /* 0x00000040ff307803 */ /* 0x000fe20000000000 */
[----:B------:R-:W-:Y:S01]  /*f100*/  @!P6 LDS.U16 R24, [R24+0x17a0] ;  /* 0x0017a0001818e984 */ /* 0x000fe20000000400 */
[----:B------:R-:W-:-:S03]  /*f110*/  @!P3 LEA R44, R44, R56, 0x18 ;  /* 0x000000382c2cb211 */ /* 0x000fc600078ec0ff */
[----:B------:R-:W-:Y:S01]  /*f120*/  @!P6 LDS R36, [R4+0x3c] ;  /* 0x00003c000424e984 */ /* 0x000fe20000000800 */
[-C--:B------:R-:W-:Y:S02]  /*f130*/  ISETP.GE.AND P6, PT, R13, R7.reuse, PT ;  /* 0x000000070d00720c */ /* 0x080fe40003fc6270 */
[----:B------:R-:W-:Y:S01]  /*f140*/  P2R R54, PR, RZ, 0x8 ;  /* 0x00000008ff367803 */ /* 0x000fe20000000000 */
[----:B------:R-:W4:Y:S01]  /*f150*/  @!P1 LDS.U16 R53, [R53+0x12a4] ;  /* 0x0012a40035359984 */ /* 0x000f220000000400 */
[----:B------:R-:W-:-:S03]  /*f160*/  ISETP.GE.AND P3, PT, R16, R7, PT ;  /* 0x000000071000720c */ /* 0x000fc60003f66270 */
[----:B------:R-:W4:Y:S04]  /*f170*/  @!P1 LDS R23, [R4+0x14] ;  /* 0x0000140004179984 */ /* 0x000f280000000800 */
[----:B------:R-:W4:Y:S01]  /*f180*/  @!P0 LDS.U16 R37, [R37+0x1324] ;  /* 0x0013240025258984 */ /* 0x000f220000000400 */
[----:B------:R-:W-:Y:S01]  /*f190*/  ISETP.GE.AND P0, PT, R11, R7, PT ;  /* 0x000000070b00720c */ /* 0x000fe20003f06270 */
[----:B------:R-:W-:Y:S01]  /*f1a0*/  @!P2 FFMA R40, R35, R31, R40 ;  /* 0x0000001f2328a223 */ /* 0x000fe20000000028 */
[----:B------:R-:W-:Y:S01]  /*f1b0*/  P2R R52, PR, RZ, 0x40 ;  /* 0x00000040ff347803 */ /* 0x000fe20000000000 */
[----:B------:R-:W-:Y:S01]  /*f1c0*/  @!P6 LDS R35, [R4+0x18] ;  /* 0x000018000423e984 */ /* 0x000fe20000000800 */
[----:B------:R-:W-:Y:S01]  /*f1d0*/  ISETP.GE.AND P6, PT, R15, R7, PT ;  /* 0x000000070f00720c */ /* 0x000fe20003fc6270 */
[----:B0-----:R-:W-:Y:S01]  /*f1e0*/  @!P3 HADD2.F32 R59, -RZ, R22.H0_H0 ;  /* 0x20000016ff3bb230 */ /* 0x001fe20000004100 */
[----:B------:R-:W0:Y:S01]  /*f1f0*/  @!P1 S2R R46, SR_CgaCtaId ;  /* 0x00000000002e9919 */ /* 0x000e220000008800 */
[----:B------:R-:W-:-:S03]  /*f200*/  @!P5 MOV R58, 0x400 ;  /* 0x00000400003ad802 */ /* 0x000fc60000000f00 */
[----:B------:R-:W-:Y:S01]  /*f210*/  @!P3 FFMA R29, R59, R9, R29 ;  /* 0x000000093b1db223 */ /* 0x000fe2000000001d */
[----:B------:R-:W0:Y:S04]  /*f220*/  @!P4 LDS.U16 R41, [R41+0x16a2] ;  /* 0x0016a2002929c984 */ /* 0x000e280000000400 */
[----:B------:R-:W-:Y:S04]  /*f230*/  @!P0 LDS.U16 R20, [R20+0x1424] ;  /* 0x0014240014148984 */ /* 0x000fe80000000400 */
[----:B------:R-:W-:Y:S01]  /*f240*/  @!P0 LDS R9, [R4+0x20] ;  /* 0x0000200004098984 */ /* 0x000fe20000000800 */
[----:B------:R-:W-:-:S02]  /*f250*/  ISETP.NE.AND P0, PT, R6, RZ, PT ;  /* 0x000000ff0600720c */ /* 0x000fc40003f05270 */
[----:B------:R-:W-:Y:S01]  /*f260*/  @!P3 MOV R6, 0x400 ;  /* 0x000004000006b802 */ /* 0x000fe20000000f00 */
[----:B------:R-:W0:Y:S01]  /*f270*/  @!P4 LDS R31, [R4+0x34] ;  /* 0x00003400041fc984 */ /* 0x000e220000000800 */
[----:B-1----:R-:W-:Y:S01]  /*f280*/  @!P5 LEA R55, R55, R58, 0x18 ;  /* 0x0000003a3737d211 */ /* 0x002fe200078ec0ff */
[----:B------:R-:W-:Y:S01]  /*f290*/  @!P6 HADD2.F32 R58, -RZ, R34.H0_H0 ;  /* 0x20000022ff3ae230 */ /* 0x000fe20000004100 */
[----:B----4-:R-:W-:Y:S01]  /*f2a0*/  @!P3 LEA R39, R39, R6, 0x18 ;  /* 0x000000062727b211 */ /* 0x010fe200078ec0ff */
[----:B------:R-:W4:Y:S01]  /*f2b0*/  LDL R34, [R5+0x3c] ;  /* 0x00003c0005227983 */ /* 0x000f220000100800 */
[-C--:B------:R-:W-:Y:S02]  /*f2c0*/  ISETP.GE.AND P3, PT, R14, R7.reuse, PT ;  /* 0x000000070e00720c */ /* 0x080fe40003f66270 */
[----:B------:R-:W-:Y:S01]  /*f2d0*/  @!P6 FFMA R29, R57, R58, R29 ;  /* 0x0000003a391de223 */ /* 0x000fe2000000001d */
[----:B------:R-:W-:Y:S02]  /*f2e0*/  @!P6 MOV R57, 0x400 ;  /* 0x000004000039e802 */ /* 0x000fe40000000f00 */
[----:B------:R-:W-:Y:S01]  /*f2f0*/  ISETP.GE.AND P1, PT, R12, R7, PT ;  /* 0x000000070c00720c */ /* 0x000fe20003f26270 */
[----:B------:R-:W-:Y:S01]  /*f300*/  @!P0 LDS.U16 R27, [R27+0x1026] ;  /* 0x001026001b1b8984 */ /* 0x000fe20000000400 */
[----:B------:R-:W-:-:S02]  /*f310*/  @!P6 LEA R49, R49, R57, 0x18 ;  /* 0x000000393131e211 */ /* 0x000fc400078ec0ff */
[----:B------:R-:W-:Y:S01]  /*f320*/  ISETP.NE.AND P6, PT, R52, RZ, PT ;  /* 0x000000ff3400720c */ /* 0x000fe20003fc5270 */
[----:B------:R-:W-:Y:S03]  /*f330*/  @!P0 LDS R6, [R4] ;  /* 0x0000000004068984 */ /* 0x000fe60000000800 */
[----:B------:R-:W-:Y:S01]  /*f340*/  @!P3 HADD2.F32 R57, -RZ, R53.H0_H0 ;  /* 0x20000035ff39b230 */ /* 0x000fe20000004100 */
[----:B------:R-:W-:Y:S01]  /*f350*/  @!P3 MOV R58, 0x400 ;  /* 0x00000400003ab802 */ /* 0x000fe20000000f00 */
[----:B------:R-:W-:Y:S03]  /*f360*/  @!P5 LDS.U16 R53, [R55+0x1126] ;  /* 0x001126003735d984 */ /* 0x000fe60000000400 */
[----:B0-----:R-:W-:Y:S01]  /*f370*/  @!P3 LEA R46, R46, R58, 0x18 ;  /* 0x0000003a2e2eb211 */ /* 0x001fe200078ec0ff */
[----:B------:R-:W-:Y:S01]  /*f380*/  @!P3 FFMA R29, R57, R23, R29 ;  /* 0x00000017391db223 */ /* 0x000fe2000000001d */
[----:B------:R-:W-:Y:S01]  /*f390*/  ISETP.NE.AND P3, PT, R54, RZ, PT ;  /* 0x000000ff3600720c */ /* 0x000fe20003f65270 */
[----:B------:R-:W0:Y:S01]  /*f3a0*/  @!P1 LDS.U16 R33, [R33+0x13a4] ;  /* 0x0013a40021219984 */ /* 0x000e220000000400 */
[----:B------:R-:W-:Y:S01]  /*f3b0*/  @!P6 HADD2.F32 R37, -RZ, R37.H0_H0 ;  /* 0x20000025ff25e230 */ /* 0x000fe20000004100 */
[----:B------:R-:W-:-:S02]  /*f3c0*/  ISETP.NE.AND P6, PT, R48, RZ, PT ;  /* 0x000000ff3000720c */ /* 0x000fc40003fc5270 */
[----:B------:R-:W-:Y:S01]  /*f3d0*/  P2R R42, PR, RZ, 0x4 ;  /* 0x00000004ff2a7803 */ /* 0x000fe20000000000 */
[----:B------:R-:W1:Y:S01]  /*f3e0*/  @!P1 LDS R22, [R4+0x1c] ;  /* 0x00001c0004169984 */ /* 0x000e620000000800 */
[----:B------:R-:W-:-:S03]  /*f3f0*/  ISETP.GE.AND P2, PT, R8, R7, PT ;  /* 0x000000070800720c */ /* 0x000fc60003f46270 */
[----:B------:R-:W-:Y:S03]  /*f400*/  @!P5 LDS R57, [R4+0x8] ;  /* 0x000008000439d984 */ /* 0x000fe60000000800 */
[----:B------:R-:W-:Y:S01]  /*f410*/  @!P3 HADD2.F32 R51, -RZ, R51.H0_H0 ;  /* 0x20000033ff33b230 */ /* 0x000fe20000004100 */
[----:B------:R-:W4:Y:S02]  /*f420*/  LDL R23, [R5+0x40] ;  /* 0x0000400005177983 */ /* 0x000f240000100800 */
[----:B------:R-:W-:Y:S01]  /*f430*/  @!P6 HADD2.F32 R48, -RZ, R24.H0_H0 ;  /* 0x20000018ff30e230 */ /* 0x000fe20000004100 */
[----:B------:R-:W-:Y:S01]  /*f440*/  P2R R24, PR, RZ, 0x8 ;  /* 0x00000008ff187803 */ /* 0x000fe20000000000 */
[----:B------:R-:W-:Y:S01]  /*f450*/  @!P3 FFMA R40, R47, R51, R40 ;  /* 0x000000332f28b223 */ /* 0x000fe20000000028 */
[----:B------:R-:W-:Y:S01]  /*f460*/  ISETP.GE.AND P3, PT, R13, R7, PT ;  /* 0x000000070d00720c */ /* 0x000fe20003f66270 */
[----:B------:R-:W2:Y:S01]  /*f470*/  @!P2 LDS.U16 R25, [R25+0x10a6] ;  /* 0x0010a6001919a984 */ /* 0x000ea20000000400 */
[----:B------:R-:W-:-:S02]  /*f480*/  @!P4 HADD2.F32 R54, -RZ, R41.H0_H0 ;  /* 0x20000029ff36c230 */ /* 0x000fc40000004100 */
[----:B------:R-:W-:Y:S01]  /*f490*/  @!P6 FFMA R32, R48, R36, R32 ;  /* 0x000000243020e223 */ /* 0x000fe20000000020 */
[----:B------:R-:W-:Y:S01]  /*f4a0*/  P2R R41, PR, RZ, 0x40 ;  /* 0x00000040ff297803 */ /* 0x000fe20000000000 */
[----:B------:R-:W2:Y:S01]  /*f4b0*/  @!P2 LDS R52, [R4+0x4] ;  /* 0x000004000434a984 */ /* 0x000ea20000000800 */
[----:B------:R-:W-:-:S06]  /*f4c0*/  ISETP.GE.AND P6, PT, R13, R7, PT ;  /* 0x000000070d00720c */ /* 0x000fcc0003fc6270 */
[----:B------:R-:W-:Y:S01]  /*f4d0*/  @!P3 FFMA R29, R37, R35, R29 ;  /* 0x00000023251db223 */ /* 0x000fe2000000001d */
[----:B------:R-:W-:Y:S01]  /*f4e0*/  ISETP.GE.AND P3, PT, R11, R7, PT ;  /* 0x000000070b00720c */ /* 0x000fe20003f66270 */
[----:B------:R-:W-:Y:S01]  /*f4f0*/  @!P4 FFMA R40, R54, R31, R40 ;  /* 0x0000001f3628c223 */ /* 0x000fe20000000028 */
[----:B0-----:R-:W-:-:S04]  /*f500*/  @!P1 HADD2.F32 R33, -RZ, R33.H0_H0 ;  /* 0x20000021ff219230 */ /* 0x001fc80000004100 */
[----:B------:R-:W0:Y:S07]  /*f510*/  @!P6 S2R R59, SR_CgaCtaId ;  /* 0x00000000003be919 */ /* 0x000e2e0000008800 */
[----:B------:R-:W-:Y:S01]  /*f520*/  @!P3 HADD2.F32 R31, -RZ, R20.H0_H0 ;  /* 0x20000014ff1fb230 */ /* 0x000fe20000004100 */
[----:B------:R-:W-:Y:S02]  /*f530*/  P2R R20, PR, RZ, 0x40 ;  /* 0x00000040ff147803 */ /* 0x000fe40000000000 */
[----:B------:R-:W-:Y:S01]  /*f540*/  P2R R47, PR, RZ, 0x10 ;  /* 0x00000010ff2f7803 */ /* 0x000fe20000000000 */
[----:B------:R-:W0:Y:S01]  /*f550*/  @!P2 S2R R56, SR_CgaCtaId ;  /* 0x000000000038a919 */ /* 0x000e220000008800 */
[-C--:B------:R-:W-:Y:S01]  /*f560*/  ISETP.GE.AND P6, PT, R11, R7.reuse, PT ;  /* 0x000000070b00720c */ /* 0x080fe20003fc6270 */
[----:B-1----:R-:W-:Y:S01]  /*f570*/  @!P1 FFMA R29, R33, R22, R29 ;  /* 0x00000016211d9223 */ /* 0x002fe2000000001d */
[-C--:B------:R-:W-:Y:S01]  /*f580*/  ISETP.GE.AND P3, PT, R10, R7.reuse, PT ;  /* 0x000000070a00720c */ /* 0x080fe20003f66270 */
[----:B------:R-:W1:Y:S01]  /*f590*/  @!P5 S2R R48, SR_CgaCtaId ;  /* 0x000000000030d919 */ /* 0x000e620000008800 */
[----:B------:R-:W-:-:S02]  /*f5a0*/  ISETP.GE.AND P4, PT, R16, R7, PT ;  /* 0x000000071000720c */ /* 0x000fc40003f86270 */
[----:B------:R-:W-:Y:S01]  /*f5b0*/  @!P2 MOV R58, 0x400 ;  /* 0x00000400003aa802 */ /* 0x000fe20000000f00 */
[----:B------:R-:W4:Y:S04]  /*f5c0*/  LDL R22, [R5+0x44] ;  /* 0x0000440005167983 */ /* 0x000f280000100800 */
[----:B------:R-:W4:Y:S02]  /*f5d0*/  LDL R36, [R5+0x4c] ;  /* 0x00004c0005247983 */ /* 0x000f240000100800 */
[----:B------:R-:W-:Y:S01]  /*f5e0*/  @!P6 FFMA R29, R9, R31, R29 ;  /* 0x0000001f091de223 */ /* 0x000fe2000000001d */
[----:B------:R-:W-:Y:S01]  /*f5f0*/  @!P0 HADD2.F32 R31, -RZ, R27.H0_H0 ;  /* 0x2000001bff1f8230 */ /* 0x000fe20000004100 */
[----:B------:R-:W1:Y:S01]  /*f600*/  @!P6 S2R R37, SR_CgaCtaId ;  /* 0x000000000025e919 */ /* 0x000e620000008800 */
[----:B------:R-:W-:Y:S01]  /*f610*/  IMAD.MOV.U32 R9, RZ, RZ, RZ ;  /* 0x000000ffff097224 */ /* 0x000fe200078e00ff */
[----:B------:R-:W-:-:S02]  /*f620*/  ISETP.GE.AND P6, PT, R14, R7, PT ;  /* 0x000000070e00720c */ /* 0x000fc40003fc6270 */
[----:B------:R-:W-:Y:S01]  /*f630*/  @!P0 FFMA R9, R6, R31, RZ ;  /* 0x0000001f06098223 */ /* 0x000fe200000000ff */
[----:B--2---:R-:W-:Y:S01]  /*f640*/  @!P2 HADD2.F32 R6, -RZ, R25.H0_H0 ;  /* 0x20000019ff06a230 */ /* 0x004fe20000004100 */
[----:B------:R-:W-:Y:S01]  /*f650*/  @!P3 LDS.U16 R21, [R21+0x14a4] ;  /* 0x0014a4001515b984 */ /* 0x000fe20000000400 */
[----:B------:R-:W-:-:S03]  /*f660*/  P2R R25, PR, RZ, 0x8 ;  /* 0x00000008ff197803 */ /* 0x000fc60000000000 */
[----:B------:R-:W-:Y:S01]  /*f670*/  @!P3 LDS R31, [R4+0x24] ;  /* 0x00002400041fb984 */ /* 0x000fe20000000800 */
[----:B------:R-:W-:-:S03]  /*f680*/  ISETP.GE.AND P3, PT, R16, R7, PT ;  /* 0x000000071000720c */ /* 0x000fc60003f66270 */
[----:B------:R-:W2:Y:S01]  /*f690*/  @!P4 LDS.U16 R39, [R39+0x11a6] ;  /* 0x0011a6002727c984 */ /* 0x000ea20000000400 */
[----:B------:R-:W-:-:S03]  /*f6a0*/  P2R R45, PR, RZ, 0x8 ;  /* 0x00000008ff2d7803 */ /* 0x000fc60000000000 */
[----:B------:R-:W-:Y:S01]  /*f6b0*/  @!P4 LDS R33, [R4+0xc] ;  /* 0x00000c000421c984 */ /* 0x000fe20000000800 */
[----:B------:R-:W-:-:S03]  /*f6c0*/  ISETP.GE.AND P4, PT, R15, R7, PT ;  /* 0x000000070f00720c */ /* 0x000fc60003f86270 */
[----:B------:R-:W-:Y:S01]  /*f6d0*/  @!P6 LDS.U16 R46, [R46+0x12a6] ;  /* 0x0012a6002e2ee984 */ /* 0x000fe20000000400 */
[----:B------:R-:W-:Y:S01]  /*f6e0*/  ISETP.NE.AND P6, PT, R20, RZ, PT ;  /* 0x000000ff1400720c */ /* 0x000fe20003fc5270 */
[----:B------:R-:W1:Y:S01]  /*f6f0*/  @!P1 S2R R27, SR_CgaCtaId ;  /* 0x00000000001b9919 */ /* 0x000e620000008800 */
[----:B------:R-:W2:Y:S01]  /*f700*/  @!P3 S2R R20, SR_CgaCtaId ;  /* 0x000000000014b919 */ /* 0x000ea20000008800 */
[----:B------:R-:W-:-:S06]  /*f710*/  ISETP.GE.AND P3, PT, R14, R7, PT ;  /* 0x000000070e00720c */ /* 0x000fcc0003f66270 */
[----:B------:R-:W2:Y:S01]  /*f720*/  @!P4 LDS.U16 R49, [R49+0x1226] ;  /* 0x001226003131c984 */ /* 0x000ea20000000400 */
[----:B------:R-:W-:Y:S01]  /*f730*/  ISETP.NE.AND P1, PT, R26, RZ, PT ;  /* 0x000000ff1a00720c */ /* 0x000fe20003f25270 */
[----:B------:R-:W-:Y:S02]  /*f740*/  @!P2 FFMA R9, R6, R52, R9 ;  /* 0x000000340609a223 */ /* 0x000fe40000000009 */
[----:B------:R1:W2:Y:S01]  /*f750*/  @!P0 LDS.U16 R52, [R61+0x1028] ;  /* 0x001028003d348984 */ /* 0x0002a20000000400 */
[----:B0-----:R-:W-:-:S03]  /*f760*/  @!P2 LEA R56, R56, R58, 0x18 ;  /* 0x0000003a3838a211 */ /* 0x001fc600078ec0ff */
[----:B------:R-:W0:Y:S04]  /*f770*/  @!P4 LDS R51, [R4+0x10] ;  /* 0x000010000433c984 */ /* 0x000e280000000800 */
[----:B------:R-:W-:Y:S01]  /*f780*/  @!P3 LDS R55, [R4+0x14] ;  /* 0x000014000437b984 */ /* 0x000fe20000000800 */
[-C--:B------:R-:W-:Y:S01]  /*f790*/  ISETP.GE.AND P3, PT, R12, R7.reuse, PT ;  /* 0x000000070c00720c */ /* 0x080fe20003f66270 */
[----:B------:R-:W-:Y:S01]  /*f7a0*/  @!P5 HADD2.F32 R58, -RZ, R53.H0_H0 ;  /* 0x20000035ff3ad230 */ /* 0x000fe20000004100 */
[----:B------:R-:W-:Y:S01]  /*f7b0*/  P2R R54, PR, RZ, 0x2 ;  /* 0x00000002ff367803 */ /* 0x000fe20000000000 */
[----:B------:R-:W0:Y:S04]  /*f7c0*/  @!P1 LDS.U16 R50, [R50+0x1524] ;  /* 0x0015240032329984 */ /* 0x000e280000000400 */
[----:B------:R-:W-:Y:S01]  /*f7d0*/  @!P1 LDS R53, [R4+0x28] ;  /* 0x0000280004359984 */ /* 0x000fe20000000800 */
[----:B------:R-:W-:-:S02]  /*f7e0*/  ISETP.GE.AND P1, PT, R11, R7, PT ;  /* 0x000000070b00720c */ /* 0x000fc40003f26270 */
[----:B------:R-:W-:Y:S01]  /*f7f0*/  @!P6 MOV R60, 0x400 ;  /* 0x00000400003ce802 */ /* 0x000fe20000000f00 */
[----:B------:R-:W0:Y:S02]  /*f800*/  @!P0 LDS R6, [R4] ;  /* 0x0000000004068984 */ /* 0x000e240000000800 */
[----:B-1----:R-:W-:Y:S02]  /*f810*/  @!P3 MOV R61, 0x400 ;  /* 0x00000400003db802 */ /* 0x002fe40000000f00 */
[----:B------:R-:W1:Y:S02]  /*f820*/  @!P2 LDS.U16 R56, [R56+0x10a8] ;  /* 0x0010a8003838a984 */ /* 0x000e640000000400 */
[----:B------:R-:W-:Y:S02]  /*f830*/  @!P3 LEA R27, R27, R61, 0x18 ;  /* 0x0000003d1b1bb211 */ /* 0x000fe400078ec0ff */
[----:B------:R-:W-:Y:S01]  /*f840*/  ISETP.NE.AND P3, PT, R45, RZ, PT ;  /* 0x000000ff2d00720c */ /* 0x000fe20003f65270 */
[----:B------:R-:W4:Y:S01]  /*f850*/  LDL R26, [R5+0x48] ;  /* 0x00004800051a7983 */ /* 0x000f220000100800 */
[----:B------:R-:W-:-:S02]  /*f860*/  @!P6 LEA R59, R59, R60, 0x18 ;  /* 0x0000003c3b3be211 */ /* 0x000fc400078ec0ff */
[----:B------:R-:W-:Y:S01]  /*f870*/  @!P5 MOV R60, 0x400 ;  /* 0x00000400003cd802 */ /* 0x000fe20000000f00 */
[----:B------:R-:W-:Y:S01]  /*f880*/  @!P5 FFMA R9, R58, R57, R9 ;  /* 0x000000393a09d223 */ /* 0x000fe20000000009 */
[----:B------:R-:W4:Y:S02]  /*f890*/  LDL R35, [R5+0x50] ;  /* 0x0000500005237983 */ /* 0x000f240000100800 */
[----:B------:R-:W-:Y:S02]  /*f8a0*/  @!P5 LEA R48, R48, R60, 0x18 ;  /* 0x0000003c3030d211 */ /* 0x000fe400078ec0ff */
[----:B------:R-:W-:Y:S01]  /*f8b0*/  @!P1 MOV R60, 0x400 ;  /* 0x00000400003c9802 */ /* 0x000fe20000000f00 */
[----:B------:R-:W1:Y:S02]  /*f8c0*/  @!P2 LDS R58, [R4+0x4] ;  /* 0x00000400043aa984 */ /* 0x000e640000000800 */
[----:B--2---:R-:W-:Y:S01]  /*f8d0*/  @!P3 HADD2.F32 R39, -RZ, R39.H0_H0 ;  /* 0x20000027ff27b230 */ /* 0x004fe20000004100 */
[----:B------:R-:W-:Y:S01]  /*f8e0*/  @!P1 LEA R37, R37, R60, 0x18 ;  /* 0x0000003c25259211 */ /* 0x000fe200078ec0ff */
[----:B------:R-:W2:Y:S01]  /*f8f0*/  @!P5 LDS.U16 R48, [R48+0x1128] ;  /* 0x001128003030d984 */ /* 0x000ea20000000400 */
[----:B------:R-:W-:Y:S01]  /*f900*/  ISETP.NE.AND P1, PT, R54, RZ, PT ;  /* 0x000000ff3600720c */ /* 0x000fe20003f25270 */
[----:B------:R-:W-:-:S02]  /*f910*/  @!P4 HADD2.F32 R54, -RZ, R49.H0_H0 ;  /* 0x20000031ff36c230 */ /* 0x000fc40000004100 */
[----:B------:R-:W-:Y:S01]  /*f920*/  @!P3 FFMA R9, R39, R33, R9 ;  /* 0x000000212709b223 */ /* 0x000fe20000000009 */
[----:B------:R-:W2:Y:S01]  /*f930*/  @!P5 LDS R49, [R4+0x8] ;  /* 0x000008000431d984 */ /* 0x000ea20000000800 */
[----:B------:R-:W-:Y:S02]  /*f940*/  P2R R39, PR, RZ, 0x20 ;  /* 0x00000020ff277803 */ /* 0x000fe40000000000 */
[----:B------:R-:W-:Y:S01]  /*f950*/  ISETP.GE.AND P5, PT, R16, R7, PT ;  /* 0x000000071000720c */ /* 0x000fe20003fa6270 */
[----:B------:R-:W-:Y:S01]  /*f960*/  @!P0 HADD2.F32 R52, -RZ, R52.H0_H0 ;  /* 0x20000034ff348230 */ /* 0x000fe20000004100 */
[----:B------:R-:W-:Y:S01]  /*f970*/  @!P3 MOV R33, 0x400 ;  /* 0x000004000021b802 */ /* 0x000fe20000000f00 */
[----:B------:R-:W3:Y:S01]  /*f980*/  @!P6 LDS.U16 R59, [R59+0x1326] ;  /* 0x001326003b3be984 */ /* 0x000ee20000000400 */
[----:B------:R-:W-:Y:S01]  /*f990*/  ISETP.NE.AND P3, PT, R25, RZ, PT ;  /* 0x000000ff1900720c */ /* 0x000fe20003f65270 */
[----:B------:R-:W1:Y:S01]  /*f9a0*/  @!P4 S2R R57, SR_CgaCtaId ;  /* 0x000000000039c919 */ /* 0x000e620000008800 */
[----:B0-----:R-:W-:Y:S01]  /*f9b0*/  @!P4 FFMA R9, R51, R54, R9 ;  /* 0x000000363309c223 */ /* 0x001fe20000000009 */
[----:B------:R-:W-:Y:S01]  /*f9c0*/  @!P1 HADD2.F32 R50, -RZ, R50.H0_H0 ;  /* 0x20000032ff329230 */ /* 0x000fe20000004100 */
[----:B------:R-:W0:Y:S05]  /*f9d0*/  @!P6 LDS R25, [R4+0x18] ;  /* 0x000018000419e984 */ /* 0x000e2a0000000800 */
[----:B------:R-:W-:-:S02]  /*f9e0*/  @!P5 LEA R20, R20, R33, 0x18 ;  /* 0x000000211414d211 */ /* 0x000fc400078ec0ff */
[----:B------:R-:W-:Y:S02]  /*f9f0*/  ISETP.GE.AND P5, PT, R14, R7, PT ;  /* 0x000000070e00720c */ /* 0x000fe40003fa6270 */
[----:B------:R-:W-:-:S05]  /*fa00*/  @!P3 HADD2.F32 R21, -RZ, R21.H0_H0 ;  /* 0x20000015ff15b230 */ /* 0x000fca0000004100 */
[----:B------:R-:W-:Y:S01]  /*fa10*/  @!P3 FFMA R29, R21, R31, R29 ;  /* 0x0000001f151db223 */ /* 0x000fe2000000001d */
[----:B------:R-:W-:-:S05]  /*fa20*/  IMAD.MOV.U32 R31, RZ, RZ, RZ ;  /* 0x000000ffff1f7224 */ /* 0x000fca00078e00ff */
[----:B------:R-:W-:Y:S01]  /*fa30*/  @!P5 HADD2.F32 R46, -RZ, R46.H0_H0 ;  /* 0x2000002eff2ed230 */ /* 0x000fe20000004100 */
[----:B------:R-:W0:Y:S01]  /*fa40*/  @!P5 S2R R21, SR_CgaCtaId ;  /* 0x000000000015d919 */ /* 0x000e220000008800 */
[----:B------:R-:W-:Y:S01]  /*fa50*/  @!P0 FFMA R31, R6, R52, RZ ;  /* 0x00000034061f8223 */ /* 0x000fe200000000ff */
[----:B------:R-:W-:Y:S01]  /*fa60*/  @!P1 FFMA R29, R50, R53, R29 ;  /* 0x00000035321d9223 */ /* 0x000fe2000000001d */
[----:B------:R-:W-:Y:S01]  /*fa70*/  P2R R6, PR, RZ, 0x2 ;  /* 0x00000002ff067803 */ /* 0x000fe20000000000 */
[----:B------:R-:W-:Y:S01]  /*fa80*/  @!P5 FFMA R9, R46, R55, R9 ;  /* 0x000000372e09d223 */ /* 0x000fe20000000009 */
[-C--:B------:R-:W-:Y:S01]  /*fa90*/  ISETP.GE.AND P5, PT, R12, R7.reuse, PT ;  /* 0x000000070c00720c */ /* 0x080fe20003fa6270 */
[----:B------:R-:W0:Y:S01]  /*faa0*/  @!P1 S2R R46, SR_CgaCtaId ;  /* 0x00000000002e9919 */ /* 0x000e220000008800 */
[----:B------:R-:W-:Y:S02]  /*fab0*/  ISETP.GE.AND P1, PT, R14, R7, PT ;  /* 0x000000070e00720c */ /* 0x000fe40003f26270 */
[----:B------:R-:W-:-:S04]  /*fac0*/  @!P4 MOV R51, 0x400 ;  /* 0x000004000033c802 */ /* 0x000fc80000000f00 */
[----:B-1----:R-:W-:Y:S01]  /*fad0*/  @!P4 LEA R57, R57, R51, 0x18 ;  /* 0x000000333939c211 */ /* 0x002fe200078ec0ff */
[----:B------:R-:W1:Y:S01]  /*fae0*/  @!P3 S2R R33, SR_CgaCtaId ;  /* 0x000000000021b919 */ /* 0x000e620000008800 */
[----:B------:R-:W-:-:S03]  /*faf0*/  P2R R50, PR, RZ, 0x1 ;  /* 0x00000001ff327803 */ /* 0x000fc60000000000 */
[----:B------:R-:W1:Y:S02]  /*fb00*/  @!P5 LDS.U16 R27, [R27+0x13a6] ;  /* 0x0013a6001b1bd984 */ /* 0x000e640000000400 */
[----:B------:R-:W-:Y:S01]  /*fb10*/  @!P1 MOV R55, 0x400 ;  /* 0x0000040000379802 */ /* 0x000fe20000000f00 */
[----:B------:R-:W1:Y:S01]  /*fb20*/  @!P5 S2R R52, SR_CgaCtaId ;  /* 0x000000000034d919 */ /* 0x000e620000008800 */
[-C--:B------:R-:W-:Y:S01]  /*fb30*/  ISETP.GE.AND P1, PT, R11, R7.reuse, PT ;  /* 0x000000070b00720c */ /* 0x080fe20003f26270 */
[----:B------:R-:W-:Y:S01]  /*fb40*/  @!P5 LDS R51, [R4+0x1c] ;  /* 0x00001c000433d984 */ /* 0x000fe20000000800 */
[----:B------:R-:W-:Y:S02]  /*fb50*/  ISETP.NE.AND P5, PT, R39, RZ, PT ;  /* 0x000000ff2700720c */ /* 0x000fe40003fa5270 */
[----:B------:R-:W-:Y:S01]  /*fb60*/  ISETP.GE.AND P0, PT, R16, R7, PT ;  /* 0x000000071000720c */ /* 0x000fe20003f06270 */
[----:B------:R-:W-:Y:S01]  /*fb70*/  @!P2 HADD2.F32 R56, -RZ, R56.H0_H0 ;  /* 0x20000038ff38a230 */ /* 0x000fe20000004100 */
[----:B------:R-:W-:Y:S04]  /*fb80*/  @!P4 LDS.U16 R57, [R57+0x1228] ;  /* 0x001228003939c984 */ /* 0x000fe80000000400 */
[----:B------:R-:W-:-:S03]  /*fb90*/  @!P2 FFMA R31, R56, R58, R31 ;  /* 0x0000003a381fa223 */ /* 0x000fc6000000001f */
[----:B------:R-:W-:Y:S01]  /*fba0*/  @!P1 LDS.U16 R37, [R37+0x1426] ;  /* 0x0014260025259984 */ /* 0x000fe20000000400 */
[----:B------:R-:W-:Y:S01]  /*fbb0*/  ISETP.NE.AND P2, PT, R42, RZ, PT ;  /* 0x000000ff2a00720c */ /* 0x000fe20003f45270 */
[----:B--2---:R-:W-:Y:S01]  /*fbc0*/  @!P5 HADD2.F32 R58, -RZ, R48.H0_H0 ;  /* 0x20000030ff3ad230 */ /* 0x004fe20000004100 */
[----:B------:R-:W2:Y:S01]  /*fbd0*/  @!P1 S2R R56, SR_CgaCtaId ;  /* 0x0000000000389919 */ /* 0x000ea20000008800 */
[----:B------:R-:W-:Y:S01]  /*fbe0*/  P2R R60, PR, RZ, 0x10 ;  /* 0x00000010ff3c7803 */ /* 0x000fe20000000000 */
[----:B------:R-:W-:Y:S01]  /*fbf0*/  @!P1 LDS R48, [R4+0x20] ;  /* 0x0000200004309984 */ /* 0x000fe20000000800 */
[----:B------:R-:W-:-:S03]  /*fc00*/  ISETP.NE.AND P1, PT, R6, RZ, PT ;  /* 0x000000ff0600720c */ /* 0x000fc60003f25270 */
[----:B------:R-:W2:Y:S04]  /*fc10*/  @!P0 LDS.U16 R20, [R20+0x11a8] ;  /* 0x0011a80014148984 */ /* 0x000ea80000000400 */
[----:B------:R-:W-:Y:S01]  /*fc20*/  @!P4 LDS R6, [R4+0x10] ;  /* 0x000010000406c984 */ /* 0x000fe20000000800 */
[----:B------:R-:W-:Y:S01]  /*fc30*/  ISETP.GE.AND P4, PT, R14, R7, PT ;  /* 0x000000070e00720c */ /* 0x000fe20003f86270 */
[----:B------:R-:W2:Y:S02]  /*fc40*/  @!P6 S2R R42, SR_CgaCtaId ;  /* 0x00000000002ae919 */ /* 0x000ea40000008800 */
[----:B------:R-:W2:Y:S01]  /*fc50*/  @!P0 LDS R39, [R4+0xc] ;  /* 0x00000c0004278984 */ /* 0x000ea20000000800 */
[----:B------:R-:W-:Y:S01]  /*fc60*/  @!P3 MOV R54, 0x400 ;  /* 0x000004000036b802 */ /* 0x000fe20000000f00 */
[----:B------:R-:W-:Y:S01]  /*fc70*/  @!P5 FFMA R31, R58, R49, R31 ;  /* 0x000000313a1fd223 */ /* 0x000fe2000000001f */
[----:B---3--:R-:W-:Y:S01]  /*fc80*/  @!P6 HADD2.F32 R59, -RZ, R59.H0_H0 ;  /* 0x2000003bff3be230 */ /* 0x008fe20000004100 */
[----:B------:R-:W3:Y:S06]  /*fc90*/  @!P2 LDS.U16 R43, [R43+0x15a4] ;  /* 0x0015a4002b2ba984 */ /* 0x000eec0000000400 */
[----:B0-----:R-:W-:-:S02]  /*fca0*/  @!P4 LEA R21, R21, R55, 0x18 ;  /* 0x000000371515c211 */ /* 0x001fc400078ec0ff */
[----:B-1----:R-:W-:Y:S01]  /*fcb0*/  @!P3 LEA R33, R33, R54, 0x18 ;  /* 0x000000362121b211 */ /* 0x002fe200078ec0ff */
[----:B------:R-:W-:Y:S04]  /*fcc0*/  @!P4 LDS R49, [R4+0x14] ;  /* 0x000014000431c984 */ /* 0x000fe80000000800 */
[----:B------:R-:W-:Y:S01]  /*fcd0*/  @!P4 LDS.U16 R54, [R21+0x12a8] ;  /* 0x0012a8001536c984 */ /* 0x000fe20000000400 */
[----:B------:R-:W-:Y:S02]  /*fce0*/  ISETP.GE.AND P4, PT, R12, R7, PT ;  /* 0x000000070c00720c */ /* 0x000fe40003f86270 */
[----:B------:R-:W-:Y:S01]  /*fcf0*/  @!P1 MOV R58, 0x400 ;  /* 0x00000400003a9802 */ /* 0x000fe20000000f00 */
[----:B------:R-:W0:Y:S01]  /*fd00*/  @!P2 S2R R53, SR_CgaCtaId ;  /* 0x000000000035a919 */ /* 0x000e220000008800 */
[----:B------:R-:W-:-:S02]  /*fd10*/  ISETP.NE.AND P5, PT, R18, RZ, PT ;  /* 0x000000ff1200720c */ /* 0x000fc40003fa5270 */
[----:B------:R-:W-:Y:S01]  /*fd20*/  @!P1 LEA R46, R46, R58, 0x18 ;  /* 0x0000003a2e2e9211 */ /* 0x000fe200078ec0ff */
[----:B------:R-:W1:Y:S01]  /*fd30*/  @!P3 LDS.U16 R33, [R33+0x14a6] ;  /* 0x0014a6002121b984 */ /* 0x000e620000000400 */
[----:B------:R-:W-:Y:S01]  /*fd40*/  @!P6 MOV R58, 0x400 ;  /* 0x00000400003ae802 */ /* 0x000fe20000000f00 */
[----:B------:R-:W-:Y:S02]  /*fd50*/  @!P6 FFMA R9, R59, R25, R9 ;  /* 0x000000193b09e223 */ /* 0x000fe40000000009 */
[----:B------:R-:W-:Y:S02]  /*fd60*/  @!P3 LDS R21, [R4+0x24] ;  /* 0x000024000415b984 */ /* 0x000fe40000000800 */
[----:B------:R-:W-:Y:S01]  /*fd70*/  @!P4 HADD2.F32 R27, -RZ, R27.H0_H0 ;  /* 0x2000001bff1bc230 */ /* 0x000fe20000004100 */
[----:B--2---:R-:W-:Y:S01]  /*fd80*/  @!P6 LEA R42, R42, R58, 0x18 ;  /* 0x0000003a2a2ae211 */ /* 0x004fe200078ec0ff */
[----:B------:R-:W-:Y:S01]  /*fd90*/  @!P0 HADD2.F32 R20, -RZ, R20.H0_H0 ;  /* 0x20000014ff148230 */ /* 0x000fe20000004100 */
[----:B------:R-:W-:Y:S01]  /*fda0*/  @!P4 MOV R58, 0x400 ;  /* 0x00000400003ac802 */ /* 0x000fe20000000f00 */
[----:B------:R-:W2:Y:S01]  /*fdb0*/  @!P5 LDS.U16 R28, [R28+0x1722] ;  /* 0x001722001c1cd984 */ /* 0x000ea20000000400 */
[----:B------:R-:W-:-:S02]  /*fdc0*/  @!P4 FFMA R9, R27, R51, R9 ;  /* 0x000000331b09c223 */ /* 0x000fc40000000009 */
[----:B------:R-:W-:Y:S01]  /*fdd0*/  @!P4 LEA R52, R52, R58, 0x18 ;  /* 0x0000003a3434c211 */ /* 0x000fe200078ec0ff */
[----:B------:R-:W-:Y:S01]  /*fde0*/  @!P5 LDS R25, [R4+0x38] ;  /* 0x000038000419d984 */ /* 0x000fe20000000800 */
[----:B------:R-:W-:Y:S02]  /*fdf0*/  ISETP.NE.AND P4, PT, R60, RZ, PT ;  /* 0x000000ff3c00720c */ /* 0x000fe40003f85270 */
[----:B------:R-:W-:Y:S01]  /*fe00*/  P2R R55, PR, RZ, 0x20 ;  /* 0x00000020ff377803 */ /* 0x000fe20000000000 */
[----:B------:R3:W-:Y:S01]  /*fe10*/  @!P1 LDS.U16 R27, [R46+0x1526] ;  /* 0x001526002e1b9984 */ /* 0x0007e20000000400 */
[----:B------:R-:W-:Y:S01]  /*fe20*/  ISETP.GE.AND P5, PT, R11, R7, PT ;  /* 0x000000070b00720c */ /* 0x000fe20003fa6270 */
[----:B------:R-:W-:Y:S01]  /*fe30*/  @!P0 FFMA R31, R20, R39, R31 ;  /* 0x00000027141f8223 */ /* 0x000fe2000000001f */
[----:B------:R-:W-:Y:S01]  /*fe40*/  ISETP.NE.AND P0, PT, R50, RZ, PT ;  /* 0x000000ff3200720c */ /* 0x000fe20003f05270 */
[----:B------:R-:W-:Y:S04]  /*fe50*/  @!P6 LDS.U16 R42, [R42+0x1328] ;  /* 0x001328002a2ae984 */ /* 0x000fe80000000400 */
[----:B------:R-:W2:Y:S02]  /*fe60*/  @!P2 LDS R18, [R4+0x2c] ;  /* 0x00002c000412a984 */ /* 0x000ea40000000800 */
[----:B------:R-:W-:Y:S01]  /*fe70*/  @!P4 HADD2.F32 R57, -RZ, R57.H0_H0 ;  /* 0x20000039ff39c230 */ /* 0x000fe20000004100 */
[----:B------:R-:W-:-:S02]  /*fe80*/  @!P2 MOV R59, 0x400 ;  /* 0x00000400003ba802 */ /* 0x000fc40000000f00 */
[----:B---3--:R-:W-:Y:S01]  /*fe90*/  P2R R46, PR, RZ, 0x1 ;  /* 0x00000001ff2e7803 */ /* 0x008fe20000000000 */
[----:B------:R-:W-:Y:S02]  /*fea0*/  @!P5 HADD2.F32 R39, -RZ, R37.H0_H0 ;  /* 0x20000025ff27d230 */ /* 0x000fe40000004100 */
[----:B------:R-:W-:Y:S01]  /*feb0*/  @!P4 FFMA R31, R6, R57, R31 ;  /* 0x00000039061fc223 */ /* 0x000fe2000000001f */
[----:B------:R-:W-:Y:S01]  /*fec0*/  ISETP.NE.AND P4, PT, R47, RZ, PT ;  /* 0x000000ff2f00720c */ /* 0x000fe20003f85270 */
[----:B------:R-:W3:Y:S01]  /*fed0*/  @!P0 S2R R20, SR_CgaCtaId ;  /* 0x0000000000148919 */ /* 0x000ee20000008800 */
[----:B0-----:R-:W-:Y:S01]  /*fee0*/  @!P2 LEA R53, R53, R59, 0x18 ;  /* 0x0000003b3535a211 */ /* 0x001fe200078ec0ff */
[----:B------:R-:W0:Y:S01]  /*fef0*/  @!P0 S2R R37, SR_CgaCtaId ;  /* 0x0000000000258919 */ /* 0x000e220000008800 */
[----:B------:R-:W0:Y:S01]  /*ff00*/  @!P0 S2R R6, SR_CgaCtaId ;  /* 0x0000000000068919 */ /* 0x000e220000008800 */
[----:B------:R-:W0:Y:S01]  /*ff10*/  @!P0 S2R R47, SR_CgaCtaId ;  /* 0x00000000002f8919 */ /* 0x000e220000008800 */
[----:B------:R-:W-:-:S02]  /*ff20*/  ISETP.GE.AND P0, PT, R10, R7, PT ;  /* 0x000000070a00720c */ /* 0x000fc40003f06270 */
[----:B------:R-:W-:Y:S01]  /*ff30*/  @!P5 MOV R59, 0x400 ;  /* 0x00000400003bd802 */ /* 0x000fe20000000f00 */
[----:B------:R-:W-:Y:S01]  /*ff40*/  @!P5 FFMA R9, R48, R39, R9 ;  /* 0x000000273009d223 */ /* 0x000fe20000000009 */
[----:B------:R-:W-:Y:S01]  /*ff50*/  ISETP.NE.AND P6, PT, R41, RZ, PT ;  /* 0x000000ff2900720c */ /* 0x000fe20003fc5270 */
[----:B------:R-:W-:Y:S01]  /*ff60*/  @!P2 HADD2.F32 R43, -RZ, R43.H0_H0 ;  /* 0x2000002bff2ba230 */ /* 0x000fe20000004100 */
[----:B------:R-:W-:Y:S01]  /*ff70*/  @!P5 LEA R56, R56, R59, 0x18 ;  /* 0x0000003b3838d211 */ /* 0x000fe200078ec0ff */
[----:B------:R-:W0:Y:S01]  /*ff80*/  @!P3 S2R R39, SR_CgaCtaId ;  /* 0x000000000027b919 */ /* 0x000e220000008800 */
[----:B------:R-:W-:Y:S02]  /*ff90*/  ISETP.NE.AND P5, PT, R55, RZ, PT ;  /* 0x000000ff3700720c */ /* 0x000fe40003fa5270 */
[----:B------:R-:W-:Y:S01]  /*ffa0*/  ISETP.NE.AND P3, PT, R24, RZ, PT ;  /* 0x000000ff1800720c */ /* 0x000fe20003f65270 */
[----:B------:R-:W-:Y:S01]  /*ffb0*/  @!P2 LDS.U16 R53, [R53+0x15a6] ;  /* 0x0015a6003535a984 */ /* 0x000fe20000000400 */
[----:B------:R-:W-:Y:S01]  /*ffc0*/  P2R R48, PR, RZ, 0x2 ;  /* 0x00000002ff307803 */ /* 0x000fe20000000000 */
[----:B-1----:R-:W-:-:S02]  /*ffd0*/  @!P0 HADD2.F32 R51, -RZ, R33.H0_H0 ;  /* 0x20000021ff338230 */ /* 0x002fc40000004100 */
[----:B------:R-:W1:Y:S01]  /*ffe0*/  @!P1 LDS R24, [R4+0x28] ;  /* 0x0000280004189984 */ /* 0x000e620000000800 */
[-C--:B------:R-:W-:Y:S02]  /*fff0*/  ISETP.GE.AND P1, PT, R13, R7.reuse, PT ;  /* 0x000000070d00720c */ /* 0x080fe40003f26270 */
[----:B------:R-:W-:-:S03]  /*10000*/  ISETP.GE.AND P0, PT, R12, R7, PT ;  /* 0x000000070c00720c */ /* 0x000fc60003f06270 */
[----:B--2---:R-:W-:Y:S01]  /*10010*/  @!P5 HADD2.F32 R50, -RZ, R28.H0_H0 ;  /* 0x2000001cff32d230 */ /* 0x004fe20000004100 */
[----:B------:R-:W-:Y:S01]  /*10020*/  P2R R33, PR, RZ, 0x20 ;  /* 0x00000020ff217803 */ /* 0x000fe20000000000 */
[----:B------:R-:W-:Y:S01]  /*10030*/  @!P2 FFMA R29, R43, R18, R29 ;  /* 0x000000122b1da223 */ /* 0x000fe2000000001d */
[----:B------:R-:W-:Y:S02]  /*10040*/  @!P3 LDS.U16 R44, [R44+0x1624] ;  /* 0x001624002c2cb984 */ /* 0x000fe40000000400 */
[----:B------:R-:W-:Y:S01]  /*10050*/  @!P5 FFMA R40, R50, R25, R40 ;  /* 0x000000193228d223 */ /* 0x000fe20000000028 */
[-C--:B------:R-:W-:Y:S02]  /*10060*/  ISETP.GE.AND P5, PT, R10, R7.reuse, PT ;  /* 0x000000070a00720c */ /* 0x080fe40003fa6270 */
[----:B------:R-:W2:Y:S01]  /*10070*/  @!P1 LDS R41, [R4+0x18] ;  /* 0x0000180004299984 */ /* 0x000ea20000000800 */
[----:B------:R-:W-:-:S03]  /*10080*/  ISETP.GE.AND P1, PT, R14, R7, PT ;  /* 0x000000070e00720c */ /* 0x000fc60003f26270 */
[----:B------:R-:W2:Y:S04]  /*10090*/  @!P0 LDS.U16 R52, [R52+0x13a8] ;  /* 0x0013a80034348984 */ /* 0x000ea80000000400 */
[----:B------:R-:W2:Y:S01]  /*100a0*/  @!P0 LDS R50, [R4+0x1c] ;  /* 0x00001c0004328984 */ /* 0x000ea20000000800 */
[----:B------:R-:W-:Y:S02]  /*100b0*/  ISETP.NE.AND P0, PT, R46, RZ, PT ;  /* 0x000000ff2e00720c */ /* 0x000fe40003f05270 */
[----:B------:R-:W-:Y:S01]  /*100c0*/  @!P5 FFMA R9, R51, R21, R9 ;  /* 0x000000153309d223 */ /* 0x000fe20000000009 */
[----:B------:R-:W2:Y:S02]  /*100d0*/  @!P4 S2R R18, SR_CgaCtaId ;  /* 0x000000000012c919 */ /* 0x000ea40000008800 */
[----:B------:R-:W-:Y:S01]  /*100e0*/  @!P1 HADD2.F32 R54, -RZ, R54.H0_H0 ;  /* 0x20000036ff369230 */ /* 0x000fe20000004100 */
[----:B------:R-:W2:Y:S04]  /*100f0*/  @!P6 S2R R28, SR_CgaCtaId ;  /* 0x00000000001ce919 */ /* 0x000ea80000008800 */
[----:B------:R-:W-:Y:S01]  /*10100*/  @!P1 FFMA R31, R54, R49, R31 ;  /* 0x00000031361f9223 */ /* 0x000fe2000000001f */
[----:B------:R-:W2:Y:S02]  /*10110*/  @!P3 LDS R43, [R4+0x30] ;  /* 0x00003000042bb984 */ /* 0x000ea40000000800 */
[----:B------:R-:W-:-:S02]  /*10120*/  @!P0 MOV R21, 0x400 ;  /* 0x0000040000158802 */ /* 0x000fc40000000f00 */
[----:B------:R-:W-:Y:S01]  /*10130*/  ISETP.GE.AND P1, PT, R11, R7, PT ;  /* 0x000000070b00720c */ /* 0x000fe20003f26270 */
[----:B------:R-:W-:Y:S01]  /*10140*/  @!P2 LDS R51, [R4+0x2c] ;  /* 0x00002c000433a984 */ /* 0x000fe20000000800 */
[----:B---3--:R-:W-:Y:S02]  /*10150*/  @!P0 LEA R20, R20, R21, 0x18 ;  /* 0x0000001514148211 */ /* 0x008fe400078ec0ff */
[----:B------:R-:W-:-:S04]  /*10160*/  @!P5 MOV R21, 0x400 ;  /* 0x000004000015d802 */ /* 0x000fc80000000f00 */
[----:B0-----:R-:W-:Y:S02]  /*10170*/  @!P5 LEA R39, R39, R21, 0x18 ;  /* 0x000000152727d211 */ /* 0x001fe400078ec0ff */
[----:B------:R-:W-:-:S03]  /*10180*/  ISETP.GE.AND P5, PT, R13, R7, PT ;  /* 0x000000070d00720c */ /* 0x000fc60003fa6270 */
[----:B------:R-:W0:Y:S04]  /*10190*/  @!P1 LDS.U16 R56, [R56+0x1428] ;  /* 0x0014280038389984 */ /* 0x000e280000000400 */
[----:B------:R-:W3:Y:S01]  /*101a0*/  @!P1 LDS R54, [R4+0x20] ;  /* 0x0000200004369984 */ /* 0x000ee20000000800 */
[----:B------:R-:W-:-:S05]  /*101b0*/  ISETP.NE.AND P1, PT, R48, RZ, PT ;  /* 0x000000ff3000720c */ /* 0x000fca0003f25270 */
[----:B------:R-:W-:Y:S01]  /*101c0*/  @!P5 HADD2.F32 R42, -RZ, R42.H0_H0 ;  /* 0x2000002aff2ad230 */ /* 0x000fe20000004100 */
[----:B------:R-:W-:-:S07]  /*101d0*/  ISETP.NE.AND P5, PT, R33, RZ, PT ;  /* 0x000000ff2100720c */ /* 0x000fce0003fa5270 */
[----:B------:R-:W-:-:S05]  /*101e0*/  @!P1 HADD2.F32 R27, -RZ, R27.H0_H0 ;  /* 0x2000001bff1b9230 */ /* 0x000fca0000004100 */
[----:B-1----:R-:W-:Y:S01]  /*101f0*/  @!P1 FFMA R9, R27, R24, R9 ;  /* 0x000000181b099223 */ /* 0x002fe20000000009 */
[----:B------:R-:W-:Y:S01]  /*10200*/  P2R R27, PR, RZ, 0x20 ;  /* 0x00000020ff1b7803 */ /* 0x000fe20000000000 */
[----:B------:R-:W1:Y:S01]  /*10210*/  @!P5 S2R R24, SR_CgaCtaId ;  /* 0x000000000018d919 */ /* 0x000e620000008800 */
[----:B------:R-:W-:Y:S02]  /*10220*/  ISETP.GE.AND P5, PT, R13, R7, PT ;  /* 0x000000070d00720c */ /* 0x000fe40003fa6270 */
[----:B------:R-:W-:Y:S01]  /*10230*/  @!P0 MOV R25, 0x400 ;  /* 0x0000040000198802 */ /* 0x000fe20000000f00 */
[----:B------:R-:W0:Y:S01]  /*10240*/  @!P3 S2R R49, SR_CgaCtaId ;  /* 0x000000000031b919 */ /* 0x000e220000008800 */
[----:B------:R-:W-:Y:S02]  /*10250*/  @!P0 MOV R46, 0x400 ;  /* 0x00000400002e8802 */ /* 0x000fe40000000f00 */
[----:B------:R-:W-:Y:S01]  /*10260*/  @!P0 MOV R21, 0x400 ;  /* 0x0000040000158802 */ /* 0x000fe20000000f00 */
[----:B------:R-:W3:Y:S01]  /*10270*/  @!P1 S2R R48, SR_CgaCtaId ;  /* 0x0000000000309919 */ /* 0x000ee20000008800 */
[----:B------:R-:W-:-:S02]  /*10280*/  @!P0 LEA R25, R6, R25, 0x18 ;  /* 0x0000001906198211 */ /* 0x000fc400078ec0ff */
[----:B------:R-:W-:-:S03]  /*10290*/  @!P0 LEA R46, R37, R46, 0x18 ;  /* 0x0000002e252e8211 */ /* 0x000fc600078ec0ff */
[----:B--2---:R-:W-:Y:S01]  /*102a0*/  @!P5 FFMA R31, R42, R41, R31 ;  /* 0x000000292a1fd223 */ /* 0x004fe2000000001f */
[----:B------:R-:W-:Y:S02]  /*102b0*/  ISETP.GE.AND P5, PT, R12, R7, PT ;  /* 0x000000070c00720c */ /* 0x000fe40003fa6270 */
[----:B------:R-:W-:Y:S02]  /*102c0*/  @!P0 LEA R21, R47, R21, 0x18 ;  /* 0x000000152f158211 */ /* 0x000fe400078ec0ff */
[----:B------:R-:W-:Y:S02]  /*102d0*/  P2R R6, PR, RZ, 0x1 ;  /* 0x00000001ff067803 */ /* 0x000fe40000000000 */
[----:B------:R-:W-:Y:S02]  /*102e0*/  ISETP.GE.AND P0, PT, R10, R7, PT ;  /* 0x000000070a00720c */ /* 0x000fe40003f06270 */
[----:B------:R-:W-:Y:S02]  /*102f0*/  @!P4 MOV R55, 0x400 ;  /* 0x000004000037c802 */ /* 0x000fe40000000f00 */
[----:B------:R-:W-:-:S02]  /*10300*/  @!P6 MOV R37, 0x400 ;  /* 0x000004000025e802 */ /* 0x000fc40000000f00 */
[----:B------:R-:W-:Y:S01]  /*10310*/  @!P4 LEA R18, R18, R55, 0x18 ;  /* 0x000000371212c211 */ /* 0x000fe200078ec0ff */
[----:B------:R-:W-:Y:S01]  /*10320*/  @!P5 HADD2.F32 R55, -RZ, R52.H0_H0 ;  /* 0x20000034ff37d230 */ /* 0x000fe20000004100 */
[----:B------:R-:W-:Y:S02]  /*10330*/  @!P6 LEA R28, R28, R37, 0x18 ;  /* 0x000000251c1ce211 */ /* 0x000fe400078ec0ff */
[----:B------:R-:W2:Y:S01]  /*10340*/  @!P2 S2R R37, SR_CgaCtaId ;  /* 0x000000000025a919 */ /* 0x000ea20000008800 */
[----:B------:R-:W-:Y:S01]  /*10350*/  P2R R42, PR, RZ, 0x1 ;  /* 0x00000001ff2a7803 */ /* 0x000fe20000000000 */
[----:B------:R-:W-:Y:S01]  /*10360*/  @!P5 FFMA R31, R55, R50, R31 ;  /* 0x00000032371fd223 */ /* 0x000fe2000000001f */
[----:B------:R-:W4:Y:S01]  /*10370*/  @!P0 LDS.U16 R39, [R39+0x14a8] ;  /* 0x0014a80027278984 */ /* 0x000f220000000400 */
[----:B------:R-:W-:-:S03]  /*10380*/  ISETP.NE.AND P5, PT, R27, RZ, PT ;  /* 0x000000ff1b00720c */ /* 0x000fc60003fa5270 */
[----:B------:R-:W4:Y:S01]  /*10390*/  @!P0 LDS R41, [R4+0x24] ;  /* 0x0000240004298984 */ /* 0x000f220000000800 */
[----:B------:R-:W-:Y:S01]  /*103a0*/  ISETP.GE.AND P0, PT, R11, R7, PT ;  /* 0x000000070b00720c */ /* 0x000fe20003f06270 */
[----:B------:R-:W2:Y:S01]  /*103b0*/  @!P6 S2R R33, SR_CgaCtaId ;  /* 0x000000000021e919 */ /* 0x000ea20000008800 */
[----:B------:R-:W-:Y:S01]  /*103c0*/  @!P3 MOV R47, 0x400 ;  /* 0x00000400002fb802 */ /* 0x000fe20000000f00 */
[----:B------:R-:W-:Y:S01]  /*103d0*/  @!P3 HADD2.F32 R44, -RZ, R44.H0_H0 ;  /* 0x2000002cff2cb230 */ /* 0x000fe20000004100 */
[----:B------:R-:W4:Y:S02]  /*103e0*/  @!P4 S2R R52, SR_CgaCtaId ;  /* 0x000000000034c919 */ /* 0x000f240000008800 */
[----:B0-----:R-:W-:Y:S02]  /*103f0*/  @!P3 LEA R49, R49, R47, 0x18 ;  /* 0x0000002f3131b211 */ /* 0x001fe400078ec0ff */
[----:B------:R-:W-:Y:S01]  /*10400*/  @!P1 MOV R47, 0x400 ;  /* 0x00000400002f9802 */ /* 0x000fe20000000f00 */
[----:B------:R-:W-:Y:S01]  /*10410*/  @!P3 FFMA R29, R43, R44, R29 ;  /* 0x0000002c2b1db223 */ /* 0x000fe2000000001d */
[----:B------:R-:W-:Y:S03]  /*10420*/  @!P4 LDS.U16 R18, [R18+0x16a4] ;  /* 0x0016a4001212c984 */ /* 0x000fe60000000400 */
[----:B------:R-:W-:Y:S01]  /*10430*/  @!P0 HADD2.F32 R56, -RZ, R56.H0_H0 ;  /* 0x20000038ff388230 */ /* 0x000fe20000004100 */
[----:B---3--:R-:W-:Y:S01]  /*10440*/  @!P1 LEA R47, R48, R47, 0x18 ;  /* 0x0000002f302f9211 */ /* 0x008fe200078ec0ff */
[----:B------:R-:W0:Y:S01]  /*10450*/  @!P5 S2R R43, SR_CgaCtaId ;  /* 0x00000000002bd919 */ /* 0x000e220000008800 */
[----:B------:R-:W-:Y:S01]  /*10460*/  @!P2 HADD2.F32 R53, -RZ, R53.H0_H0 ;  /* 0x20000035ff35a230 */ /* 0x000fe20000004100 */
[----:B------:R-:W3:Y:S01]  /*10470*/  @!P6 S2R R27, SR_CgaCtaId ;  /* 0x00000000001be919 */ /* 0x000ee20000008800 */
[----:B------:R-:W-:Y:S01]  /*10480*/  @!P0 FFMA R31, R54, R56, R31 ;  /* 0x00000038361f8223 */ /* 0x000fe2000000001f */
[----:B------:R-:W-:Y:S01]  /*10490*/  ISETP.NE.AND P0, PT, R42, RZ, PT ;  /* 0x000000ff2a00720c */ /* 0x000fe20003f05270 */
[----:B------:R-:W3:Y:S01]  /*104a0*/  @!P3 S2R R44, SR_CgaCtaId ;  /* 0x00000000002cb919 */ /* 0x000ee20000008800 */
[----:B------:R-:W3:Y:S04]  /*104b0*/  @!P3 LDS.U16 R49, [R49+0x1626] ;  /* 0x001626003131b984 */ /* 0x000ee80000000400 */
[----:B------:R-:W3:Y:S01]  /*104c0*/  @!P1 LDS.U16 R48, [R47+0x1528] ;  /* 0x001528002f309984 */ /* 0x000ee20000000400 */
[----:B------:R-:W-:Y:S01]  /*104d0*/  @!P2 FFMA R9, R53, R51, R9 ;  /* 0x000000333509a223 */ /* 0x000fe20000000009 */
[----:B------:R-:W3:Y:S02]  /*104e0*/  @!P4 S2R R42, SR_CgaCtaId ;  /* 0x00000000002ac919 */ /* 0x000ee40000008800 */
[----:B------:R-:W3:Y:S01]  /*104f0*/  @!P4 LDS R47, [R4+0x34] ;  /* 0x00003400042fc984 */ /* 0x000ee20000000800 */
[----:B------:R-:W-:Y:S01]  /*10500*/  @!P5 MOV R54, 0x400 ;  /* 0x000004000036d802 */ /* 0x000fe20000000f00 */
[----:B------:R-:W3:Y:S02]  /*10510*/  @!P5 S2R R50, SR_CgaCtaId ;  /* 0x000000000032d919 */ /* 0x000ee40000008800 */
[----:B------:R-:W3:Y:S04]  /*10520*/  @!P3 LDS R53, [R4+0x30] ;  /* 0x000030000435b984 */ /* 0x000ee80000000800 */
[----:B------:R-:W3:Y:S01]  /*10530*/  @!P1 LDS R51, [R4+0x28] ;  /* 0x0000280004339984 */ /* 0x000ee20000000800 */
[----:B------:R-:W-:-:S02]  /*10540*/  @!P2 MOV R55, 0x400 ;  /* 0x000004000037a802 */ /* 0x000fc40000000f00 */
[----:B-1----:R-:W-:Y:S01]  /*10550*/  @!P5 LEA R24, R24, R54, 0x18 ;  /* 0x000000361818d211 */ /* 0x002fe200078ec0ff */
[----:B------:R-:W-:Y:S01]  /*10560*/  FADD R38, R30, R38 ;  /* 0x000000261e267221 */ /* 0x000fe20000000000 */
[----:B------:R-:W-:Y:S01]  /*10570*/  @!P6 MOV R54, 0x400 ;  /* 0x000004000036e802 */ /* 0x000fe20000000f00 */
[----:B------:R-:W-:Y:S01]  /*10580*/  @!P6 LDS.U16 R28, [R28+0x17a2] ;  /* 0x0017a2001c1ce984 */ /* 0x000fe20000000400 */
[----:B--2---:R-:W-:Y:S02]  /*10590*/  @!P2 LEA R37, R37, R55, 0x18 ;  /* 0x000000372525a211 */ /* 0x004fe400078ec0ff */
[----:B------:R-:W-:Y:S01]  /*105a0*/  @!P6 LEA R33, R33, R54, 0x18 ;  /* 0x000000362121e211 */ /* 0x000fe200078ec0ff */
[----:B----4-:R-:W-:Y:S01]  /*105b0*/  @!P0 HADD2.F32 R39, -RZ, R39.H0_H0 ;  /* 0x20000027ff278230 */ /* 0x010fe20000004100 */
[----:B------:R-:W-:Y:S01]  /*105c0*/  @!P4 MOV R54, 0x400 ;  /* 0x000004000036c802 */ /* 0x000fe20000000f00 */
[----:B------:R-:W-:Y:S04]  /*105d0*/  @!P5 LDS.U16 R24, [R24+0x1724] ;  /* 0x001724001818d984 */ /* 0x000fe80000000400 */
[----:B------:R-:W1:Y:S01]  /*105e0*/  @!P2 LDS.U16 R37, [R37+0x15a8] ;  /* 0x0015a8002525a984 */ /* 0x000e620000000400 */
[----:B------:R-:W-:Y:S01]  /*105f0*/  @!P4 LEA R52, R52, R54, 0x18 ;  /* 0x000000363434c211 */ /* 0x000fe200078ec0ff */
[----:B------:R-:W-:Y:S01]  /*10600*/  @!P0 FFMA R31, R39, R41, R31 ;  /* 0x00000029271f8223 */ /* 0x000fe2000000001f */
[----:B------:R-:W-:Y:S01]  /*10610*/  @!P5 MOV R54, 0x400 ;  /* 0x000004000036d802 */ /* 0x000fe20000000f00 */
[----:B------:R-:W2:Y:S01]  /*10620*/  @!P2 LDS R39, [R4+0x2c] ;  /* 0x00002c000427a984 */ /* 0x000ea20000000800 */
[----:B------:R-:W-:-:S02]  /*10630*/  @!P6 MOV R41, 0x400 ;  /* 0x000004000029e802 */ /* 0x000fc40000000f00 */
[----:B0-----:R-:W-:Y:S01]  /*10640*/  @!P5 LEA R43, R43, R54, 0x18 ;  /* 0x000000362b2bd211 */ /* 0x001fe200078ec0ff */
[----:B---3--:R-:W-:Y:S01]  /*10650*/  @!P3 HADD2.F32 R49, -RZ, R49.H0_H0 ;  /* 0x20000031ff31b230 */ /* 0x008fe20000004100 */
[----:B------:R-:W-:Y:S01]  /*10660*/  ISETP.NE.AND P0, PT, R6, RZ, PT ;  /* 0x000000ff0600720c */ /* 0x000fe20003f05270 */
[----:B------:R-:W-:Y:S01]  /*10670*/  @!P1 HADD2.F32 R48, -RZ, R48.H0_H0 ;  /* 0x20000030ff309230 */ /* 0x000fe20000004100 */
[----:B------:R-:W-:Y:S01]  /*10680*/  @!P3 MOV R54, 0x400 ;  /* 0x000004000036b802 */ /* 0x000fe20000000f00 */
[----:B------:R-:W0:Y:S01]  /*10690*/  @!P4 LDS.U16 R52, [R52+0x16a6] ;  /* 0x0016a6003434c984 */ /* 0x000e220000000400 */
[----:B------:R-:W-:Y:S02]  /*106a0*/  @!P6 LEA R27, R27, R41, 0x18 ;  /* 0x000000291b1be211 */ /* 0x000fe400078ec0ff */
[----:B------:R-:W-:Y:S02]  /*106b0*/  @!P4 MOV R41, 0x400 ;  /* 0x000004000029c802 */ /* 0x000fe40000000f00 */
[----:B------:R-:W-:-:S02]  /*106c0*/  P2R R6, PR, RZ, 0x4 ;  /* 0x00000004ff067803 */ /* 0x000fc40000000000 */
[----:B------:R-:W-:Y:S02]  /*106d0*/  @!P3 LEA R44, R44, R54, 0x18 ;  /* 0x000000362c2cb211 */ /* 0x000fe400078ec0ff */
[----:B------:R-:W-:Y:S02]  /*106e0*/  ISETP.GE.AND P2, PT, R8, R7, PT ;  /* 0x000000070800720c */ /* 0x000fe40003f46270 */
[----:B------:R-:W-:Y:S02]  /*106f0*/  @!P5 MOV R54, 0x400 ;  /* 0x000004000036d802 */ /* 0x000fe40000000f00 */
[----:B------:R-:W-:Y:S02]  /*10700*/  @!P4 LEA R42, R42, R41, 0x18 ;  /* 0x000000292a2ac211 */ /* 0x000fe400078ec0ff */
[----:B------:R-:W3:Y:S01]  /*10710*/  @!P6 S2R R41, SR_CgaCtaId ;  /* 0x000000000029e919 */ /* 0x000ee20000008800 */
[----:B------:R-:W-:Y:S01]  /*10720*/  @!P5 LEA R50, R50, R54, 0x18 ;  /* 0x000000363232d211 */ /* 0x000fe200078ec0ff */
[----:B------:R-:W-:-:S02]  /*10730*/  @!P4 HADD2.F32 R54, -RZ, R18.H0_H0 ;  /* 0x20000012ff36c230 */ /* 0x000fc40000004100 */
[----:B------:R-:W4:Y:S03]  /*10740*/  @!P0 S2R R18, SR_CgaCtaId ;  /* 0x0000000000128919 */ /* 0x000f260000008800 */
[----:B------:R-:W-:Y:S02]  /*10750*/  @!P4 FFMA R29, R54, R47, R29 ;  /* 0x0000002f361dc223 */ /* 0x000fe4000000001d */
[----:B------:R1:W0:Y:S01]  /*10760*/  @!P3 LDS.U16 R47, [R44+0x1628] ;  /* 0x001628002c2fb984 */ /* 0x0002220000000400 */
[----:B------:R-:W-:Y:S01]  /*10770*/  @!P3 FFMA R9, R53, R49, R9 ;  /* 0x000000313509b223 */ /* 0x000fe20000000009 */
[----:B------:R-:W-:Y:S01]  /*10780*/  @!P1 FFMA R31, R48, R51, R31 ;  /* 0x00000033301f9223 */ /* 0x000fe2000000001f */
[----:B------:R-:W0:Y:S01]  /*10790*/  @!P0 S2R R30, SR_CgaCtaId ;  /* 0x00000000001e8919 */ /* 0x000e220000008800 */
[----:B-1----:R-:W1:Y:S01]  /*107a0*/  @!P2 S2R R44, SR_CgaCtaId ;  /* 0x00000000002ca919 */ /* 0x002e620000008800 */
[----:B------:R-:W-:Y:S01]  /*107b0*/  ISETP.NE.AND P2, PT, R6, RZ, PT ;  /* 0x000000ff0600720c */ /* 0x000fe20003f45270 */
[----:B------:R-:W1:Y:S04]  /*107c0*/  @!P6 LDS R48, [R4+0x3c] ;  /* 0x00003c000430e984 */ /* 0x000e680000000800 */
[----:B------:R-:W-:Y:S04]  /*107d0*/  @!P5 LDS R6, [R4+0x38] ;  /* 0x000038000406d984 */ /* 0x000fe80000000800 */
[----:B------:R-:W-:Y:S04]  /*107e0*/  @!P4 LDS R51, [R4+0x34] ;  /* 0x000034000433c984 */ /* 0x000fe80000000800 */
[----:B------:R-:W-:Y:S04]  /*107f0*/  @!P3 LDS R49, [R4+0x30] ;  /* 0x000030000431b984 */ /* 0x000fe80000000800 */
[----:B------:R-:W-:Y:S04]  /*10800*/  STL [R5+0x38], R38 ;  /* 0x0000382605007387 */ /* 0x000fe80000100800 */
[----:B------:R-:W1:Y:S04]  /*10810*/  @!P5 LDS.U16 R43, [R43+0x1726] ;  /* 0x001726002b2bd984 */ /* 0x000e680000000400 */
[----:B------:R-:W1:Y:S04]  /*10820*/  @!P4 LDS.U16 R42, [R42+0x16a8] ;  /* 0x0016a8002a2ac984 */ /* 0x000e680000000400 */
[----:B------:R-:W1:Y:S04]  /*10830*/  @!P5 LDS R38, [R4+0x38] ;  /* 0x000038000426d984 */ /* 0x000e680000000800 */
[----:B------:R-:W1:Y:S01]  /*10840*/  @!P4 LDS R53, [R4+0x34] ;  /* 0x000034000435c984 */ /* 0x000e620000000800 */
[----:B------:R-:W-:Y:S01]  /*10850*/  @!P2 HADD2.F32 R37, -RZ, R37.H0_H0 ;  /* 0x20000025ff25a230 */ /* 0x000fe20000004100 */
[----:B------:R-:W-:-:S02]  /*10860*/  @!P6 MOV R54, 0x400 ;  /* 0x000004000036e802 */ /* 0x000fc40000000f00 */
[----:B------:R-:W1:Y:S02]  /*10870*/  @!P6 LDS.U16 R33, [R33+0x17a4] ;  /* 0x0017a4002121e984 */ /* 0x000e640000000400 */
[----:B--2---:R-:W-:Y:S01]  /*10880*/  @!P2 FFMA R31, R37, R39, R31 ;  /* 0x00000027251fa223 */ /* 0x004fe2000000001f */
[----:B------:R-:W-:Y:S01]  /*10890*/  P2R R37, PR, RZ, 0x4 ;  /* 0x00000004ff257803 */ /* 0x000fe20000000000 */
[----:B------:R-:W2:Y:S01]  /*108a0*/  @!P5 LDS.U16 R50, [R50+0x1728] ;  /* 0x001728003232d984 */ /* 0x000ea20000000400 */
[----:B------:R-:W-:Y:S02]  /*108b0*/  ISETP.GE.AND P2, PT, R8, R7, PT ;  /* 0x000000070800720c */ /* 0x000fe40003f46270 */
[----:B---3--:R-:W-:Y:S01]  /*108c0*/  @!P6 LEA R41, R41, R54, 0x18 ;  /* 0x000000362929e211 */ /* 0x008fe200078ec0ff */
[----:B------:R-:W-:Y:S01]  /*108d0*/  @!P6 HADD2.F32 R28, -RZ, R28.H0_H0 ;  /* 0x2000001cff1ce230 */ /* 0x000fe20000004100 */
[----:B------:R-:W-:Y:S01]  /*108e0*/  @!P0 MOV R54, 0x400 ;  /* 0x0000040000368802 */ /* 0x000fe20000000f00 */
[----:B------:R-:W-:Y:S01]  /*108f0*/  FADD R34, R19, R34 ;  /* 0x0000002213227221 */ /* 0x000fe20000000000 */
[----:B------:R-:W-:Y:S02]  /*10900*/  @!P6 LDS R39, [R4+0x3c] ;  /* 0x00003c000427e984 */ /* 0x000fe40000000800 */
[----:B----4-:R-:W-:Y:S01]  /*10910*/  @!P0 LEA R45, R18, R54, 0x18 ;  /* 0x00000036122d8211 */ /* 0x010fe200078ec0ff */
[----:B0-----:R-:W-:Y:S01]  /*10920*/  @!P4 HADD2.F32 R52, -RZ, R52.H0_H0 ;  /* 0x20000034ff34c230 */ /* 0x001fe20000004100 */
[----:B------:R-:W0:Y:S04]  /*10930*/  @!P6 LDS.U16 R27, [R27+0x17a6] ;  /* 0x0017a6001b1be984 */ /* 0x000e280000000400 */
[----:B------:R3:W-:Y:S01]  /*10940*/  @!P0 STL [R1+0x1084], R45 ;  /* 0x0010842d01008387 */ /* 0x0007e20000100800 */
[----:B------:R-:W-:-:S03]  /*10950*/  @!P3 HADD2.F32 R47, -RZ, R47.H0_H0 ;  /* 0x2000002fff2fb230 */ /* 0x000fc60000004100 */
[----:B------:R-:W4:Y:S01]  /*10960*/  @!P6 LDS.U16 R41, [R41+0x17a8] ;  /* 0x0017a8002929e984 */ /* 0x000f220000000400 */
[----:B-1----:R-:W-:-:S03]  /*10970*/  @!P6 FFMA R40, R28, R48, R40 ;  /* 0x000000301c28e223 */ /* 0x002fc60000000028 */
[----:B------:R-:W1:Y:S01]  /*10980*/  @!P5 LDS R19, [R4+0x38] ;  /* 0x000038000413d984 */ /* 0x000e620000000800 */
[----:B---3--:R-:W-:Y:S02]  /*10990*/  @!P0 LEA R45, R30, R54, 0x18 ;  /* 0x000000361e2d8211 */ /* 0x008fe400078ec0ff */
[----:B------:R-:W-:Y:S01]  /*109a0*/  @!P2 MOV R30, 0x400 ;  /* 0x00000400001ea802 */ /* 0x000fe20000000f00 */
[----:B------:R-:W-:Y:S03]  /*109b0*/  STL [R5+0x3c], R34 ;  /* 0x00003c2205007387 */ /* 0x000fe60000100800 */
[----:B------:R-:W-:Y:S01]  /*109c0*/  @!P2 LEA R44, R44, R30, 0x18 ;  /* 0x0000001e2c2ca211 */ /* 0x000fe200078ec0ff */
[----:B------:R-:W-:Y:S01]  /*109d0*/  @!P5 HADD2.F32 R28, -RZ, R43.H0_H0 ;  /* 0x2000002bff1cd230 */ /* 0x000fe20000004100 */
[----:B------:R-:W-:Y:S01]  /*109e0*/  ISETP.GE.AND P2, PT, R17, R7, PT ;  /* 0x000000071100720c */ /* 0x000fe20003f46270 */
[----:B------:R-:W3:Y:S01]  /*109f0*/  @!P6 LDS R18, [R4+0x3c] ;  /* 0x00003c000412e984 */ /* 0x000ee20000000800 */
[----:B------:R-:W-:Y:S01]  /*10a00*/  @!P4 FFMA R9, R52, R51, R9 ;  /* 0x000000333409c223 */ /* 0x000fe20000000009 */
[----:B------:R-:W-:-:S02]  /*10a10*/  @!P4 HADD2.F32 R42, -RZ, R42.H0_H0 ;  /* 0x2000002aff2ac230 */ /* 0x000fc40000004100 */
[----:B------:R-:W-:Y:S01]  /*10a20*/  @!P3 FFMA R31, R49, R47, R31 ;  /* 0x0000002f311fb223 */ /* 0x000fe2000000001f */
[----:B------:R-:W3:Y:S01]  /*10a30*/  @!P6 LDS R34, [R4+0x3c] ;  /* 0x00003c000422e984 */ /* 0x000ee20000000800 */
[----:B------:R-:W-:Y:S02]  /*10a40*/  @!P5 HADD2.F32 R24, -RZ, R24.H0_H0 ;  /* 0x20000018ff18d230 */ /* 0x000fe40000004100 */
[----:B------:R-:W-:Y:S01]  /*10a50*/  @!P5 FFMA R9, R28, R38, R9 ;  /* 0x000000261c09d223 */ /* 0x000fe20000000009 */
[----:B------:R-:W-:Y:S01]  /*10a60*/  @!P4 FFMA R31, R42, R53, R31 ;  /* 0x000000352a1fc223 */ /* 0x000fe2000000001f */
[----:B------:R-:W-:Y:S02]  /*10a70*/  P2R R28, PR, RZ, 0x10 ;  /* 0x00000010ff1c7803 */ /* 0x000fe40000000000 */
[-C--:B------:R-:W-:Y:S01]  /*10a80*/  ISETP.GE.AND P4, PT, R13, R7.reuse, PT ;  /* 0x000000070d00720c */ /* 0x080fe20003f86270 */
[----:B------:R-:W-:Y:S02]  /*10a90*/  @!P5 FFMA R29, R24, R6, R29 ;  /* 0x00000006181dd223 */ /* 0x000fe4000000001d */
[----:B------:R-:W3:Y:S01]  /*10aa0*/  @!P2 S2R R24, SR_CgaCtaId ;  /* 0x000000000018a919 */ /* 0x000ee20000008800 */
[----:B------:R-:W-:Y:S01]  /*10ab0*/  ISETP.GE.AND P2, PT, R16, R7, PT ;  /* 0x000000071000720c */ /* 0x000fe20003f46270 */
[----:B------:R-:W3:Y:S01]  /*10ac0*/  @!P0 S2R R30, SR_CgaCtaId ;  /* 0x00000000001e8919 */ /* 0x000ee20000008800 */
[----:B------:R-:W-:Y:S01]  /*10ad0*/  FADD R43, R40, R22 ;  /* 0x00000016282b7221 */ /* 0x000fe20000000000 */
[----:B------:R-:W-:-:S06]  /*10ae0*/  FADD R23, R23, R32 ;  /* 0x0000002017177221 */ /* 0x000fcc0000000000 */
[----:B------:R-:W3:Y:S01]  /*10af0*/  @!P4 S2R R40, SR_CgaCtaId ;  /* 0x000000000028c919 */ /* 0x000ee20000008800 */
[-C--:B------:R-:W-:Y:S02]  /*10b00*/  ISETP.GE.AND P4, PT, R10, R7.reuse, PT ;  /* 0x000000070a00720c */ /* 0x080fe40003f86270 */
[----:B------:R-:W-:Y:S01]  /*10b10*/  P2R R6, PR, RZ, 0x8 ;  /* 0x00000008ff067803 */ /* 0x000fe20000000000 */
[----:B------:R-:W3:Y:S01]  /*10b20*/  @!P2 S2R R32, SR_CgaCtaId ;  /* 0x000000000020a919 */ /* 0x000ee20000008800 */
[-C--:B------:R-:W-:Y:S02]  /*10b30*/  ISETP.GE.AND P2, PT, R14, R7.reuse, PT ;  /* 0x000000070e00720c */ /* 0x080fe40003f46270 */
[----:B------:R-:W-:Y:S01]  /*10b40*/  ISETP.GE.AND P3, PT, R15, R7, PT ;  /* 0x000000070f00720c */ /* 0x000fe20003f66270 */
[----:B------:R-:W-:Y:S02]  /*10b50*/  @!P6 HADD2.F32 R33, -RZ, R33.H0_H0 ;  /* 0x20000021ff21e230 */ /* 0x000fe40000004100 */
[----:B--2---:R-:W-:-:S02]  /*10b60*/  @!P5 HADD2.F32 R50, -RZ, R50.H0_H0 ;  /* 0x20000032ff32d230 */ /* 0x004fc40000004100 */
[----:B0-----:R-:W-:Y:S02]  /*10b70*/  @!P6 HADD2.F32 R38, -RZ, R27.H0_H0 ;  /* 0x2000001bff26e230 */ /* 0x001fe40000004100 */
[----:B------:R-:W0:Y:S01]  /*10b80*/  @!P4 S2R R49, SR_CgaCtaId ;  /* 0x000000000031c919 */ /* 0x000e220000008800 */
[----:B------:R-:W-:Y:S01]  /*10b90*/  ISETP.GE.AND P4, PT, R17, R7, PT ;  /* 0x000000071100720c */ /* 0x000fe20003f86270 */
[----:B------:R-:W-:Y:S01]  /*10ba0*/  @!P6 FFMA R29, R33, R39, R29 ;  /* 0x00000027211de223 */ /* 0x000fe2000000001d */
[----:B----4-:R-:W-:Y:S01]  /*10bb0*/  @!P6 HADD2.F32 R48, -RZ, R41.H0_H0 ;  /* 0x20000029ff30e230 */ /* 0x010fe20000004100 */
[----:B------:R-:W2:Y:S01]  /*10bc0*/  @!P2 S2R R39, SR_CgaCtaId ;  /* 0x000000000027a919 */ /* 0x000ea20000008800 */
[----:B-1----:R-:W-:Y:S01]  /*10bd0*/  @!P5 FFMA R31, R50, R19, R31 ;  /* 0x00000013321fd223 */ /* 0x002fe2000000001f */
[----:B------:R-:W-:Y:S01]  /*10be0*/  P2R R42, PR, RZ, 0x8 ;  /* 0x00000008ff2a7803 */ /* 0x000fe20000000000 */
[----:B------:R-:W1:Y:S01]  /*10bf0*/  @!P3 S2R R33, SR_CgaCtaId ;  /* 0x000000000021b919 */ /* 0x000e620000008800 */
[-C--:B------:R-:W-:Y:S01]  /*10c00*/  ISETP.GE.AND P3, PT, R16, R7.reuse, PT ;  /* 0x000000071000720c */ /* 0x080fe20003f66270 */
[----:B---3--:R-:W-:Y:S01]  /*10c10*/  @!P6 FFMA R9, R38, R18, R9 ;  /* 0x000000122609e223 */ /* 0x008fe20000000009 */
[----:B------:R-:W-:Y:S01]  /*10c20*/  P2R R22, PR, RZ, 0x20 ;  /* 0x00000020ff167803 */ /* 0x000fe20000000000 */
[----:B------:R-:W-:Y:S01]  /*10c30*/  @!P6 FFMA R31, R48, R34, R31 ;  /* 0x00000022301fe223 */ /* 0x000fe2000000001f */
[----:B------:R-:W-:Y:S01]  /*10c40*/  P2R R27, PR, RZ, 0x40 ;  /* 0x00000040ff1b7803 */ /* 0x000fe20000000000 */
[----:B------:R3:W-:Y:S01]  /*10c50*/  @!P0 STL [R1+0x108c], R45 ;  /* 0x00108c2d01008387 */ /* 0x0007e20000100800 */
[----:B------:R-:W-:-:S02]  /*10c60*/  ISETP.GE.AND P5, PT, R11, R7, PT ;  /* 0x000000070b00720c */ /* 0x000fc40003fa6270 */
[----:B------:R-:W-:Y:S01]  /*10c70*/  ISETP.GE.AND P6, PT, R12, R7, PT ;  /* 0x000000070c00720c */ /* 0x000fe20003fc6270 */
[----:B------:R-:W4:Y:S01]  /*10c80*/  @!P0 LDS.U16 R38, [R3+0x102a] ;  /* 0x00102a0003268984 */ /* 0x000f220000000400 */
[----:B------:R-:W-:Y:S02]  /*10c90*/  @!P0 MOV R47, 0x400 ;  /* 0x00000400002f8802 */ /* 0x000fe40000000f00 */
[----:B------:R-:W-:Y:S01]  /*10ca0*/  @!P4 MOV R19, 0x400 ;  /* 0x000004000013c802 */ /* 0x000fe20000000f00 */
[----:B------:R-:W4:Y:S01]  /*10cb0*/  @!P0 LDS R18, [R4] ;  /* 0x0000000004128984 */ /* 0x000f220000000800 */
[----:B---3--:R-:W-:Y:S02]  /*10cc0*/  @!P0 LEA R45, R30, R47, 0x18 ;  /* 0x0000002f1e2d8211 */ /* 0x008fe400078ec0ff */
[----:B------:R-:W-:Y:S01]  /*10cd0*/  P2R R30, PR, RZ, 0x1 ;  /* 0x00000001ff1e7803 */ /* 0x000fe20000000000 */
[----:B------:R-:W-:Y:S01]  /*10ce0*/  FADD R26, R29, R26 ;  /* 0x0000001a1d1a7221 */ /* 0x000fe20000000000 */
[----:B------:R-:W-:Y:S01]  /*10cf0*/  ISETP.GE.AND P0, PT, R13, R7, PT ;  /* 0x000000070d00720c */ /* 0x000fe20003f06270 */
[----:B------:R-:W-:Y:S01]  /*10d00*/  FADD R36, R9, R36 ;  /* 0x0000002409247221 */ /* 0x000fe20000000000 */
[----:B------:R-:W-:-:S02]  /*10d10*/  @!P3 MOV R41, 0x400 ;  /* 0x000004000029b802 */ /* 0x000fc40000000f00 */
[----:B------:R-:W-:Y:S01]  /*10d20*/  @!P4 LEA R34, R24, R19, 0x18 ;  /* 0x000000131822c211 */ /* 0x000fe200078ec0ff */
[----:B------:R3:W-:Y:S01]  /*10d30*/  STL [R5+0x40], R23 ;  /* 0x0000401705007387 */ /* 0x0007e20000100800 */
[----:B------:R-:W-:Y:S01]  /*10d40*/  @!P3 LEA R19, R32, R41, 0x18 ;  /* 0x000000292013b211 */ /* 0x000fe200078ec0ff */
[----:B------:R-:W0:Y:S02]  /*10d50*/  @!P5 S2R R9, SR_CgaCtaId ;  /* 0x000000000009d919 */ /* 0x000e240000008800 */
[----:B------:R-:W-:Y:S01]  /*10d60*/  STL [R5+0x44], R43 ;  /* 0x0000442b05007387 */ /* 0x000fe20000100800 */
[----:B---3--:R-:W-:Y:S01]  /*10d70*/  P2R R23, PR, RZ, 0x40 ;  /* 0x00000040ff177803 */ /* 0x008fe20000000000 */
[----:B------:R-:W3:Y:S01]  /*10d80*/  @!P6 S2R R29, SR_CgaCtaId ;  /* 0x00000000001de919 */ /* 0x000ee20000008800 */
[----:B------:R-:W-:Y:S01]  /*10d90*/  ISETP.GE.AND P6, PT, R8, R7, PT ;  /* 0x000000070800720c */ /* 0x000fe20003fc6270 */
[----:B------:R-:W-:Y:S04]  /*10da0*/  STL [R5+0x48], R26 ;  /* 0x0000481a05007387 */ /* 0x000fe80000100800 */
[----:B------:R-:W-:Y:S04]  /*10db0*/  @!P4 LDS.U16 R32, [R34+0x112a] ;  /* 0x00112a002220c984 */ /* 0x000fe80000000400 */
[----:B------:R-:W-:Y:S01]  /*10dc0*/  @!P4 LDS R26, [R4+0x8] ;  /* 0x00000800041ac984 */ /* 0x000fe20000000800 */
[----:B------:R-:W-:Y:S01]  /*10dd0*/  ISETP.NE.AND P4, PT, R28, RZ, PT ;  /* 0x000000ff1c00720c */ /* 0x000fe20003f85270 */
[----:B------:R-:W-:Y:S01]  /*10de0*/  FADD R31, R35, R31 ;  /* 0x0000001f231f7221 */ /* 0x000fe20000000000 */
[----:B------:R-:W-:-:S02]  /*10df0*/  @!P0 MOV R41, 0x400 ;  /* 0x0000040000298802 */ /* 0x000fc40000000f00 */
[----:B------:R-:W-:Y:S01]  /*10e00*/  @!P2 MOV R24, 0x400 ;  /* 0x000004000018a802 */ /* 0x000fe20000000f00 */
[----:B------:R-:W4:Y:S01]  /*10e10*/  @!P1 S2R R35, SR_CgaCtaId ;  /* 0x0000000000239919 */ /* 0x000f220000008800 */
[----:B------:R-:W-:Y:S02]  /*10e20*/  @!P0 LEA R40, R40, R41, 0x18 ;  /* 0x0000002928288211 */ /* 0x000fe400078ec0ff */
[----:B------:R-:W-:Y:S01]  /*10e30*/  ISETP.NE.AND P3, PT, R42, RZ, PT ;  /* 0x000000ff2a00720c */ /* 0x000fe20003f65270 */
[----:B------:R1:W-:Y:S01]  /*10e40*/  STL [R5+0x4c], R36 ;  /* 0x00004c2405007387 */ /* 0x0003e20000100800 */
[----:B------:R-:W-:Y:S02]  /*10e50*/  ISETP.GE.AND P0, PT, R10, R7, PT ;  /* 0x000000070a00720c */ /* 0x000fe40003f06270 */
[----:B--2---:R-:W-:Y:S01]  /*10e60*/  @!P2 LEA R39, R39, R24, 0x18 ;  /* 0x000000182727a211 */ /* 0x004fe200078ec0ff */
[----:B------:R-:W-:Y:S01]  /*10e70*/  STL [R5+0x50], R31 ;  /* 0x0000501f05007387 */ /* 0x000fe20000100800 */
[----:B------:R-:W-:-:S03]  /*10e80*/  ISETP.NE.AND P2, PT, R37, RZ, PT ;  /* 0x000000ff2500720c */ /* 0x000fc60003f45270 */
[----:B------:R-:W2:Y:S01]  /*10e90*/  @!P6 LDS.U16 R44, [R44+0x10aa] ;  /* 0x0010aa002c2ce984 */ /* 0x000ea20000000400 */
[----:B------:R-:W-:-:S03]  /*10ea0*/  P2R R37, PR, RZ, 0x10 ;  /* 0x00000010ff257803 */ /* 0x000fc60000000000 */
[----:B------:R-:W2:Y:S01]  /*10eb0*/  @!P6 LDS R31, [R4+0x4] ;  /* 0x00000400041fe984 */ /* 0x000ea20000000800 */
[----:B------:R-:W-:Y:S02]  /*10ec0*/  ISETP.NE.AND P6, PT, R23, RZ, PT ;  /* 0x000000ff1700720c */ /* 0x000fe40003fc5270 */
[----:B------:R-:W2:Y:S01]  /*10ed0*/  @!P4 S2R R23, SR_CgaCtaId ;  /* 0x000000000017c919 */ /* 0x000ea20000008800 */
[----:B------:R-:W-:Y:S02]  /*10ee0*/  ISETP.GE.AND P4, PT, R10, R7, PT ;  /* 0x000000070a00720c */ /* 0x000fe40003f86270 */
[----:B------:R-:W-:Y:S02]  /*10ef0*/  @!P3 MOV R48, 0x400 ;  /* 0x000004000030b802 */ /* 0x000fe40000000f00 */
[----:B-1----:R-:W-:Y:S02]  /*10f00*/  @!P0 MOV R36, 0x400 ;  /* 0x0000040000248802 */ /* 0x002fe40000000f00 */
[----:B------:R-:W-:-:S02]  /*10f10*/  @!P5 MOV R42, 0x400 ;  /* 0x00000400002ad802 */ /* 0x000fc40000000f00 */
[----:B------:R-:W-:Y:S02]  /*10f20*/  @!P3 LEA R48, R33, R48, 0x18 ;  /* 0x000000302130b211 */ /* 0x000fe400078ec0ff */
[----:B0-----:R-:W-:-:S03]  /*10f30*/  @!P5 LEA R33, R9, R42, 0x18 ;  /* 0x0000002a0921d211 */ /* 0x001fc600078ec0ff */
[----:B------:R-:W-:Y:S02]  /*10f40*/  @!P4 LEA R49, R49, R36, 0x18 ;  /* 0x000000243131c211 */ /* 0x000fe400078ec0ff */
[----:B------:R-:W-:Y:S02]  /*10f50*/  ISETP.GE.AND P4, PT, R15, R7, PT ;  /* 0x000000070f00720c */ /* 0x000fe40003f86270 */
[----:B------:R-:W-:Y:S02]  /*10f60*/  ISETP.NE.AND P5, PT, R22, RZ, PT ;  /* 0x000000ff1600720c */ /* 0x000fe40003fa5270 */
[----:B------:R-:W-:Y:S02]  /*10f70*/  ISETP.NE.AND P3, PT, R6, RZ, PT ;  /* 0x000000ff0600720c */ /* 0x000fe40003f65270 */
[----:B------:R-:W-:Y:S02]  /*10f80*/  @!P1 MOV R28, 0x400 ;  /* 0x00000400001c9802 */ /* 0x000fe40000000f00 */
[----:B------:R-:W-:-:S02]  /*10f90*/  @!P6 MOV R6, 0x400 ;  /* 0x000004000006e802 */ /* 0x000fc40000000f00 */
[----:B----4-:R-:W-:Y:S02]  /*10fa0*/  @!P1 LEA R35, R35, R28, 0x18 ;  /* 0x0000001c23239211 */ /* 0x010fe400078ec0ff */
[----:B---3--:R-:W-:Y:S01]  /*10fb0*/  @!P6 LEA R6, R29, R6, 0x18 ;  /* 0x000000061d06e211 */ /* 0x008fe200078ec0ff */
[----:B------:R-:W-:Y:S01]  /*10fc0*/  @!P4 LDS.U16 R48, [R48+0x122a] ;  /* 0x00122a003030c984 */ /* 0x000fe20000000400 */
[----:B------:R-:W-:Y:S02]  /*10fd0*/  P2R R29, PR, RZ, 0x20 ;  /* 0x00000020ff1d7803 */ /* 0x000fe40000000000 */
[-C--:B------:R-:W-:Y:S01]  /*10fe0*/  ISETP.GE.AND P4, PT, R14, R7.reuse, PT ;  /* 0x000000070e00720c */ /* 0x080fe20003f86270 */
[----:B------:R-:W0:Y:S01]  /*10ff0*/  @!P5 S2R R28, SR_CgaCtaId ;  /* 0x00000000001cd919 */ /* 0x000e220000008800 */
[-C--:B------:R-:W-:Y:S02]  /*11000*/  ISETP.GE.AND P5, PT, R15, R7.reuse, PT ;  /* 0x000000070f00720c */ /* 0x080fe40003fa6270 */
[----:B------:R-:W-:Y:S01]  /*11010*/  ISETP.GE.AND P0, PT, R16, R7, PT ;  /* 0x000000071000720c */ /* 0x000fe20003f06270 */
[----:B------:R-:W1:Y:S01]  /*11020*/  @!P2 S2R R57, SR_CgaCtaId ;  /* 0x000000000039a919 */ /* 0x000e620000008800 */
[----:B------:R-:W-:-:S02]  /*11030*/  ISETP.NE.AND P6, PT, R27, RZ, PT ;  /* 0x000000ff1b00720c */ /* 0x000fc40003fc5270 */
[----:B------:R-:W-:Y:S01]  /*11040*/  P2R R51, PR, RZ, 0x20 ;  /* 0x00000020ff337803 */ /* 0x000fe20000000000 */
[----:B------:R-:W3:Y:S04]  /*11050*/  @!P3 S2R R24, SR_CgaCtaId ;  /* 0x000000000018b919 */ /* 0x000ee80000008800 */
[----:B------:R-:W-:Y:S04]  /*11060*/  @!P4 LDS.U16 R42, [R39+0x12aa] ;  /* 0x0012aa00272ac984 */ /* 0x000fe80000000400 */
[----:B------:R-:W-:Y:S01]  /*11070*/  @!P5 LDS R39, [R4+0x10] ;  /* 0x000010000427d984 */ /* 0x000fe20000000800 */
[----:B------:R-:W-:-:S02]  /*11080*/  ISETP.GE.AND P5, PT, R14, R7, PT ;  /* 0x000000070e00720c */ /* 0x000fc40003fa6270 */
[----:B------:R-:W-:Y:S01]  /*11090*/  P2R R22, PR, RZ, 0x40 ;  /* 0x00000040ff167803 */ /* 0x000fe20000000000 */
[----:B------:R-:W4:Y:S01]  /*110a0*/  @!P0 LDS.U16 R19, [R19+0x11aa] ;  /* 0x0011aa0013138984 */ /* 0x000f220000000400 */
[----:B------:R-:W-:Y:S01]  /*110b0*/  ISETP.NE.AND P0, PT, R30, RZ, PT ;  /* 0x000000ff1e00720c */ /* 0x000fe20003f05270 */
[----:B------:R-:W4:Y:S01]  /*110c0*/  @!P6 S2R R34, SR_CgaCtaId ;  /* 0x000000000022e919 */ /* 0x000f220000008800 */
[----:B------:R-:W-:Y:S02]  /*110d0*/  ISETP.GE.AND P6, PT, R17, R7, PT ;  /* 0x000000071100720c */ /* 0x000fe40003fc6270 */
[----:B------:R-:W-:-:S05]  /*110e0*/  P2R R27, PR, RZ, 0x2 ;  /* 0x00000002ff1b7803 */ /* 0x000fca0000000000 */
[----:B------:R-:W-:Y:S01]  /*110f0*/  @!P5 LDS R41, [R4+0x14] ;  /* 0x000014000429d984 */ /* 0x000fe20000000800 */
[CC--:B------:R-:W-:Y:S02]  /*11100*/  ISETP.GE.AND P5, PT, R16.reuse, R7.reuse, PT ;  /* 0x000000071000720c */ /* 0x0c0fe40003fa6270 */
[-C--:B------:R-:W-:Y:S01]  /*11110*/  ISETP.GE.AND P1, PT, R16, R7.reuse, PT ;  /* 0x000000071000720c */ /* 0x080fe20003f26270 */
[----:B------:R-:W-:Y:S01]  /*11120*/  @!P0 HADD2.F32 R38, -RZ, R38.H0_H0 ;  /* 0x20000026ff268230 */ /* 0x000fe20000004100 */
[----:B------:R-:W-:Y:S01]  /*11130*/  @!P2 MOV R36, 0x400 ;  /* 0x000004000024a802 */ /* 0x000fe20000000f00 */
[----:B------:R-:W4:Y:S01]  /*11140*/  @!P6 S2R R47, SR_CgaCtaId ;  /* 0x00000000002fe919 */ /* 0x000f220000008800 */
[-C--:B------:R-:W-:Y:S01]  /*11150*/  ISETP.GE.AND P6, PT, R12, R7.reuse, PT ;  /* 0x000000070c00720c */ /* 0x080fe20003fc6270 */
[----:B------:R-:W-:Y:S01]  /*11160*/  IMAD.MOV.U32 R30, RZ, RZ, RZ ;  /* 0x000000ffff1e7224 */ /* 0x000fe200078e00ff */
[----:B------:R-:W-:-:S05]  /*11170*/  ISETP.GE.AND P4, PT, R13, R7, PT ;  /* 0x000000070d00720c */ /* 0x000fca0003f86270 */
[----:B------:R-:W4:Y:S01]  /*11180*/  @!P5 S2R R43, SR_CgaCtaId ;  /* 0x00000000002bd919 */ /* 0x000f220000008800 */
[----:B------:R-:W-:Y:S01]  /*11190*/  ISETP.NE.AND P5, PT, R51, RZ, PT ;  /* 0x000000ff3300720c */ /* 0x000fe20003fa5270 */
[----:B------:R-:W-:Y:S01]  /*111a0*/  @!P0 FFMA R30, R18, R38, RZ ;  /* 0x00000026121e8223 */ /* 0x000fe200000000ff */
[----:B------:R-:W4:Y:S01]  /*111b0*/  @!P1 LDS R9, [R4+0xc] ;  /* 0x00000c0004099984 */ /* 0x000f220000000800 */
[-C--:B------:R-:W-:Y:S02]  /*111c0*/  ISETP.GE.AND P1, PT, R8, R7.reuse, PT ;  /* 0x000000070800720c */ /* 0x080fe40003f26270 */
[----:B------:R-:W-:Y:S01]  /*111d0*/  @!P3 MOV R55, 0x400 ;  /* 0x000004000037b802 */ /* 0x000fe20000000f00 */
[----:B------:R-:W4:Y:S01]  /*111e0*/  @!P6 LDS.U16 R6, [R6+0x13aa] ;  /* 0x0013aa000606e984 */ /* 0x000f220000000400 */
[----:B-1----:R-:W-:Y:S02]  /*111f0*/  @!P2 LEA R57, R57, R36, 0x18 ;  /* 0x000000243939a211 */ /* 0x002fe400078ec0ff */
[----:B------:R-:W-:Y:S01]  /*11200*/  P2R R18, PR, RZ, 0x4 ;  /* 0x00000004ff127803 */ /* 0x000fe20000000000 */
[----:B------:R-:W1:Y:S01]  /*11210*/  @!P4 LDS.U16 R40, [R40+0x132a] ;  /* 0x00132a002828c984 */ /* 0x000e620000000400 */
[----:B------:R-:W-:-:S02]  /*11220*/  ISETP.GE.AND P2, PT, R11, R7, PT ;  /* 0x000000070b00720c */ /* 0x000fc40003f46270 */
[----:B---3--:R-:W-:Y:S02]  /*11230*/  @!P3 LEA R55, R24, R55, 0x18 ;  /* 0x000000371837b211 */ /* 0x008fe400078ec0ff */
[----:B------:R-:W-:Y:S02]  /*11240*/  P2R R24, PR, RZ, 0x8 ;  /* 0x00000008ff187803 */ /* 0x000fe40000000000 */
[-C--:B------:R-:W-:Y:S01]  /*11250*/  ISETP.GE.AND P3, PT, R17, R7.reuse, PT ;  /* 0x000000071100720c */ /* 0x080fe20003f66270 */
[----:B------:R-:W3:Y:S01]  /*11260*/  @!P5 S2R R38, SR_CgaCtaId ;  /* 0x000000000026d919 */ /* 0x000ee20000008800 */
[----:B------:R-:W-:Y:S02]  /*11270*/  ISETP.NE.AND P6, PT, R22, RZ, PT ;  /* 0x000000ff1600720c */ /* 0x000fe40003fc5270 */
[----:B------:R-:W-:Y:S01]  /*11280*/  ISETP.NE.AND P5, PT, R29, RZ, PT ;  /* 0x000000ff1d00720c */ /* 0x000fe20003fa5270 */
[----:B------:R-:W1:Y:S01]  /*11290*/  @!P1 S2R R50, SR_CgaCtaId ;  /* 0x0000000000329919 */ /* 0x000e620000008800 */
[----:B------:R-:W3:Y:S01]  /*112a0*/  @!P4 LDS R22, [R4+0x18] ;  /* 0x000018000416c984 */ /* 0x000ee20000000800 */
[----:B------:R-:W-:Y:S01]  /*112b0*/  ISETP.NE.AND P4, PT, R37, RZ, PT ;  /* 0x000000ff2500720c */ /* 0x000fe20003f85270 */
[----:B--2---:R-:W-:Y:S01]  /*112c0*/  @!P1 HADD2.F32 R37, -RZ, R44.H0_H0 ;  /* 0x2000002cff259230 */ /* 0x004fe20000004100 */
[----:B------:R-:W-:Y:S01]  /*112d0*/  P2R R44, PR, RZ, 0x4 ;  /* 0x00000004ff2c7803 */ /* 0x000fe20000000000 */
[----:B------:R-:W2:Y:S04]  /*112e0*/  @!P2 LDS.U16 R33, [R33+0x142a] ;  /* 0x00142a002121a984 */ /* 0x000ea80000000400 */
[----:B------:R-:W-:Y:S01]  /*112f0*/  @!P2 LDS R29, [R4+0x20] ;  /* 0x00002000041da984 */ /* 0x000fe20000000800 */
[----:B------:R-:W-:Y:S01]  /*11300*/  ISETP.GE.AND P2, PT, R16, R7, PT ;  /* 0x000000071000720c */ /* 0x000fe20003f46270 */
[----:B------:R-:W-:-:S02]  /*11310*/  @!P3 HADD2.F32 R32, -RZ, R32.H0_H0 ;  /* 0x20000020ff20b230 */ /* 0x000fc40000004100 */
[----:B------:R-:W-:Y:S01]  /*11320*/  @!P1 FFMA R30, R37, R31, R30 ;  /* 0x0000001f251e9223 */ /* 0x000fe2000000001e */
[----:B------:R-:W-:Y:S02]  /*11330*/  P2R R52, PR, RZ, 0x1 ;  /* 0x00000001ff347803 */ /* 0x000fe40000000000 */
[----:B------:R-:W-:Y:S01]  /*11340*/  ISETP.GE.AND P0, PT, R12, R7, PT ;  /* 0x000000070c00720c */ /* 0x000fe20003f06270 */
[----:B------:R-:W-:Y:S01]  /*11350*/  @!P3 FFMA R30, R32, R26, R30 ;  /* 0x0000001a201eb223 */ /* 0x000fe2000000001e */
[----:B------:R-:W-:-:S04]  /*11360*/  @!P5 MOV R32, 0x400 ;  /* 0x000004000020d802 */ /* 0x000fc80000000f00 */
[----:B0-----:R-:W-:Y:S01]  /*11370*/  @!P5 LEA R28, R28, R32, 0x18 ;  /* 0x000000201c1cd211 */ /* 0x001fe200078ec0ff */
[----:B----4-:R-:W-:Y:S01]  /*11380*/  @!P2 HADD2.F32 R19, -RZ, R19.H0_H0 ;  /* 0x20000013ff13a230 */ /* 0x010fe20000004100 */
[----:B------:R-:W-:Y:S02]  /*11390*/  P2R R32, PR, RZ, 0x20 ;  /* 0x00000020ff207803 */ /* 0x000fe40000000000 */
[-C--:B------:R-:W-:Y:S02]  /*113a0*/  ISETP.GE.AND P2, PT, R15, R7.reuse, PT ;  /* 0x000000070f00720c */ /* 0x080fe40003f46270 */
[-C--:B------:R-:W-:Y:S01]  /*113b0*/  ISETP.GE.AND P5, PT, R16, R7.reuse, PT ;  /* 0x000000071000720c */ /* 0x080fe20003fa6270 */
[----:B------:R-:W0:Y:S01]  /*113c0*/  @!P0 LDS R36, [R4+0x1c] ;  /* 0x00001c0004248984 */ /* 0x000e220000000800 */
[----:B------:R-:W-:Y:S02]  /*113d0*/  ISETP.GE.AND P0, PT, R14, R7, PT ;  /* 0x000000070e00720c */ /* 0x000fe40003f06270 */
[----:B------:R-:W-:-:S02]  /*113e0*/  @!P1 MOV R51, 0x400 ;  /* 0x0000040000339802 */ /* 0x000fc40000000f00 */
[----:B------:R-:W-:Y:S02]  /*113f0*/  @!P6 MOV R26, 0x400 ;  /* 0x00000400001ae802 */ /* 0x000fe40000000f00 */
[----:B-1----:R-:W-:-:S03]  /*11400*/  @!P1 LEA R50, R50, R51, 0x18 ;  /* 0x0000003332329211 */ /* 0x002fc600078ec0ff */
[----:B------:R-:W-:Y:S01]  /*11410*/  @!P2 HADD2.F32 R48, -RZ, R48.H0_H0 ;  /* 0x20000030ff30a230 */ /* 0x000fe20000004100 */
[----:B------:R-:W-:Y:S01]  /*11420*/  @!P6 LEA R34, R34, R26, 0x18 ;  /* 0x0000001a2222e211 */ /* 0x000fe200078ec0ff */
[----:B------:R-:W-:Y:S01]  /*11430*/  @!P5 FFMA R30, R19, R9, R30 ;  /* 0x00000009131ed223 */ /* 0x000fe2000000001e */
[----:B------:R-:W-:Y:S02]  /*11440*/  @!P3 MOV R51, 0x400 ;  /* 0x000004000033b802 */ /* 0x000fe40000000f00 */
[----:B------:R-:W-:Y:S01]  /*11450*/  @!P4 MOV R31, 0x400 ;  /* 0x00000400001fc802 */ /* 0x000fe20000000f00 */
[----:B------:R-:W1:Y:S01]  /*11460*/  @!P0 S2R R37, SR_CgaCtaId ;  /* 0x0000000000258919 */ /* 0x000e620000008800 */
[----:B------:R-:W-:Y:S01]  /*11470*/  P2R R26, PR, RZ, 0x40 ;  /* 0x00000040ff1a7803 */ /* 0x000fe20000000000 */
[----:B------:R-:W-:Y:S01]  /*11480*/  @!P2 FFMA R30, R39, R48, R30 ;  /* 0x00000030271ea223 */ /* 0x000fe2000000001e */
[----:B------:R-:W-:Y:S01]  /*11490*/  ISETP.GE.AND P6, PT, R14, R7, PT ;  /* 0x000000070e00720c */ /* 0x000fe20003fc6270 */
[----:B------:R-:W-:Y:S01]  /*114a0*/  @!P1 LDS.U16 R50, [R50+0x10ac] ;  /* 0x0010ac0032329984 */ /* 0x000fe20000000400 */
[----:B------:R-:W-:-:S02]  /*114b0*/  @!P3 LEA R47, R47, R51, 0x18 ;  /* 0x000000332f2fb211 */ /* 0x000fc400078ec0ff */
[----:B------:R-:W-:Y:S02]  /*114c0*/  P2R R39, PR, RZ, 0x8 ;  /* 0x00000008ff277803 */ /* 0x000fe40000000000 */
[-C--:B------:R-:W-:Y:S02]  /*114d0*/  ISETP.GE.AND P0, PT, R13, R7.reuse, PT ;  /* 0x000000070d00720c */ /* 0x080fe40003f06270 */
[----:B------:R-:W-:Y:S02]  /*114e0*/  ISETP.GE.AND P3, PT, R15, R7, PT ;  /* 0x000000070f00720c */ /* 0x000fe40003f66270 */
[----:B------:R-:W-:Y:S02]  /*114f0*/  @!P4 LEA R23, R23, R31, 0x18 ;  /* 0x0000001f1717c211 */ /* 0x000fe400078ec0ff */
[----:B------:R-:W-:Y:S02]  /*11500*/  P2R R31, PR, RZ, 0x10 ;  /* 0x00000010ff1f7803 */ /* 0x000fe40000000000 */
[----:B------:R-:W-:-:S02]  /*11510*/  ISETP.GE.AND P4, PT, R12, R7, PT ;  /* 0x000000070c00720c */ /* 0x000fc40003f86270 */
[----:B------:R-:W-:Y:S01]  /*11520*/  @!P5 MOV R9, 0x400 ;  /* 0x000004000009d802 */ /* 0x000fe20000000f00 */
[----:B------:R-:W-:Y:S01]  /*11530*/  @!P6 HADD2.F32 R42, -RZ, R42.H0_H0 ;  /* 0x2000002aff2ae230 */ /* 0x000fe20000004100 */
[----:B------:R-:W-:Y:S02]  /*11540*/  ISETP.NE.AND P2, PT, R44, RZ, PT ;  /* 0x000000ff2c00720c */ /* 0x000fe40003f45270 */
[----:B------:R-:W-:Y:S02]  /*11550*/  @!P5 LEA R43, R43, R9, 0x18 ;  /* 0x000000092b2bd211 */ /* 0x000fe400078ec0ff */
[----:B------:R-:W-:Y:S01]  /*11560*/  ISETP.GE.AND P5, PT, R13, R7, PT ;  /* 0x000000070d00720c */ /* 0x000fe20003fa6270 */
[----:B------:R-:W4:Y:S01]  /*11570*/  @!P0 S2R R53, SR_CgaCtaId ;  /* 0x0000000000358919 */ /* 0x000f220000008800 */
[----:B------:R-:W-:Y:S01]  /*11580*/  @!P3 MOV R44, 0x400 ;  /* 0x00000400002cb802 */ /* 0x000fe20000000f00 */
[----:B------:R-:W-:Y:S01]  /*11590*/  @!P6 FFMA R30, R42, R41, R30 ;  /* 0x000000292a1ee223 */ /* 0x000fe2000000001e */
[----:B------:R-:W-:Y:S01]  /*115a0*/  ISETP.NE.AND P0, PT, R52, RZ, PT ;  /* 0x000000ff3400720c */ /* 0x000fe20003f05270 */
[----:B------:R-:W-:Y:S01]  /*115b0*/  @!P4 HADD2.F32 R41, -RZ, R6.H0_H0 ;  /* 0x20000006ff29c230 */ /* 0x000fe20000004100 */
[----:B---3--:R-:W-:-:S02]  /*115c0*/  @!P3 LEA R6, R38, R44, 0x18 ;  /* 0x0000002c2606b211 */ /* 0x008fc400078ec0ff */
[----:B------:R-:W-:-:S05]  /*115d0*/  ISETP.NE.AND P3, PT, R39, RZ, PT ;  /* 0x000000ff2700720c */ /* 0x000fca0003f65270 */
[----:B------:R-:W-:-:S04]  /*115e0*/  @!P5 HADD2.F32 R42, -RZ, R40.H0_H0 ;  /* 0x20000028ff2ad230 */ /* 0x000fc80000004100 */
[----:B------:R-:W3:Y:S01]  /*115f0*/  @!P0 LDS.U16 R19, [R2+0x102c] ;  /* 0x00102c0002138984 */ /* 0x000ee20000000400 */
[----:B------:R-:W-:Y:S01]  /*11600*/  @!P5 FFMA R30, R42, R22, R30 ;  /* 0x000000162a1ed223 */ /* 0x000fe2000000001e */
[----:B--2---:R-:W-:Y:S01]  /*11610*/  @!P2 HADD2.F32 R33, -RZ, R33.H0_H0 ;  /* 0x20000021ff21a230 */ /* 0x004fe20000004100 */
[----:B------:R-:W2:Y:S02]  /*11620*/  @!P4 S2R R59, SR_CgaCtaId ;  /* 0x00000000003bc919 */ /* 0x000ea40000008800 */
[----:B0-----:R-:W-:Y:S01]  /*11630*/  @!P4 FFMA R30, R41, R36, R30 ;  /* 0x00000024291ec223 */ /* 0x001fe2000000001e */
[----:B------:R-:W-:Y:S01]  /*11640*/  @!P3 LDS.U16 R47, [R47+0x112c] ;  /* 0x00112c002f2fb984 */ /* 0x000fe20000000400 */
[----:B------:R-:W-:-:S03]  /*11650*/  ISETP.NE.AND P3, PT, R24, RZ, PT ;  /* 0x000000ff1800720c */ /* 0x000fc60003f65270 */
[----:B------:R-:W0:Y:S01]  /*11660*/  @!P0 LDS R9, [R4] ;  /* 0x0000000004098984 */ /* 0x000e220000000800 */
[----:B------:R-:W-:Y:S01]  /*11670*/  @!P2 FFMA R30, R29, R33, R30 ;  /* 0x000000211d1ea223 */ /* 0x000fe2000000001e */
[----:B------:R-:W0:Y:S01]  /*11680*/  @!P2 S2R R58, SR_CgaCtaId ;  /* 0x00000000003aa919 */ /* 0x000e220000008800 */
[----:B------:R-:W-:Y:S02]  /*11690*/  ISETP.NE.AND P2, PT, R18, RZ, PT ;  /* 0x000000ff1200720c */ /* 0x000fe40003f45270 */
[----:B------:R-:W-:Y:S01]  /*116a0*/  @!P6 MOV R40, 0x400 ;  /* 0x000004000028e802 */ /* 0x000fe20000000f00 */
[----:B------:R-:W0:Y:S01]  /*116b0*/  @!P1 LDS R22, [R4+0x4] ;  /* 0x0000040004169984 */ /* 0x000e220000000800 */
[----:B------:R-:W-:-:S03]  /*116c0*/  P2R R18, PR, RZ, 0x8 ;  /* 0x00000008ff127803 */ /* 0x000fc60000000000 */
[----:B------:R-:W0:Y:S01]  /*116d0*/  @!P3 S2R R29, SR_CgaCtaId ;  /* 0x00000000001db919 */ /* 0x000e220000008800 */
[-C--:B------:R-:W-:Y:S02]  /*116e0*/  ISETP.GE.AND P3, PT, R17, R7.reuse, PT ;  /* 0x000000071100720c */ /* 0x080fe40003f66270 */
[----:B------:R-:W-:Y:S02]  /*116f0*/  ISETP.NE.AND P1, PT, R27, RZ, PT ;  /* 0x000000ff1b00720c */ /* 0x000fe40003f25270 */
[----:B-1----:R-:W-:Y:S02]  /*11700*/  @!P6 LEA R27, R37, R40, 0x18 ;  /* 0x00000028251be211 */ /* 0x002fe400078ec0ff */
[-C--:B------:R-:W-:Y:S01]  /*11710*/  ISETP.GE.AND P6, PT, R10, R7.reuse, PT ;  /* 0x000000070a00720c */ /* 0x080fe20003fc6270 */
[----:B------:R-:W1:Y:S01]  /*11720*/  @!P2 S2R R48, SR_CgaCtaId ;  /* 0x000000000030a919 */ /* 0x000e620000008800 */
[----:B------:R-:W-:Y:S02]  /*11730*/  P2R R44, PR, RZ, 0x4 ;  /* 0x00000004ff2c7803 */ /* 0x000fe40000000000 */
[----:B------:R-:W-:-:S02]  /*11740*/  ISETP.GE.AND P2, PT, R16, R7, PT ;  /* 0x000000071000720c */ /* 0x000fc40003f46270 */
[----:B------:R-:W-:Y:S01]  /*11750*/  @!P4 MOV R36, 0x400 ;  /* 0x000004000024c802 */ /* 0x000fe20000000f00 */
[----:B------:R-:W-:Y:S01]  /*11760*/  @!P3 LDS R40, [R4+0x8] ;  /* 0x000008000428b984 */ /* 0x000fe20000000800 */
[----:B------:R-:W-:Y:S02]  /*11770*/  ISETP.GE.AND P3, PT, R11, R7, PT ;  /* 0x000000070b00720c */ /* 0x000fe40003f66270 */
[----:B------:R-:W-:Y:S01]  /*11780*/  @!P5 MOV R37, 0x400 ;  /* 0x000004000025d802 */ /* 0x000fe20000000f00 */
[----:B------:R-:W1:Y:S01]  /*11790*/  @!P1 S2R R39, SR_CgaCtaId ;  /* 0x0000000000279919 */ /* 0x000e620000008800 */
[----:B--2---:R-:W-:Y:S01]  /*117a0*/  @!P4 LEA R59, R59, R36, 0x18 ;  /* 0x000000243b3bc211 */ /* 0x004fe200078ec0ff */
[----:B------:R-:W2:Y:S01]  /*117b0*/  @!P6 S2R R38, SR_CgaCtaId ;  /* 0x000000000026e919 */ /* 0x000ea20000008800 */
[----:B------:R-:W-:Y:S02]  /*117c0*/  ISETP.NE.AND P4, PT, R31, RZ, PT ;  /* 0x000000ff1f00720c */ /* 0x000fe40003f85270 */
[----:B----4-:R-:W-:Y:S01]  /*117d0*/  @!P5 LEA R53, R53, R37, 0x18 ;  /* 0x000000253535d211 */ /* 0x010fe200078ec0ff */
[----:B------:R-:W-:Y:S01]  /*117e0*/  @!P2 LDS.U16 R43, [R43+0x11ac] ;  /* 0x0011ac002b2ba984 */ /* 0x000fe20000000400 */
[----:B------:R-:W-:Y:S01]  /*117f0*/  ISETP.NE.AND P5, PT, R32, RZ, PT ;  /* 0x000000ff2000720c */ /* 0x000fe20003fa5270 */
[----:B---3--:R-:W-:-:S02]  /*11800*/  @!P0 HADD2.F32 R19, -RZ, R19.H0_H0 ;  /* 0x20000013ff138230 */ /* 0x008fc40000004100 */
[----:B------:R-:W-:Y:S01]  /*11810*/  @!P2 LDS R42, [R4+0xc] ;  /* 0x00000c00042aa984 */ /* 0x000fe20000000800 */
[----:B------:R-:W-:Y:S01]  /*11820*/  ISETP.GE.AND P2, PT, R14, R7, PT ;  /* 0x000000070e00720c */ /* 0x000fe20003f46270 */
[----:B------:R-:W-:Y:S02]  /*11830*/  IMAD.MOV.U32 R41, RZ, RZ, RZ ;  /* 0x000000ffff297224 */ /* 0x000fe400078e00ff */
[----:B0-----:R-:W-:Y:S01]  /*11840*/  @!P0 FFMA R41, R9, R19, RZ ;  /* 0x0000001309298223 */ /* 0x001fe200000000ff */
[----:B------:R-:W0:Y:S01]  /*11850*/  @!P6 LDS.U16 R49, [R49+0x14aa] ;  /* 0x0014aa003131e984 */ /* 0x000e220000000400 */
[----:B------:R-:W-:Y:S02]  /*11860*/  @!P3 MOV R51, 0x400 ;  /* 0x000004000033b802 */ /* 0x000fe40000000f00 */
[----:B------:R-:W-:Y:S01]  /*11870*/  P2R R19, PR, RZ, 0x1 ;  /* 0x00000001ff137803 */ /* 0x000fe20000000000 */
[----:B------:R-:W3:Y:S01]  /*11880*/  @!P4 S2R R36, SR_CgaCtaId ;  /* 0x000000000024c919 */ /* 0x000ee20000008800 */
[----:B------:R-:W-:-:S02]  /*11890*/  ISETP.GE.AND P0, PT, R8, R7, PT ;  /* 0x000000070800720c */ /* 0x000fc40003f06270 */
[----:B------:R-:W-:Y:S01]  /*118a0*/  P2R R24, PR, RZ, 0x10 ;  /* 0x00000010ff187803 */ /* 0x000fe20000000000 */
[----:B------:R-:W4:Y:S01]  /*118b0*/  @!P6 LDS R37, [R4+0x24] ;  /* 0x000024000425e984 */ /* 0x000f220000000800 */
[----:B------:R-:W-:Y:S02]  /*118c0*/  @!P3 LEA R58, R58, R51, 0x18 ;  /* 0x000000333a3ab211 */ /* 0x000fe400078ec0ff */
[----:B------:R-:W-:Y:S01]  /*118d0*/  ISETP.GE.AND P4, PT, R15, R7, PT ;  /* 0x000000070f00720c */ /* 0x000fe20003f86270 */
[----:B------:R-:W0:Y:S01]  /*118e0*/  @!P5 S2R R33, SR_CgaCtaId ;  /* 0x000000000021d919 */ /* 0x000e220000008800 */
[----:B------:R-:W-:Y:S01]  /*118f0*/  ISETP.NE.AND P3, PT, R18, RZ, PT ;  /* 0x000000ff1200720c */ /* 0x000fe20003f65270 */
[----:B------:R-:W-:Y:S04]  /*11900*/  @!P2 LDS.U16 R27, [R27+0x12ac] ;  /* 0x0012ac001b1ba984 */ /* 0x000fe80000000400 */
[----:B------:R-:W-:Y:S01]  /*11910*/  @!P2 LDS R18, [R4+0x14] ;  /* 0x000014000412a984 */ /* 0x000fe20000000800 */
[----:B------:R-:W-:Y:S01]  /*11920*/  ISETP.NE.AND P2, PT, R44, RZ, PT ;  /* 0x000000ff2c00720c */ /* 0x000fe20003f45270 */
[----:B------:R-:W-:Y:S01]  /*11930*/  @!P0 HADD2.F32 R50, -RZ, R50.H0_H0 ;  /* 0x20000032ff328230 */ /* 0x000fe20000004100 */
[----:B------:R-:W-:-:S03]  /*11940*/  @!P1 MOV R9, 0x400 ;  /* 0x0000040000099802 */ /* 0x000fc60000000f00 */
[----:B------:R-:W4:Y:S01]  /*11950*/  @!P4 LDS.U16 R6, [R6+0x122c] ;  /* 0x00122c000606c984 */ /* 0x000f220000000400 */
[----:B------:R-:W-:Y:S01]  /*11960*/  @!P6 MOV R44, 0x400 ;  /* 0x00000400002ce802 */ /* 0x000fe20000000f00 */
[----:B------:R-:W-:Y:S02]  /*11970*/  @!P0 FFMA R41, R50, R22, R41 ;  /* 0x0000001632298223 */ /* 0x000fe40000000029 */
[----:B------:R-:W-:Y:S01]  /*11980*/  @!P4 LDS R31, [R4+0x10] ;  /* 0x00001000041fc984 */ /* 0x000fe20000000800 */
[----:B------:R-:W-:Y:S02]  /*11990*/  ISETP.NE.AND P4, PT, R24, RZ, PT ;  /* 0x000000ff1800720c */ /* 0x000fe40003f85270 */
[----:B-1----:R-:W-:Y:S01]  /*119a0*/  @!P1 LEA R39, R39, R9, 0x18 ;  /* 0x0000000927279211 */ /* 0x002fe200078ec0ff */
[----:B------:R-:W1:Y:S01]  /*119b0*/  @!P1 LDS.U16 R35, [R35+0x152a] ;  /* 0x00152a0023239984 */ /* 0x000e620000000400 */
[----:B--2---:R-:W-:Y:S02]  /*119c0*/  @!P6 LEA R38, R38, R44, 0x18 ;  /* 0x0000002c2626e211 */ /* 0x004fe400078ec0ff */
[----:B------:R-:W-:Y:S01]  /*119d0*/  @!P2 MOV R22, 0x400 ;  /* 0x000004000016a802 */ /* 0x000fe20000000f00 */
[----:B------:R-:W2:Y:S01]  /*119e0*/  @!P1 LDS R32, [R4+0x28] ;  /* 0x0000280004209984 */ /* 0x000ea20000000800 */
[----:B------:R-:W-:-:S02]  /*119f0*/  @!P3 MOV R9, 0x400 ;  /* 0x000004000009b802 */ /* 0x000fc40000000f00 */
[----:B------:R-:W-:Y:S01]  /*11a00*/  P2R R44, PR, RZ, 0x2 ;  /* 0x00000002ff2c7803 */ /* 0x000fe20000000000 */
[----:B------:R-:W-:Y:S01]  /*11a10*/  @!P2 LDS.U16 R57, [R57+0x15aa] ;  /* 0x0015aa003939a984 */ /* 0x000fe20000000400 */
[----:B------:R-:W-:Y:S02]  /*11a20*/  ISETP.GE.AND P1, PT, R13, R7, PT ;  /* 0x000000070d00720c */ /* 0x000fe40003f26270 */
[----:B------:R-:W-:Y:S02]  /*11a30*/  @!P2 LEA R48, R48, R22, 0x18 ;  /* 0x000000163030a211 */ /* 0x000fe400078ec0ff */
[----:B------:R-:W-:Y:S02]  /*11a40*/  @!P3 LEA R29, R29, R9, 0x18 ;  /* 0x000000091d1db211 */ /* 0x000fe400078ec0ff */
[----:B------:R-:W-:Y:S02]  /*11a50*/  P2R R22, PR, RZ, 0x8 ;  /* 0x00000008ff167803 */ /* 0x000fe40000000000 */
[-C--:B------:R-:W-:Y:S01]  /*11a60*/  ISETP.GE.AND P3, PT, R10, R7.reuse, PT ;  /* 0x000000070a00720c */ /* 0x080fe20003f66270 */
[----:B------:R-:W2:Y:S01]  /*11a70*/  @!P0 S2R R24, SR_CgaCtaId ;  /* 0x0000000000188919 */ /* 0x000ea20000008800 */
[----:B------:R-:W-:-:S02]  /*11a80*/  ISETP.GE.AND P0, PT, R17, R7, PT ;  /* 0x000000071100720c */ /* 0x000fc40003f06270 */
[----:B------:R-:W-:Y:S01]  /*11a90*/  ISETP.NE.AND P6, PT, R26, RZ, PT ;  /* 0x000000ff1a00720c */ /* 0x000fe20003fc5270 */
[----:B------:R-:W2:Y:S01]  /*11aa0*/  @!P1 LDS.U16 R53, [R53+0x132c] ;  /* 0x00132c0035359984 */ /* 0x000ea20000000400 */
[----:B------:R-:W-:Y:S02]  /*11ab0*/  @!P4 MOV R26, 0x400 ;  /* 0x00000400001ac802 */ /* 0x000fe40000000f00 */
[----:B------:R-:W-:Y:S01]  /*11ac0*/  @!P5 MOV R9, 0x400 ;  /* 0x000004000009d802 */ /* 0x000fe20000000f00 */
[----:B------:R-:W2:Y:S01]  /*11ad0*/  @!P1 LDS R52, [R4+0x18] ;  /* 0x0000180004349984 */ /* 0x000ea20000000800 */
[----:B---3--:R-:W-:Y:S02]  /*11ae0*/  @!P4 LEA R36, R36, R26, 0x18 ;  /* 0x0000001a2424c211 */ /* 0x008fe400078ec0ff */
[----:B------:R-:W-:Y:S01]  /*11af0*/  ISETP.GE.AND P1, PT, R12, R7, PT ;  /* 0x000000070c00720c */ /* 0x000fe20003f26270 */
[----:B0-----:R-:W-:Y:S01]  /*11b00*/  @!P3 HADD2.F32 R49, -RZ, R49.H0_H0 ;  /* 0x20000031ff31b230 */ /* 0x001fe20000004100 */
[----:B------:R-:W-:-:S02]  /*11b10*/  @!P5 LEA R33, R33, R9, 0x18 ;  /* 0x000000092121d211 */ /* 0x000fc400078ec0ff */
[----:B------:R-:W-:Y:S02]  /*11b20*/  P2R R26, PR, RZ, 0x20 ;  /* 0x00000020ff1a7803 */ /* 0x000fe40000000000 */
[----:B------:R-:W-:Y:S01]  /*11b30*/  ISETP.GE.AND P5, PT, R16, R7, PT ;  /* 0x000000071000720c */ /* 0x000fe20003fa6270 */
[----:B------:R-:W-:Y:S02]  /*11b40*/  @!P0 HADD2.F32 R47, -RZ, R47.H0_H0 ;  /* 0x2000002fff2f8230 */ /* 0x000fe40000004100 */
[----:B----4-:R-:W-:Y:S01]  /*11b50*/  @!P3 FFMA R30, R49, R37, R30 ;  /* 0x00000025311eb223 */ /* 0x010fe2000000001e */
[----:B------:R-:W-:Y:S02]  /*11b60*/  ISETP.GE.AND P3, PT, R15, R7, PT ;  /* 0x000000070f00720c */ /* 0x000fe40003f66270 */
[----:B------:R-:W-:Y:S01]  /*11b70*/  @!P0 FFMA R41, R47, R40, R41 ;  /* 0x000000282f298223 */ /* 0x000fe20000000029 */
[----:B------:R-:W0:Y:S04]  /*11b80*/  @!P1 LDS.U16 R59, [R59+0x13ac] ;  /* 0x0013ac003b3b9984 */ /* 0x000e280000000400 */
[----:B------:R-:W3:Y:S01]  /*11b90*/  @!P1 LDS R40, [R4+0x1c] ;  /* 0x00001c0004289984 */ /* 0x000ee20000000800 */
[----:B------:R-:W-:Y:S01]  /*11ba0*/  ISETP.NE.AND P1, PT, R44, RZ, PT ;  /* 0x000000ff2c00720c */ /* 0x000fe20003f25270 */
[----:B------:R-:W-:Y:S01]  /*11bb0*/  @!P5 HADD2.F32 R43, -RZ, R43.H0_H0 ;  /* 0x2000002bff2bd230 */ /* 0x000fe20000004100 */
[----:B------:R-:W-:Y:S01]  /*11bc0*/  P2R R51, PR, RZ, 0x10 ;  /* 0x00000010ff337803 */ /* 0x000fe20000000000 */
[----:B------:R-:W4:Y:S03]  /*11bd0*/  @!P6 S2R R9, SR_CgaCtaId ;  /* 0x000000000009e919 */ /* 0x000f260000008800 */
[----:B------:R-:W-:Y:S01]  /*11be0*/  @!P5 FFMA R41, R43, R42, R41 ;  /* 0x0000002a2b29d223 */ /* 0x000fe20000000029 */
[----:B------:R-:W-:Y:S01]  /*11bf0*/  @!P3 HADD2.F32 R43, -RZ, R6.H0_H0 ;  /* 0x20000006ff2bb230 */ /* 0x000fe20000004100 */
[----:B------:R-:W3:Y:S01]  /*11c00*/  @!P5 S2R R42, SR_CgaCtaId ;  /* 0x00000000002ad919 */ /* 0x000ee20000008800 */
[----:B------:R-:W-:-:S02]  /*11c10*/  P2R R6, PR, RZ, 0x20 ;  /* 0x00000020ff067803 */ /* 0x000fc40000000000 */
[-C--:B------:R-:W-:Y:S01]  /*11c20*/  ISETP.GE.AND P5, PT, R15, R7.reuse, PT ;  /* 0x000000070f00720c */ /* 0x080fe20003fa6270 */
[----:B------:R-:W0:Y:S01]  /*11c30*/  @!P0 S2R R47, SR_CgaCtaId ;  /* 0x00000000002f8919 */ /* 0x000e220000008800 */
[-C--:B------:R-:W-:Y:S01]  /*11c40*/  ISETP.GE.AND P3, PT, R11, R7.reuse, PT ;  /* 0x000000070b00720c */ /* 0x080fe20003f66270 */
[----:B-1----:R-:W-:Y:S01]  /*11c50*/  @!P1 HADD2.F32 R35, -RZ, R35.H0_H0 ;  /* 0x20000023ff239230 */ /* 0x002fe20000004100 */
[----:B------:R-:W-:Y:S01]  /*11c60*/  @!P0 MOV R60, 0x400 ;  /* 0x00000400003c8802 */ /* 0x000fe20000000f00 */
[----:B------:R-:W-:Y:S03]  /*11c70*/  @!P2 LDS R44, [R4+0x2c] ;  /* 0x00002c00042ca984 */ /* 0x000fe60000000800 */
[----:B--2---:R-:W-:Y:S01]  /*11c80*/  @!P1 FFMA R30, R35, R32, R30 ;  /* 0x00000020231e9223 */ /* 0x004fe2000000001e */
[----:B------:R-:W-:Y:S02]  /*11c90*/  P2R R35, PR, RZ, 0x2 ;  /* 0x00000002ff237803 */ /* 0x000fe40000000000 */
[----:B------:R-:W-:-:S02]  /*11ca0*/  ISETP.GE.AND P1, PT, R14, R7, PT ;  /* 0x000000070e00720c */ /* 0x000fc40003f26270 */
[----:B------:R-:W-:Y:S01]  /*11cb0*/  @!P5 FFMA R41, R31, R43, R41 ;  /* 0x0000002b1f29d223 */ /* 0x000fe20000000029 */
[----:B------:R-:W1:Y:S01]  /*11cc0*/  @!P5 S2R R54, SR_CgaCtaId ;  /* 0x000000000036d919 */ /* 0x000e620000008800 */
[-C--:B------:R-:W-:Y:S02]  /*11cd0*/  ISETP.GE.AND P5, PT, R13, R7.reuse, PT ;  /* 0x000000070d00720c */ /* 0x080fe40003fa6270 */
[----:B------:R-:W-:Y:S01]  /*11ce0*/  ISETP.GE.AND P4, PT, R8, R7, PT ;  /* 0x000000070800720c */ /* 0x000fe20003f86270 */
[----:B------:R-:W-:Y:S01]  /*11cf0*/  @!P3 LDS.U16 R58, [R58+0x142c] ;  /* 0x00142c003a3ab984 */ /* 0x000fe20000000400 */
[----:B------:R-:W-:-:S05]  /*11d00*/  ISETP.NE.AND P3, PT, R22, RZ, PT ;  /* 0x000000ff1600720c */ /* 0x000fca0003f65270 */
[----:B------:R-:W-:Y:S01]  /*11d10*/  @!P1 HADD2.F32 R27, -RZ, R27.H0_H0 ;  /* 0x2000001bff1b9230 */ /* 0x000fe20000004100 */
[----:B------:R-:W-:-:S03]  /*11d20*/  ISETP.NE.AND P0, PT, R19, RZ, PT ;  /* 0x000000ff1300720c */ /* 0x000fc60003f05270 */
[----:B------:R-:W2:Y:S01]  /*11d30*/  @!P5 S2R R49, SR_CgaCtaId ;  /* 0x000000000031d919 */ /* 0x000ea20000008800 */
[----:B------:R-:W-:Y:S01]  /*11d40*/  ISETP.GE.AND P5, PT, R10, R7, PT ;  /* 0x000000070a00720c */ /* 0x000fe20003fa6270 */
[----:B------:R-:W-:Y:S01]  /*11d50*/  @!P1 FFMA R41, R27, R18, R41 ;  /* 0x000000121b299223 */ /* 0x000fe20000000029 */
[----:B------:R-:W-:Y:S01]  /*11d60*/  @!P4 MOV R37, 0x400 ;  /* 0x000004000025c802 */ /* 0x000fe20000000f00 */
[----:B------:R-:W2:Y:S01]  /*11d70*/  @!P3 LDS.U16 R55, [R55+0x162a] ;  /* 0x00162a003737b984 */ /* 0x000ea20000000400 */
[----:B------:R-:W-:-:S03]  /*11d80*/  P2R R43, PR, RZ, 0x8 ;  /* 0x00000008ff2b7803 */ /* 0x000fc60000000000 */
[----:B------:R-:W-:Y:S01]  /*11d90*/  @!P3 LDS R27, [R4+0x30] ;  /* 0x00003000041bb984 */ /* 0x000fe20000000800 */
[----:B------:R-:W-:Y:S02]  /*11da0*/  ISETP.GE.AND P3, PT, R13, R7, PT ;  /* 0x000000070d00720c */ /* 0x000fe40003f66270 */
[----:B------:R-:W-:Y:S01]  /*11db0*/  @!P4 LEA R24, R24, R37, 0x18 ;  /* 0x000000251818c211 */ /* 0x000fe200078ec0ff */
[----:B------:R-:W-:Y:S01]  /*11dc0*/  @!P0 LDS.U16 R50, [R0+0x102e] ;  /* 0x00102e0000328984 */ /* 0x000fe20000000400 */
[----:B------:R-:W-:Y:S02]  /*11dd0*/  P2R R32, PR, RZ, 0x4 ;  /* 0x00000004ff207803 */ /* 0x000fe40000000000 */
[----:B------:R-:W-:Y:S01]  /*11de0*/  ISETP.GE.AND P2, PT, R11, R7, PT ;  /* 0x000000070b00720c */ /* 0x000fe20003f46270 */
[----:B------:R-:W2:Y:S01]  /*11df0*/  @!P1 S2R R37, SR_CgaCtaId ;  /* 0x0000000000259919 */ /* 0x000ea20000008800 */
[----:B------:R-:W-:Y:S01]  /*11e00*/  P2R R19, PR, RZ, 0x1 ;  /* 0x00000001ff137803 */ /* 0x000fe20000000000 */
[----:B------:R-:W-:Y:S01]  /*11e10*/  @!P5 LDS.U16 R38, [R38+0x14ac] ;  /* 0x0014ac002626d984 */ /* 0x000fe20000000400 */
[----:B------:R-:W-:-:S03]  /*11e20*/  @!P6 MOV R18, 0x400 ;  /* 0x000004000012e802 */ /* 0x000fc60000000f00 */
[----:B------:R-:W-:Y:S01]  /*11e30*/  @!P5 LDS R22, [R4+0x24] ;  /* 0x000024000416d984 */ /* 0x000fe20000000800 */
[----:B------:R-:W-:Y:S01]  /*11e40*/  ISETP.NE.AND P5, PT, R6, RZ, PT ;  /* 0x000000ff0600720c */ /* 0x000fe20003fa5270 */
[----:B------:R-:W-:Y:S02]  /*11e50*/  @!P3 HADD2.F32 R53, -RZ, R53.H0_H0 ;  /* 0x20000035ff35b230 */ /* 0x000fe40000004100 */
[----:B------:R-:W-:Y:S01]  /*11e60*/  @!P0 LDS R6, [R4] ;  /* 0x0000000004068984 */ /* 0x000fe20000000800 */
[-C--:B------:R-:W-:Y:S02]  /*11e70*/  ISETP.GE.AND P0, PT, R17, R7.reuse, PT ;  /* 0x000000071100720c */ /* 0x080fe40003f06270 */
[----:B------:R-:W-:Y:S01]  /*11e80*/  ISETP.GE.AND P1, PT, R12, R7, PT ;  /* 0x000000070c00720c */ /* 0x000fe20003f26270 */
[----:B------:R-:W-:Y:S01]  /*11e90*/  @!P3 FFMA R41, R53, R52, R41 ;  /* 0x000000343529b223 */ /* 0x000fe20000000029 */
[----:B----4-:R-:W-:Y:S01]  /*11ea0*/  @!P6 LEA R9, R9, R18, 0x18 ;  /* 0x000000120909e211 */ /* 0x010fe200078ec0ff */
[----:B------:R-:W4:Y:S01]  /*11eb0*/  @!P2 LDS R56, [R4+0x20] ;  /* 0x000020000438a984 */ /* 0x000f220000000800 */
[----:B------:R-:W-:-:S02]  /*11ec0*/  P2R R18, PR, RZ, 0x40 ;  /* 0x00000040ff127803 */ /* 0x000fc40000000000 */
[-C--:B------:R-:W-:Y:S01]  /*11ed0*/  ISETP.GE.AND P6, PT, R15, R7.reuse, PT ;  /* 0x000000070f00720c */ /* 0x080fe20003fc6270 */
[----:B------:R-:W4:Y:S01]  /*11ee0*/  @!P2 S2R R52, SR_CgaCtaId ;  /* 0x000000000034a919 */ /* 0x000f220000008800 */
[----:B------:R-:W-:-:S03]  /*11ef0*/  ISETP.GE.AND P2, PT, R14, R7, PT ;  /* 0x000000070e00720c */ /* 0x000fc60003f46270 */
[----:B0-----:R-:W-:Y:S01]  /*11f00*/  @!P0 LEA R47, R47, R60, 0x18 ;  /* 0x0000003c2f2f8211 */ /* 0x001fe200078ec0ff */
[----:B------:R-:W0:Y:S01]  /*11f10*/  @!P4 LDS.U16 R24, [R24+0x10ae] ;  /* 0x0010ae001818c984 */ /* 0x000e220000000400 */
[----:B------:R-:W-:Y:S01]  /*11f20*/  @!P5 MOV R60, 0x400 ;  /* 0x00000400003cd802 */ /* 0x000fe20000000f00 */
[----:B------:R-:W-:Y:S01]  /*11f30*/  @!P1 HADD2.F32 R59, -RZ, R59.H0_H0 ;  /* 0x2000003bff3b9230 */ /* 0x000fe20000004100 */
[----:B------:R-:W4:Y:S02]  /*11f40*/  @!P1 S2R R31, SR_CgaCtaId ;  /* 0x00000000001f9919 */ /* 0x000f240000008800 */
[----:B---3--:R-:W-:Y:S02]  /*11f50*/  @!P5 LEA R42, R42, R60, 0x18 ;  /* 0x0000003c2a2ad211 */ /* 0x008fe400078ec0ff */
[----:B------:R-:W-:Y:S01]  /*11f60*/  @!P1 FFMA R41, R59, R40, R41 ;  /* 0x000000283b299223 */ /* 0x000fe20000000029 */
[----:B------:R-:W-:Y:S01]  /*11f70*/  @!P6 MOV R60, 0x400 ;  /* 0x00000400003ce802 */ /* 0x000fe20000000f00 */
[----:B------:R-:W-:Y:S01]  /*11f80*/  @!P0 LDS.U16 R47, [R47+0x112e] ;  /* 0x00112e002f2f8984 */ /* 0x000fe20000000400 */
[----:B------:R-:W-:-:S03]  /*11f90*/  @!P2 MOV R59, 0x400 ;  /* 0x00000400003ba802 */ /* 0x000fc60000000f00 */
[----:B------:R-:W-:Y:S01]  /*11fa0*/  @!P0 LDS R40, [R4+0x8] ;  /* 0x0000080004288984 */ /* 0x000fe20000000800 */
[----:B------:R-:W-:Y:S02]  /*11fb0*/  ISETP.NE.AND P0, PT, R19, RZ, PT ;  /* 0x000000ff1300720c */ /* 0x000fe40003f05270 */
[----:B-1----:R-:W-:Y:S01]  /*11fc0*/  @!P6 LEA R19, R54, R60, 0x18 ;  /* 0x0000003c3613e211 */ /* 0x002fe200078ec0ff */
[----:B------:R-:W-:Y:S01]  /*11fd0*/  @!P5 LDS.U16 R42, [R42+0x11ae] ;  /* 0x0011ae002a2ad984 */ /* 0x000fe20000000400 */
[----:B------:R-:W-:Y:S02]  /*11fe0*/  @!P3 MOV R54, 0x400 ;  /* 0x000004000036b802 */ /* 0x000fe40000000f00 */
[----:B--2---:R-:W-:Y:S01]  /*11ff0*/  @!P2 LEA R37, R37, R59, 0x18 ;  /* 0x0000003b2525a211 */ /* 0x004fe200078ec0ff */
[----:B------:R-:W1:Y:S01]  /*12000*/  @!P4 LDS R53, [R4+0x4] ;  /* 0x000004000435c984 */ /* 0x000e620000000800 */
[----:B------:R-:W-:Y:S02]  /*12010*/  ISETP.NE.AND P3, PT, R43, RZ, PT ;  /* 0x000000ff2b00720c */ /* 0x000fe40003f65270 */
[----:B------:R-:W-:Y:S01]  /*12020*/  ISETP.NE.AND P2, PT, R32, RZ, PT ;  /* 0x000000ff2000720c */ /* 0x000fe20003f45270 */
[----:B------:R-:W-:Y:S01]  /*12030*/  @!P6 LDS.U16 R19, [R19+0x122e] ;  /* 0x00122e001313e984 */ /* 0x000fe20000000400 */
[----:B------:R-:W-:-:S03]  /*12040*/  P2R R43, PR, RZ, 0x20 ;  /* 0x00000020ff2b7803 */ /* 0x000fc60000000000 */
[----:B------:R-:W2:Y:S01]  /*12050*/  @!P5 LDS R32, [R4+0xc] ;  /* 0x00000c000420d984 */ /* 0x000ea20000000800 */
[----:B------:R-:W-:Y:S02]  /*12060*/  ISETP.GE.AND P5, PT, R13, R7, PT ;  /* 0x000000070d00720c */ /* 0x000fe40003fa6270 */
[----:B------:R-:W-:-:S03]  /*12070*/  @!P1 MOV R59, 0x400 ;  /* 0x00000400003b9802 */ /* 0x000fc60000000f00 */
[----:B------:R-:W-:Y:S01]  /*12080*/  @!P3 HADD2.F32 R55, -RZ, R55.H0_H0 ;  /* 0x20000037ff37b230 */ /* 0x000fe20000004100 */
[----:B------:R-:W-:Y:S04]  /*12090*/  @!P3 LDS.U16 R29, [R29+0x162c] ;  /* 0x00162c001d1db984 */ /* 0x000fe80000000400 */
[----:B------:R-:W-:Y:S03]  /*120a0*/  @!P2 LDS.U16 R48, [R48+0x15ac] ;  /* 0x0015ac003030a984 */ /* 0x000fe60000000400 */
[----:B------:R-:W-:Y:S02]  /*120b0*/  @!P5 LEA R49, R49, R54, 0x18 ;  /* 0x000000363131d211 */ /* 0x000fe400078ec0ff */
[----:B------:R-:W-:-:S02]  /*120c0*/  P2R R54, PR, RZ, 0x20 ;  /* 0x00000020ff367803 */ /* 0x000fc40000000000 */
[----:B------:R-:W-:Y:S01]  /*120d0*/  ISETP.GE.AND P5, PT, R11, R7, PT ;  /* 0x000000070b00720c */ /* 0x000fe20003fa6270 */
[----:B------:R-:W-:Y:S01]  /*120e0*/  @!P2 HADD2.F32 R57, -RZ, R57.H0_H0 ;  /* 0x20000039ff39a230 */ /* 0x000fe20000004100 */
[----:B----4-:R-:W-:Y:S02]  /*120f0*/  @!P1 LEA R31, R31, R59, 0x18 ;  /* 0x0000003b1f1f9211 */ /* 0x010fe400078ec0ff */
[----:B------:R-:W-:Y:S02]  /*12100*/  ISETP.NE.AND P1, PT, R35, RZ, PT ;  /* 0x000000ff2300720c */ /* 0x000fe40003f25270 */
[----:B------:R-:W-:Y:S01]  /*12110*/  @!P2 FFMA R30, R57, R44, R30 ;  /* 0x0000002c391ea223 */ /* 0x000fe2000000001e */
[----:B------:R-:W-:Y:S01]  /*12120*/  @!P6 LDS R35, [R4+0x10] ;  /* 0x000010000423e984 */ /* 0x000fe20000000800 */
[----:B------:R-:W-:Y:S02]  /*12130*/  P2R R44, PR, RZ, 0x40 ;  /* 0x00000040ff2c7803 */ /* 0x000fe40000000000 */
[----:B------:R-:W-:-:S03]  /*12140*/  ISETP.GE.AND P6, PT, R10, R7, PT ;  /* 0x000000070a00720c */ /* 0x000fc60003fc6270 */
[----:B------:R-:W-:-:S05]  /*12150*/  @!P5 HADD2.F32 R58, -RZ, R58.H0_H0 ;  /* 0x2000003aff3ad230 */ /* 0x000fca0000004100 */
[----:B------:R-:W-:Y:S01]  /*12160*/  @!P5 FFMA R41, R56, R58, R41 ;  /* 0x0000003a3829d223 */ /* 0x000fe20000000029 */
[----:B------:R-:W-:Y:S01]  /*12170*/  @!P5 MOV R56, 0x400 ;  /* 0x000004000038d802 */ /* 0x000fe20000000f00 */
[----:B------:R-:W-:-:S03]  /*12180*/  @!P0 HADD2.F32 R58, -RZ, R50.H0_H0 ;  /* 0x20000032ff3a8230 */ /* 0x000fc60000004100 */
[----:B------:R-:W-:Y:S02]  /*12190*/  @!P5 LEA R50, R52, R56, 0x18 ;  /* 0x000000383432d211 */ /* 0x000fe400078ec0ff */
[----:B------:R-:W-:Y:S01]  /*121a0*/  ISETP.GE.AND P5, PT, R14, R7, PT ;  /* 0x000000070e00720c */ /* 0x000fe20003fa6270 */
[----:B------:R-:W-:Y:S02]  /*121b0*/  @!P6 HADD2.F32 R57, -RZ, R38.H0_H0 ;  /* 0x20000026ff39e230 */ /* 0x000fe40000004100 */
[----:B------:R-:W-:Y:S01]  /*121c0*/  @!P3 FFMA R30, R27, R55, R30 ;  /* 0x000000371b1eb223 */ /* 0x000fe2000000001e */
[----:B------:R-:W-:Y:S02]  /*121d0*/  IMAD.MOV.U32 R38, RZ, RZ, RZ ;  /* 0x000000ffff267224 */ /* 0x000fe400078e00ff */
[----:B------:R-:W-:Y:S01]  /*121e0*/  @!P0 FFMA R38, R6, R58, RZ ;  /* 0x0000003a06268223 */ /* 0x000fe200000000ff */
[----:B------:R-:W-:Y:S01]  /*121f0*/  @!P1 LDS R52, [R4+0x28] ;  /* 0x0000280004349984 */ /* 0x000fe20000000800 */
[----:B------:R-:W-:Y:S01]  /*12200*/  @!P6 FFMA R41, R57, R22, R41 ;  /* 0x000000163929e223 */ /* 0x000fe20000000029 */
[----:B0-----:R-:W-:-:S02]  /*12210*/  @!P4 HADD2.F32 R6, -RZ, R24.H0_H0 ;  /* 0x20000018ff06c230 */ /* 0x001fc40000004100 */
[----:B------:R0:W3:Y:S04]  /*12220*/  @!P1 LDS.U16 R22, [R39+0x152c] ;  /* 0x00152c0027169984 */ /* 0x0000e80000000400 */
[----:B------:R-:W4:Y:S01]  /*12230*/  @!P5 LDS.U16 R37, [R37+0x12ae] ;  /* 0x0012ae002525d984 */ /* 0x000f220000000400 */
[----:B0-----:R-:W0:Y:S01]  /*12240*/  @!P6 S2R R39, SR_CgaCtaId ;  /* 0x000000000027e919 */ /* 0x001e220000008800 */
[----:B------:R-:W-:Y:S01]  /*12250*/  ISETP.GE.AND P6, PT, R17, R7, PT ;  /* 0x000000071100720c */ /* 0x000fe20003fc6270 */
[----:B-1----:R-:W-:Y:S01]  /*12260*/  @!P4 FFMA R38, R6, R53, R38 ;  /* 0x000000350626c223 */ /* 0x002fe20000000026 */
[----:B------:R-:W1:Y:S01]  /*12270*/  @!P5 LDS R24, [R4+0x14] ;  /* 0x000014000418d984 */ /* 0x000e620000000800 */
[----:B------:R-:W-:Y:S02]  /*12280*/  ISETP.NE.AND P5, PT, R54, RZ, PT ;  /* 0x000000ff3600720c */ /* 0x000fe40003fa5270 */
[----:B------:R-:W1:Y:S01]  /*12290*/  @!P4 S2R R54, SR_CgaCtaId ;  /* 0x000000000036c919 */ /* 0x000e620000008800 */
[----:B------:R-:W-:-:S07]  /*122a0*/  ISETP.NE.AND P4, PT, R51, RZ, PT ;  /* 0x000000ff3300720c */ /* 0x000fce0003f85270 */
[----:B------:R-:W-:Y:S01]  /*122b0*/  @!P6 HADD2.F32 R47, -RZ, R47.H0_H0 ;  /* 0x2000002fff2fe230 */ /* 0x000fe20000004100 */
[----:B------:R-:W-:Y:S01]  /*122c0*/  P2R R51, PR, RZ, 0x10 ;  /* 0x00000010ff337803 */ /* 0x000fe20000000000 */
[----:B------:R-:W1:Y:S03]  /*122d0*/  @!P6 S2R R55, SR_CgaCtaId ;  /* 0x000000000037e919 */ /* 0x000e660000008800 */
[----:B------:R-:W-:Y:S01]  /*122e0*/  @!P6 FFMA R38, R47, R40, R38 ;  /* 0x000000282f26e223 */ /* 0x000fe20000000026 */
[----:B------:R-:W-:Y:S04]  /*122f0*/  @!P5 LDS.U16 R49, [R49+0x132e] ;  /* 0x00132e003131d984 */ /* 0x000fe80000000400 */
[----:B------:R-:W1:Y:S04]  /*12300*/  @!P4 LDS.U16 R23, [R23+0x16aa] ;  /* 0x0016aa001717c984 */ /* 0x000e680000000400 */
[----:B------:R-:W-:Y:S01]  /*12310*/  @!P4 LDS R40, [R4+0x34] ;  /* 0x000034000428c984 */ /* 0x000fe20000000800 */
[----:B------:R-:W-:-:S02]  /*12320*/  ISETP.GE.AND P4, PT, R13, R7, PT ;  /* 0x000000070d00720c */ /* 0x000fc40003f86270 */
[----:B------:R-:W-:Y:S02]  /*12330*/  ISETP.NE.AND P6, PT, R44, RZ, PT ;  /* 0x000000ff2c00720c */ /* 0x000fe40003fc5270 */
[----:B------:R-:W-:-:S09]  /*12340*/  ISETP.NE.AND P5, PT, R43, RZ, PT ;  /* 0x000000ff2b00720c */ /* 0x000fd20003fa5270 */
[----:B------:R-:W1:Y:S01]  /*12350*/  @!P4 LDS R44, [R4+0x18] ;  /* 0x00001800042cc984 */ /* 0x000e620000000800 */
[-C--:B------:R-:W-:Y:S01]  /*12360*/  ISETP.GE.AND P4, PT, R12, R7.reuse, PT ;  /* 0x000000070c00720c */ /* 0x080fe20003f86270 */
[----:B------:R-:W4:Y:S02]  /*12370*/  @!P1 S2R R27, SR_CgaCtaId ;  /* 0x00000000001b9919 */ /* 0x000f240000008800 */
[----:B------:R-:W-:Y:S01]  /*12380*/  @!P5 HADD2.F32 R6, -RZ, R42.H0_H0 ;  /* 0x2000002aff06d230 */ /* 0x000fe20000004100 */
[----:B------:R-:W1:Y:S09]  /*12390*/  @!P5 S2R R43, SR_CgaCtaId ;  /* 0x00000000002bd919 */ /* 0x000e720000008800 */
[----:B------:R-:W1:Y:S01]  /*123a0*/  @!P4 LDS.U16 R31, [R31+0x13ae] ;  /* 0x0013ae001f1fc984 */ /* 0x000e620000000400 */
[----:B------:R-:W-:Y:S01]  /*123b0*/  ISETP.GE.AND P4, PT, R10, R7, PT ;  /* 0x000000070a00720c */ /* 0x000fe20003f86270 */
[----:B--2---:R-:W-:Y:S01]  /*123c0*/  @!P5 FFMA R38, R6, R32, R38 ;  /* 0x000000200626d223 */ /* 0x004fe20000000026 */
[----:B------:R-:W-:Y:S01]  /*123d0*/  ISETP.NE.AND P5, PT, R26, RZ, PT ;  /* 0x000000ff1a00720c */ /* 0x000fe20003fa5270 */
[----:B------:R-:W-:Y:S01]  /*123e0*/  @!P0 LDS.U16 R32, [R20+0x1030] ;  /* 0x0010300014208984 */ /* 0x000fe20000000400 */
[----:B------:R-:W-:-:S03]  /*123f0*/  P2R R53, PR, RZ, 0x8 ;  /* 0x00000008ff357803 */ /* 0x000fc60000000000 */
[----:B------:R-:W-:Y:S01]  /*12400*/  @!P3 LDS R20, [R4+0x30] ;  /* 0x000030000414b984 */ /* 0x000fe20000000800 */
[----:B------:R-:W-:Y:S02]  /*12410*/  @!P6 HADD2.F32 R56, -RZ, R19.H0_H0 ;  /* 0x20000013ff38e230 */ /* 0x000fe40000004100 */
[----:B---3--:R-:W-:Y:S01]  /*12420*/  @!P1 HADD2.F32 R22, -RZ, R22.H0_H0 ;  /* 0x20000016ff169230 */ /* 0x008fe20000004100 */
[----:B------:R-:W-:Y:S02]  /*12430*/  @!P2 LDS R42, [R4+0x2c] ;  /* 0x00002c00042aa984 */ /* 0x000fe40000000800 */
[----:B------:R-:W-:Y:S02]  /*12440*/  @!P4 MOV R57, 0x400 ;  /* 0x000004000039c802 */ /* 0x000fe40000000f00 */
[----:B------:R-:W-:Y:S01]  /*12450*/  ISETP.GE.AND P3, PT, R14, R7, PT ;  /* 0x000000070e00720c */ /* 0x000fe20003f66270 */
[----:B------:R-:W-:Y:S01]  /*12460*/  @!P5 LDS.U16 R28, [R28+0x172a] ;  /* 0x00172a001c1cd984 */ /* 0x000fe20000000400 */
[----:B0-----:R-:W-:-:S02]  /*12470*/  @!P4 LEA R39, R39, R57, 0x18 ;  /* 0x000000392727c211 */ /* 0x001fc400078ec0ff */
[-C--:B------:R-:W-:Y:S01]  /*12480*/  ISETP.GE.AND P4, PT, R17, R7.reuse, PT ;  /* 0x000000071100720c */ /* 0x080fe20003f86270 */
[----:B------:R-:W-:Y:S01]  /*12490*/  @!P5 LDS R19, [R4+0x38] ;  /* 0x000038000413d984 */ /* 0x000fe20000000800 */
[----:B------:R-:W-:Y:S01]  /*124a0*/  P2R R47, PR, RZ, 0x20 ;  /* 0x00000020ff2f7803 */ /* 0x000fe20000000000 */
[----:B------:R-:W-:Y:S01]  /*124b0*/  @!P6 FFMA R38, R35, R56, R38 ;  /* 0x000000382326e223 */ /* 0x000fe20000000026 */
[----:B------:R-:W-:Y:S01]  /*124c0*/  ISETP.GE.AND P5, PT, R12, R7, PT ;  /* 0x000000070c00720c */ /* 0x000fe20003fa6270 */
[----:B------:R-:W-:Y:S01]  /*124d0*/  @!P0 LDS R6, [R4] ;  /* 0x0000000004068984 */ /* 0x000fe20000000800 */
[----:B------:R-:W-:-:S04]  /*124e0*/  @!P1 MOV R56, 0x400 ;  /* 0x0000040000389802 */ /* 0x000fc80000000f00 */
[----:B----4-:R-:W-:-:S03]  /*124f0*/  @!P1 LEA R27, R27, R56, 0x18 ;  /* 0x000000381b1b9211 */ /* 0x010fc600078ec0ff */
[----:B------:R-:W-:Y:S01]  /*12500*/  @!P4 MOV R58, 0x400 ;  /* 0x00000400003ac802 */ /* 0x000fe20000000f00 */
[----:B------:R-:W-:-:S03]  /*12510*/  @!P3 HADD2.F32 R56, -RZ, R37.H0_H0 ;  /* 0x20000025ff38b230 */ /* 0x000fc60000004100 */
[----:B-1----:R-:W-:Y:S01]  /*12520*/  @!P4 LEA R37, R55, R58, 0x18 ;  /* 0x0000003a3725c211 */ /* 0x002fe200078ec0ff */
[----:B------:R-:W0:Y:S01]  /*12530*/  @!P5 LDS R26, [R4+0x1c] ;  /* 0x00001c00041ad984 */ /* 0x000e220000000800 */
[-C--:B------:R-:W-:Y:S02]  /*12540*/  ISETP.GE.AND P4, PT, R11, R7.reuse, PT ;  /* 0x000000070b00720c */ /* 0x080fe40003f86270 */
[-C--:B------:R-:W-:Y:S01]  /*12550*/  ISETP.GE.AND P5, PT, R8, R7.reuse, PT ;  /* 0x000000070800720c */ /* 0x080fe20003fa6270 */
[----:B------:R-:W-:Y:S01]  /*12560*/  @!P1 FFMA R41, R22, R52, R41 ;  /* 0x0000003416299223 */ /* 0x000fe20000000029 */
[----:B------:R-:W-:Y:S01]  /*12570*/  @!P3 FFMA R38, R56, R24, R38 ;  /* 0x000000183826b223 */ /* 0x000fe20000000026 */
[----:B------:R-:W-:Y:S02]  /*12580*/  P2R R22, PR, RZ, 0x2 ;  /* 0x00000002ff167803 */ /* 0x000fe40000000000 */
[----:B------:R-:W-:-:S06]  /*12590*/  ISETP.GE.AND P1, PT, R8, R7, PT ;  /* 0x000000070800720c */ /* 0x000fcc0003f26270 */
[----:B------:R-:W1:Y:S04]  /*125a0*/  @!P4 LDS.U16 R50, [R50+0x142e] ;  /* 0x00142e003232c984 */ /* 0x000e680000000400 */
[----:B------:R-:W-:Y:S01]  /*125b0*/  @!P4 LDS R24, [R4+0x20] ;  /* 0x000020000418c984 */ /* 0x000fe20000000800 */
[----:B------:R-:W-:Y:S02]  /*125c0*/  ISETP.NE.AND P4, PT, R51, RZ, PT ;  /* 0x000000ff3300720c */ /* 0x000fe40003f85270 */
[----:B------:R-:W-:Y:S02]  /*125d0*/  @!P5 MOV R57, 0x400 ;  /* 0x000004000039d802 */ /* 0x000fe40000000f00 */
[----:B------:R-:W-:Y:S02]  /*125e0*/  ISETP.GE.AND P3, PT, R13, R7, PT ;  /* 0x000000070d00720c */ /* 0x000fe40003f66270 */
[----:B------:R-:W-:-:S05]  /*125f0*/  @!P5 LEA R54, R54, R57, 0x18 ;  /* 0x000000393636d211 */ /* 0x000fca00078ec0ff */
[----:B------:R2:W3:Y:S02]  /*12600*/  @!P1 LDS.U16 R52, [R54+0x10b0] ;  /* 0x0010b00036349984 */ /* 0x0004e40000000400 */
[----:B------:R-:W-:Y:S02]  /*12610*/  @!P4 HADD2.F32 R51, -RZ, R23.H0_H0 ;  /* 0x20000017ff33c230 */ /* 0x000fe40000004100 */
[----:B------:R-:W4:Y:S01]  /*12620*/  @!P1 LDS R23, [R4+0x4] ;  /* 0x0000040004179984 */ /* 0x000f220000000800 */
[----:B--2---:R-:W-:Y:S01]  /*12630*/  P2R R54, PR, RZ, 0x2 ;  /* 0x00000002ff367803 */ /* 0x004fe20000000000 */
[----:B------:R-:W2:Y:S01]  /*12640*/  @!P6 S2R R35, SR_CgaCtaId ;  /* 0x000000000023e919 */ /* 0x000ea20000008800 */
[-C--:B------:R-:W-:Y:S01]  /*12650*/  ISETP.GE.AND P1, PT, R13, R7.reuse, PT ;  /* 0x000000070d00720c */ /* 0x080fe20003f26270 */
[----:B------:R-:W-:Y:S01]  /*12660*/  @!P3 HADD2.F32 R49, -RZ, R49.H0_H0 ;  /* 0x20000031ff31b230 */ /* 0x000fe20000004100 */
[-C--:B------:R-:W-:Y:S01]  /*12670*/  ISETP.GE.AND P5, PT, R16, R7.reuse, PT ;  /* 0x000000071000720c */ /* 0x080fe20003fa6270 */
[----:B------:R-:W-:Y:S01]  /*12680*/  @!P2 HADD2.F32 R48, -RZ, R48.H0_H0 ;  /* 0x20000030ff30a230 */ /* 0x000fe20000004100 */
[----:B------:R-:W-:Y:S01]  /*12690*/  @!P4 MOV R56, 0x400 ;  /* 0x000004000038c802 */ /* 0x000fe20000000f00 */
[----:B------:R-:W-:Y:S08]  /*126a0*/  @!P4 LDS.U16 R36, [R36+0x16ac] ;  /* 0x0016ac002424c984 */ /* 0x000ff00000000400 */
[----:B------:R-:W-:Y:S01]  /*126b0*/  @!P1 FFMA R38, R49, R44, R38 ;  /* 0x0000002c31269223 */ /* 0x000fe20000000026 */
[----:B------:R-:W-:-:S02]  /*126c0*/  ISETP.GE.AND P1, PT, R12, R7, PT ;  /* 0x000000070c00720c */ /* 0x000fc40003f26270 */
[----:B------:R-:W-:-:S04]  /*126d0*/  @!P5 MOV R55, 0x400 ;  /* 0x000004000037d802 */ /* 0x000fc80000000f00 */
[----:B------:R-:W-:Y:S02]  /*126e0*/  @!P5 LEA R43, R43, R55, 0x18 ;  /* 0x000000372b2bd211 */ /* 0x000fe400078ec0ff */
[----:B------:R-:W-:Y:S01]  /*126f0*/  ISETP.NE.AND P5, PT, R47, RZ, PT ;  /* 0x000000ff2f00720c */ /* 0x000fe20003fa5270 */
[----:B------:R-:W-:-:S04]  /*12700*/  @!P4 FFMA R30, R51, R40, R30 ;  /* 0x00000028331ec223 */ /* 0x000fc8000000001e */
[----:B------:R-:W-:Y:S01]  /*12710*/  @!P1 HADD2.F32 R31, -RZ, R31.H0_H0 ;  /* 0x2000001fff1f9230 */ /* 0x000fe20000004100 */
[----:B------:R-:W4:Y:S04]  /*12720*/  @!P1 S2R R51, SR_CgaCtaId ;  /* 0x0000000000339919 */ /* 0x000f280000008800 */
[----:B0-----:R-:W-:Y:S01]  /*12730*/  @!P1 FFMA R38, R31, R26, R38 ;  /* 0x0000001a1f269223 */ /* 0x001fe20000000026 */
[----:B------:R-:W-:Y:S02]  /*12740*/  ISETP.GE.AND P1, PT, R17, R7, PT ;  /* 0x000000071100720c */ /* 0x000fe40003f26270 */
[----:B------:R-:W-:Y:S02]  /*12750*/  @!P5 HADD2.F32 R47, -RZ, R28.H0_H0 ;  /* 0x2000001cff2fd230 */ /* 0x000fe40000004100 */
[----:B------:R-:W-:Y:S01]  /*12760*/  @!P0 HADD2.F32 R49, -RZ, R32.H0_H0 ;  /* 0x20000020ff318230 */ /* 0x000fe20000004100 */
[----:B------:R-:W-:Y:S01]  /*12770*/  ISETP.NE.AND P3, PT, R53, RZ, PT ;  /* 0x000000ff3500720c */ /* 0x000fe20003f65270 */
[----:B------:R-:W-:Y:S01]  /*12780*/  @!P2 FFMA R41, R48, R42, R41 ;  /* 0x0000002a3029a223 */ /* 0x000fe20000000029 */
[----:B------:R-:W-:Y:S01]  /*12790*/  @!P5 FFMA R30, R47, R19, R30 ;  /* 0x000000132f1ed223 */ /* 0x000fe2000000001e */
[----:B------:R-:W-:Y:S01]  /*127a0*/  IMAD.MOV.U32 R40, RZ, RZ, RZ ;  /* 0x000000ffff287224 */ /* 0x000fe200078e00ff */
[----:B------:R-:W0:Y:S01]  /*127b0*/  @!P2 S2R R31, SR_CgaCtaId ;  /* 0x00000000001fa919 */ /* 0x000e220000008800 */
[----:B------:R-:W-:Y:S01]  /*127c0*/  P2R R19, PR, RZ, 0x4 ;  /* 0x00000004ff137803 */ /* 0x000fe20000000000 */
[----:B------:R-:W-:Y:S01]  /*127d0*/  @!P0 FFMA R40, R6, R49, RZ ;  /* 0x0000003106288223 */ /* 0x000fe200000000ff */
[----:B------:R-:W-:Y:S01]  /*127e0*/  ISETP.GE.AND P2, PT, R11, R7, PT ;  /* 0x000000070b00720c */ /* 0x000fe20003f46270 */
[----:B------:R-:W-:Y:S04]  /*127f0*/  @!P1 LDS.U16 R37, [R37+0x1130] ;  /* 0x0011300025259984 */ /* 0x000fe80000000400 */
[----:B------:R-:W-:Y:S01]  /*12800*/  @!P1 LDS R49, [R4+0x8] ;  /* 0x0000080004319984 */ /* 0x000fe20000000800 */
[----:B------:R-:W-:Y:S01]  /*12810*/  ISETP.NE.AND P1, PT, R54, RZ, PT ;  /* 0x000000ff3600720c */ /* 0x000fe20003f25270 */
[----:B------:R-:W-:Y:S01]  /*12820*/  @!P3 HADD2.F32 R28, -RZ, R29.H0_H0 ;  /* 0x2000001dff1cb230 */ /* 0x000fe20000004100 */
[----:B------:R-:W-:Y:S01]  /*12830*/  @!P6 MOV R42, 0x400 ;  /* 0x00000400002ae802 */ /* 0x000fe20000000f00 */
[----:B------:R-:W0:Y:S01]  /*12840*/  @!P3 S2R R48, SR_CgaCtaId ;  /* 0x000000000030b919 */ /* 0x000e220000008800 */
[----:B------:R-:W-:-:S03]  /*12850*/  P2R R32, PR, RZ, 0x8 ;  /* 0x00000008ff207803 */ /* 0x000fc60000000000 */
[----:B-1----:R-:W-:Y:S02]  /*12860*/  @!P2 HADD2.F32 R54, -RZ, R50.H0_H0 ;  /* 0x20000032ff36a230 */ /* 0x002fe40000004100 */
[----:B------:R-:W-:Y:S01]  /*12870*/  @!P3 FFMA R41, R20, R28, R41 ;  /* 0x0000001c1429b223 */ /* 0x000fe20000000029 */
[----:B--2---:R-:W-:Y:S01]  /*12880*/  @!P6 LEA R29, R35, R42, 0x18 ;  /* 0x0000002a231de211 */ /* 0x004fe200078ec0ff */
[----:B------:R-:W1:Y:S01]  /*12890*/  @!P5 S2R R26, SR_CgaCtaId ;  /* 0x00000000001ad919 */ /* 0x000e620000008800 */
[-C--:B------:R-:W-:Y:S01]  /*128a0*/  ISETP.GE.AND P3, PT, R14, R7.reuse, PT ;  /* 0x000000070e00720c */ /* 0x080fe20003f66270 */
[----:B---3--:R-:W-:Y:S01]  /*128b0*/  @!P1 HADD2.F32 R55, -RZ, R52.H0_H0 ;  /* 0x20000034ff379230 */ /* 0x008fe20000004100 */
[----:B------:R-:W-:Y:S01]  /*128c0*/  ISETP.NE.AND P6, PT, R18, RZ, PT ;  /* 0x000000ff1200720c */ /* 0x000fe20003fc5270 */
[----:B------:R-:W-:Y:S01]  /*128d0*/  @!P2 FFMA R38, R24, R54, R38 ;  /* 0x000000361826a223 */ /* 0x000fe20000000026 */
[----:B------:R-:W2:Y:S01]  /*128e0*/  @!P2 S2R R18, SR_CgaCtaId ;  /* 0x000000000012a919 */ /* 0x000ea20000008800 */
[----:B------:R-:W-:Y:S01]  /*128f0*/  ISETP.GE.AND P2, PT, R15, R7, PT ;  /* 0x000000070f00720c */ /* 0x000fe20003f46270 */
[----:B----4-:R-:W-:Y:S01]  /*12900*/  @!P1 FFMA R40, R55, R23, R40 ;  /* 0x0000001737289223 */ /* 0x010fe20000000028 */
[----:B------:R-:W-:-:S02]  /*12910*/  ISETP.NE.AND P1, PT, R22, RZ, PT ;  /* 0x000000ff1600720c */ /* 0x000fc40003f25270 */
[----:B------:R-:W-:Y:S01]  /*12920*/  P2R R53, PR, RZ, 0x20 ;  /* 0x00000020ff357803 */ /* 0x000fe20000000000 */
[----:B------:R-:W-:Y:S01]  /*12930*/  @!P4 LDS R50, [R4+0x34] ;  /* 0x000034000432c984 */ /* 0x000fe20000000800 */
[-C--:B------:R-:W-:Y:S01]  /*12940*/  ISETP.GE.AND P5, PT, R10, R7.reuse, PT ;  /* 0x000000070a00720c */ /* 0x080fe20003fa6270 */
[----:B------:R-:W3:Y:S01]  /*12950*/  @!P4 S2R R35, SR_CgaCtaId ;  /* 0x000000000023c919 */ /* 0x000ee20000008800 */
[----:B------:R-:W-:Y:S01]  /*12960*/  P2R R42, PR, RZ, 0x1 ;  /* 0x00000001ff2a7803 */ /* 0x000fe20000000000 */
[----:B------:R-:W4:Y:S01]  /*12970*/  @!P3 S2R R6, SR_CgaCtaId ;  /* 0x000000000006b919 */ /* 0x000f220000008800 */
[-C--:B------:R-:W-:Y:S02]  /*12980*/  ISETP.GE.AND P3, PT, R16, R7.reuse, PT ;  /* 0x000000071000720c */ /* 0x080fe40003f66270 */
[----:B------:R-:W-:Y:S01]  /*12990*/  ISETP.GE.AND P0, PT, R13, R7, PT ;  /* 0x000000070d00720c */ /* 0x000fe20003f06270 */
[----:B------:R-:W-:Y:S01]  /*129a0*/  @!P2 LDS.U16 R29, [R29+0x1230] ;  /* 0x001230001d1da984 */ /* 0x000fe20000000400 */
[----:B------:R-:W-:-:S02]  /*129b0*/  ISETP.NE.AND P2, PT, R19, RZ, PT ;  /* 0x000000ff1300720c */ /* 0x000fc40003f45270 */
[----:B------:R-:W-:Y:S01]  /*129c0*/  P2R R54, PR, RZ, 0x2 ;  /* 0x00000002ff367803 */ /* 0x000fe20000000000 */
[----:B------:R-:W-:Y:S04]  /*129d0*/  @!P1 LDS.U16 R27, [R27+0x152e] ;  /* 0x00152e001b1b9984 */ /* 0x000fe80000000400 */
[----:B------:R-:W-:Y:S01]  /*129e0*/  @!P1 LDS R19, [R4+0x28] ;  /* 0x0000280004139984 */ /* 0x000fe20000000800 */
[----:B------:R-:W-:-:S03]  /*129f0*/  ISETP.GE.AND P1, PT, R15, R7, PT ;  /* 0x000000070f00720c */ /* 0x000fc60003f26270 */
[----:B------:R-:W2:Y:S01]  /*12a00*/  @!P5 LDS.U16 R39, [R39+0x14ae] ;  /* 0x0014ae002727d984 */ /* 0x000ea20000000400 */
[----:B------:R-:W2:Y:S03]  /*12a10*/  @!P5 S2R R44, SR_CgaCtaId ;  /* 0x00000000002cd919 */ /* 0x000ea60000008800 */
[----:B------:R-:W2:Y:S01]  /*12a20*/  @!P5 LDS R52, [R4+0x24] ;  /* 0x000024000434d984 */ /* 0x000ea20000000800 */
[----:B------:R-:W-:-:S03]  /*12a30*/  ISETP.NE.AND P5, PT, R53, RZ, PT ;  /* 0x000000ff3500720c */ /* 0x000fc60003fa5270 */
[----:B------:R-:W-:Y:S04]  /*12a40*/  @!P3 LDS.U16 R43, [R43+0x11b0] ;  /* 0x0011b0002b2bb984 */ /* 0x000fe80000000400 */
[----:B------:R-:W-:Y:S01]  /*12a50*/  @!P3 LDS R53, [R4+0xc] ;  /* 0x00000c000435b984 */ /* 0x000fe20000000800 */
[----:B------:R-:W-:Y:S01]  /*12a60*/  ISETP.NE.AND P3, PT, R32, RZ, PT ;  /* 0x000000ff2000720c */ /* 0x000fe20003f65270 */
[----:B------:R-:W2:Y:S01]  /*12a70*/  @!P0 S2R R20, SR_CgaCtaId ;  /* 0x0000000000148919 */ /* 0x000ea20000008800 */
[----:B------:R-:W2:Y:S01]  /*12a80*/  @!P6 S2R R28, SR_CgaCtaId ;  /* 0x00000000001ce919 */ /* 0x000ea20000008800 */
[----:B------:R-:W-:Y:S01]  /*12a90*/  @!P1 LDS R22, [R4+0x10] ;  /* 0x0000100004169984 */ /* 0x000fe20000000800 */
[----:B------:R-:W-:-:S03]  /*12aa0*/  ISETP.GE.AND P1, PT, R14, R7, PT ;  /* 0x000000070e00720c */ /* 0x000fc60003f26270 */
[----:B------:R-:W2:Y:S01]  /*12ab0*/  @!P6 LDS.U16 R34, [R34+0x17aa] ;  /* 0x0017aa002222e984 */ /* 0x000ea20000000400 */
[----:B------:R-:W-:-:S05]  /*12ac0*/  @!P2 MOV R32, 0x400 ;  /* 0x000004000020a802 */ /* 0x000fca0000000f00 */
[----:B------:R-:W-:Y:S01]  /*12ad0*/  @!P3 MOV R24, 0x400 ;  /* 0x000004000018b802 */ /* 0x000fe20000000f00 */
[----:B------:R-:W2:Y:S01]  /*12ae0*/  @!P6 LDS R47, [R4+0x3c] ;  /* 0x00003c00042fe984 */ /* 0x000ea20000000800 */
[----:B---3--:R-:W-:Y:S02]  /*12af0*/  @!P4 LEA R35, R35, R56, 0x18 ;  /* 0x000000382323c211 */ /* 0x008fe400078ec0ff */
[----:B------:R-:W-:Y:S01]  /*12b00*/  P2R R56, PR, RZ, 0x10 ;  /* 0x00000010ff387803 */ /* 0x000fe20000000000 */
[----:B------:R-:W3:Y:S01]  /*12b10*/  @!P5 LDS.U16 R33, [R33+0x172c] ;  /* 0x00172c002121d984 */ /* 0x000ee20000000400 */
[----:B0-----:R-:W-:Y:S02]  /*12b20*/  @!P2 LEA R31, R31, R32, 0x18 ;  /* 0x000000201f1fa211 */ /* 0x001fe400078ec0ff */
[----:B------:R-:W-:Y:S01]  /*12b30*/  P2R R55, PR, RZ, 0x4 ;  /* 0x00000004ff377803 */ /* 0x000fe20000000000 */
[----:B------:R-:W0:Y:S01]  /*12b40*/  @!P5 LDS R23, [R4+0x38] ;  /* 0x000038000417d984 */ /* 0x000e220000000800 */
[----:B------:R-:W-:-:S02]  /*12b50*/  ISETP.GE.AND P4, PT, R14, R7, PT ;  /* 0x000000070e00720c */ /* 0x000fc40003f86270 */
[----:B------:R-:W-:Y:S02]  /*12b60*/  @!P3 LEA R48, R48, R24, 0x18 ;  /* 0x000000183030b211 */ /* 0x000fe400078ec0ff */
[-C--:B------:R-:W-:Y:S02]  /*12b70*/  ISETP.GE.AND P2, PT, R12, R7.reuse, PT ;  /* 0x000000070c00720c */ /* 0x080fe40003f46270 */
[----:B------:R-:W-:Y:S02]  /*12b80*/  @!P1 MOV R24, 0x400 ;  /* 0x0000040000189802 */ /* 0x000fe40000000f00 */
[-C--:B------:R-:W-:Y:S02]  /*12b90*/  ISETP.GE.AND P1, PT, R10, R7.reuse, PT ;  /* 0x000000070a00720c */ /* 0x080fe40003f26270 */
[----:B------:R-:W-:Y:S02]  /*12ba0*/  P2R R32, PR, RZ, 0x8 ;  /* 0x00000008ff207803 */ /* 0x000fe40000000000 */
[----:B------:R-:W-:-:S02]  /*12bb0*/  ISETP.GE.AND P3, PT, R11, R7, PT ;  /* 0x000000070b00720c */ /* 0x000fc40003f66270 */
[----:B------:R-:W-:Y:S02]  /*12bc0*/  @!P5 MOV R57, 0x400 ;  /* 0x000004000039d802 */ /* 0x000fe40000000f00 */
[----:B------:R-:W-:Y:S02]  /*12bd0*/  @!P6 MOV R58, 0x400 ;  /* 0x00000400003ae802 */ /* 0x000fe40000000f00 */
[----:B-1----:R-:W-:Y:S02]  /*12be0*/  @!P5 LEA R26, R26, R57, 0x18 ;  /* 0x000000391a1ad211 */ /* 0x002fe400078ec0ff */
[----:B------:R-:W-:Y:S02]  /*12bf0*/  @!P0 MOV R57, 0x400 ;  /* 0x0000040000398802 */ /* 0x000fe40000000f00 */
[----:B----4-:R-:W-:Y:S02]  /*12c00*/  @!P4 LEA R24, R6, R24, 0x18 ;  /* 0x000000180618c211 */ /* 0x010fe400078ec0ff */
[----:B------:R-:W-:Y:S01]  /*12c10*/  @!P2 MOV R6, 0x400 ;  /* 0x000004000006a802 */ /* 0x000fe20000000f00 */
[----:B--2---:R-:W-:Y:S01]  /*12c20*/  @!P1 HADD2.F32 R39, -RZ, R39.H0_H0 ;  /* 0x20000027ff279230 */ /* 0x004fe20000004100 */
[----:B------:R-:W-:-:S02]  /*12c30*/  @!P0 LEA R20, R20, R57, 0x18 ;  /* 0x0000003914148211 */ /* 0x000fc400078ec0ff */
[----:B------:R-:W-:Y:S01]  /*12c40*/  @!P6 LEA R28, R28, R58, 0x18 ;  /* 0x0000003a1c1ce211 */ /* 0x000fe200078ec0ff */
[----:B------:R-:W1:Y:S01]  /*12c50*/  @!P4 LDS.U16 R24, [R24+0x12b0] ;  /* 0x0012b0001818c984 */ /* 0x000e620000000400 */
[----:B------:R-:W-:Y:S02]  /*12c60*/  @!P1 MOV R57, 0x400 ;  /* 0x0000040000399802 */ /* 0x000fe40000000f00 */
[----:B------:R-:W-:Y:S02]  /*12c70*/  @!P3 MOV R58, 0x400 ;  /* 0x00000400003ab802 */ /* 0x000fe40000000f00 */
[----:B------:R-:W-:Y:S01]  /*12c80*/  @!P2 LEA R51, R51, R6, 0x18 ;  /* 0x000000063333a211 */ /* 0x000fe200078ec0ff */
[----:B------:R-:W-:Y:S01]  /*12c90*/  @!P1 FFMA R38, R39, R52, R38 ;  /* 0x0000003427269223 */ /* 0x000fe20000000026 */
[----:B------:R-:W-:Y:S01]  /*12ca0*/  ISETP.GE.AND P2, PT, R17, R7, PT ;  /* 0x000000071100720c */ /* 0x000fe20003f46270 */
[----:B------:R-:W2:Y:S01]  /*12cb0*/  @!P4 LDS R6, [R4+0x14] ;  /* 0x000014000406c984 */ /* 0x000ea20000000800 */
[----:B------:R-:W-:-:S02]  /*12cc0*/  @!P1 LEA R44, R44, R57, 0x18 ;  /* 0x000000392c2c9211 */ /* 0x000fc400078ec0ff */
[----:B------:R-:W-:Y:S01]  /*12cd0*/  @!P3 LEA R18, R18, R58, 0x18 ;  /* 0x0000003a1212b211 */ /* 0x000fe200078ec0ff */
[----:B------:R-:W-:Y:S01]  /*12ce0*/  @!P6 HADD2.F32 R34, -RZ, R34.H0_H0 ;  /* 0x20000022ff22e230 */ /* 0x000fe20000004100 */
[----:B------:R-:W-:Y:S01]  /*12cf0*/  ISETP.NE.AND P1, PT, R54, RZ, PT ;  /* 0x000000ff3600720c */ /* 0x000fe20003f25270 */
[----:B------:R-:W-:Y:S01]  /*12d00*/  @!P0 LDS.U16 R20, [R20+0x1330] ;  /* 0x0013300014148984 */ /* 0x000fe20000000400 */
[----:B------:R-:W-:Y:S02]  /*12d10*/  ISETP.NE.AND P4, PT, R56, RZ, PT ;  /* 0x000000ff3800720c */ /* 0x000fe40003f85270 */
[----:B------:R-:W-:-:S03]  /*12d20*/  ISETP.GE.AND P3, PT, R16, R7, PT ;  /* 0x000000071000720c */ /* 0x000fc60003f66270 */
[----:B------:R-:W-:Y:S02]  /*12d30*/  @!P2 HADD2.F32 R37, -RZ, R37.H0_H0 ;  /* 0x20000025ff25a230 */ /* 0x000fe40000004100 */
[----:B------:R-:W-:-:S04]  /*12d40*/  @!P6 FFMA R30, R34, R47, R30 ;  /* 0x0000002f221ee223 */ /* 0x000fc8000000001e */
[----:B------:R-:W-:Y:S02]  /*12d50*/  @!P1 HADD2.F32 R27, -RZ, R27.H0_H0 ;  /* 0x2000001bff1b9230 */ /* 0x000fe40000004100 */
[----:B------:R-:W-:Y:S01]  /*12d60*/  @!P2 FFMA R40, R37, R49, R40 ;  /* 0x000000312528a223 */ /* 0x000fe20000000028 */
[----:B------:R-:W-:Y:S02]  /*12d70*/  @!P4 HADD2.F32 R36, -RZ, R36.H0_H0 ;  /* 0x20000024ff24c230 */ /* 0x000fe40000004100 */
[----:B------:R-:W-:Y:S02]  /*12d80*/  @!P3 HADD2.F32 R43, -RZ, R43.H0_H0 ;  /* 0x2000002bff2bb230 */ /* 0x000fe40000004100 */
[----:B------:R-:W-:Y:S01]  /*12d90*/  @!P1 FFMA R38, R27, R19, R38 ;  /* 0x000000131b269223 */ /* 0x000fe20000000026 */
[----:B---3--:R-:W-:Y:S02]  /*12da0*/  @!P5 HADD2.F32 R34, -RZ, R33.H0_H0 ;  /* 0x20000021ff22d230 */ /* 0x008fe40000004100 */
[----:B------:R-:W-:Y:S01]  /*12db0*/  @!P4 FFMA R41, R36, R50, R41 ;  /* 0x000000322429c223 */ /* 0x000fe20000000029 */
[----:B------:R-:W3:Y:S01]  /*12dc0*/  @!P1 S2R R49, SR_CgaCtaId ;  /* 0x0000000000319919 */ /* 0x000ee20000008800 */
[----:B------:R-:W-:Y:S01]  /*12dd0*/  @!P3 FFMA R40, R43, R53, R40 ;  /* 0x000000352b28b223 */ /* 0x000fe20000000028 */
[----:B------:R-:W-:-:S02]  /*12de0*/  P2R R19, PR, RZ, 0x2 ;  /* 0x00000002ff137803 */ /* 0x000fc40000000000 */
[-C--:B------:R-:W-:Y:S01]  /*12df0*/  ISETP.GE.AND P3, PT, R15, R7.reuse, PT ;  /* 0x000000070f00720c */ /* 0x080fe20003f66270 */
[----:B------:R-:W4:Y:S01]  /*12e00*/  @!P4 S2R R36, SR_CgaCtaId ;  /* 0x000000000024c919 */ /* 0x000f220000008800 */
[----:B------:R-:W-:Y:S01]  /*12e10*/  ISETP.GE.AND P1, PT, R17, R7, PT ;  /* 0x000000071100720c */ /* 0x000fe20003f26270 */
[----:B0-----:R-:W-:Y:S01]  /*12e20*/  @!P5 FFMA R41, R34, R23, R41 ;  /* 0x000000172229d223 */ /* 0x001fe20000000029 */
[----:B------:R-:W-:Y:S01]  /*12e30*/  P2R R23, PR, RZ, 0x10 ;  /* 0x00000010ff177803 */ /* 0x000fe20000000000 */
[----:B------:R-:W-:Y:S01]  /*12e40*/  @!P0 LDS R50, [R4+0x18] ;  /* 0x0000180004328984 */ /* 0x000fe20000000800 */
[----:B------:R-:W-:Y:S02]  /*12e50*/  ISETP.GE.AND P4, PT, R15, R7, PT ;  /* 0x000000070f00720c */ /* 0x000fe40003f86270 */
[----:B------:R-:W-:-:S05]  /*12e60*/  ISETP.NE.AND P2, PT, R55, RZ, PT ;  /* 0x000000ff3700720c */ /* 0x000fca0003f45270 */
[----:B------:R-:W-:Y:S02]  /*12e70*/  @!P3 HADD2.F32 R29, -RZ, R29.H0_H0 ;  /* 0x2000001dff1db230 */ /* 0x000fe40000004100 */
[----:B------:R-:W0:Y:S01]  /*12e80*/  @!P1 S2R R37, SR_CgaCtaId ;  /* 0x0000000000259919 */ /* 0x000e220000008800 */
[----:B------:R-:W-:Y:S02]  /*12e90*/  ISETP.GE.AND P1, PT, R14, R7, PT ;  /* 0x000000070e00720c */ /* 0x000fe40003f26270 */
[----:B------:R-:W-:Y:S01]  /*12ea0*/  ISETP.NE.AND P3, PT, R32, RZ, PT ;  /* 0x000000ff2000720c */ /* 0x000fe20003f65270 */
[----:B------:R-:W-:Y:S01]  /*12eb0*/  @!P4 FFMA R40, R22, R29, R40 ;  /* 0x0000001d1628c223 */ /* 0x000fe20000000028 */
[----:B------:R-:W4:Y:S01]  /*12ec0*/  @!P5 S2R R34, SR_CgaCtaId ;  /* 0x000000000022d919 */ /* 0x000f220000008800 */
[----:B------:R-:W-:Y:S02]  /*12ed0*/  P2R R22, PR, RZ, 0x20 ;  /* 0x00000020ff167803 */ /* 0x000fe40000000000 */
[-C--:B------:R-:W-:Y:S01]  /*12ee0*/  ISETP.GE.AND P5, PT, R8, R7.reuse, PT ;  /* 0x000000070800720c */ /* 0x080fe20003fa6270 */
[----:B------:R-:W0:Y:S01]  /*12ef0*/  @!P2 S2R R52, SR_CgaCtaId ;  /* 0x000000000034a919 */ /* 0x000e220000008800 */
[----:B------:R-:W-:-:S02]  /*12f00*/  ISETP.GE.AND P4, PT, R16, R7, PT ;  /* 0x000000071000720c */ /* 0x000fc40003f86270 */
[----:B------:R-:W-:Y:S01]  /*12f10*/  P2R R53, PR, RZ, 0x1 ;  /* 0x00000001ff357803 */ /* 0x000fe20000000000 */
[----:B------:R-:W4:Y:S01]  /*12f20*/  @!P2 LDS.U16 R31, [R31+0x15ae] ;  /* 0x0015ae001f1fa984 */ /* 0x000f220000000400 */
[----:B-1----:R-:W-:Y:S02]  /*12f30*/  @!P1 HADD2.F32 R29, -RZ, R24.H0_H0 ;  /* 0x20000018ff1d9230 */ /* 0x002fe40000004100 */
[----:B------:R-:W1:Y:S03]  /*12f40*/  @!P3 S2R R32, SR_CgaCtaId ;  /* 0x000000000020b919 */ /* 0x000e660000008800 */
[----:B--2---:R-:W-:Y:S01]  /*12f50*/  @!P1 FFMA R40, R29, R6, R40 ;  /* 0x000000061d289223 */ /* 0x004fe20000000028 */
[----:B------:R-:W2:Y:S01]  /*12f60*/  @!P1 S2R R39, SR_CgaCtaId ;  /* 0x0000000000279919 */ /* 0x000ea20000008800 */
[----:B------:R-:W-:Y:S01]  /*12f70*/  ISETP.NE.AND P1, PT, R19, RZ, PT ;  /* 0x000000ff1300720c */ /* 0x000fe20003f25270 */
[----:B------:R-:W2:Y:S01]  /*12f80*/  @!P5 S2R R27, SR_CgaCtaId ;  /* 0x00000000001bd919 */ /* 0x000ea20000008800 */
[-C--:B------:R-:W-:Y:S01]  /*12f90*/  ISETP.GE.AND P5, PT, R11, R7.reuse, PT ;  /* 0x000000070b00720c */ /* 0x080fe20003fa6270 */
[----:B------:R-:W2:Y:S01]  /*12fa0*/  @!P4 S2R R54, SR_CgaCtaId ;  /* 0x000000000036c919 */ /* 0x000ea20000008800 */
[----:B------:R-:W-:-:S02]  /*12fb0*/  ISETP.GE.AND P4, PT, R12, R7, PT ;  /* 0x000000070c00720c */ /* 0x000fc40003f86270 */
[----:B------:R-:W-:Y:S01]  /*12fc0*/  ISETP.GE.AND P0, PT, R15, R7, PT ;  /* 0x000000070f00720c */ /* 0x000fe20003f06270 */
[----:B------:R-:W2:Y:S06]  /*12fd0*/  @!P2 LDS R43, [R4+0x2c] ;  /* 0x00002c00042ba984 */ /* 0x000eac0000000800 */
[----:B------:R-:W-:Y:S02]  /*12fe0*/  @!P1 MOV R29, 0x400 ;  /* 0x00000400001d9802 */ /* 0x000fe40000000f00 */
[----:B------:R-:W-:Y:S01]  /*12ff0*/  @!P2 MOV R56, 0x400 ;  /* 0x000004000038a802 */ /* 0x000fe20000000f00 */
[----:B------:R-:W2:Y:S01]  /*13000*/  @!P3 LDS.U16 R48, [R48+0x162e] ;  /* 0x00162e003030b984 */ /* 0x000ea20000000400 */
[----:B---3--:R-:W-:-:S03]  /*13010*/  @!P1 LEA R49, R49, R29, 0x18 ;  /* 0x0000001d31319211 */ /* 0x008fc600078ec0ff */
[----:B------:R-:W-:Y:S04]  /*13020*/  @!P5 LDS.U16 R6, [R18+0x1430] ;  /* 0x001430001206d984 */ /* 0x000fe80000000400 */
[----:B------:R-:W-:Y:S01]  /*13030*/  @!P5 LDS R19, [R4+0x20] ;  /* 0x000020000413d984 */ /* 0x000fe20000000800 */
[----:B------:R-:W-:Y:S02]  /*13040*/  ISETP.NE.AND P5, PT, R22, RZ, PT ;  /* 0x000000ff1600720c */ /* 0x000fe40003fa5270 */
[----:B------:R-:W-:Y:S01]  /*13050*/  P2R R29, PR, RZ, 0x2 ;  /* 0x00000002ff1d7803 */ /* 0x000fe20000000000 */
[----:B------:R-:W-:Y:S01]  /*13060*/  @!P4 LDS.U16 R51, [R51+0x13b0] ;  /* 0x0013b0003333c984 */ /* 0x000fe20000000400 */
[----:B------:R-:W-:Y:S02]  /*13070*/  ISETP.GE.AND P1, PT, R8, R7, PT ;  /* 0x000000070800720c */ /* 0x000fe40003f26270 */
[----:B0-----:R-:W-:Y:S01]  /*13080*/  @!P2 LEA R52, R52, R56, 0x18 ;  /* 0x000000383434a211 */ /* 0x001fe200078ec0ff */
[----:B------:R-:W-:Y:S01]  /*13090*/  @!P4 LDS R33, [R4+0x1c] ;  /* 0x00001c000421c984 */ /* 0x000fe20000000800 */
[----:B------:R-:W-:-:S02]  /*130a0*/  ISETP.NE.AND P4, PT, R23, RZ, PT ;  /* 0x000000ff1700720c */ /* 0x000fc40003f85270 */
[----:B------:R-:W-:Y:S01]  /*130b0*/  @!P3 MOV R23, 0x400 ;  /* 0x000004000017b802 */ /* 0x000fe20000000f00 */
[----:B------:R-:W0:Y:S01]  /*130c0*/  @!P0 S2R R55, SR_CgaCtaId ;  /* 0x0000000000378919 */ /* 0x000e220000008800 */
[----:B------:R-:W-:Y:S02]  /*130d0*/  P2R R56, PR, RZ, 0x4 ;  /* 0x00000004ff387803 */ /* 0x000fe40000000000 */
[----:B------:R-:W-:Y:S01]  /*130e0*/  ISETP.GE.AND P2, PT, R16, R7, PT ;  /* 0x000000071000720c */ /* 0x000fe20003f46270 */
[----:B------:R-:W3:Y:S01]  /*130f0*/  @!P3 LDS R24, [R4+0x30] ;  /* 0x000030000418b984 */ /* 0x000ee20000000800 */
[----:B-1----:R-:W-:Y:S02]  /*13100*/  @!P3 LEA R32, R32, R23, 0x18 ;  /* 0x000000172020b211 */ /* 0x002fe400078ec0ff */
[----:B------:R-:W-:Y:S02]  /*13110*/  @!P5 MOV R23, 0x400 ;  /* 0x000004000017d802 */ /* 0x000fe40000000f00 */
[----:B------:R-:W-:Y:S01]  /*13120*/  @!P1 MOV R58, 0x400 ;  /* 0x00000400003a9802 */ /* 0x000fe20000000f00 */
[----:B------:R-:W1:Y:S01]  /*13130*/  @!P4 LDS.U16 R35, [R35+0x16ae] ;  /* 0x0016ae002323c984 */ /* 0x000e620000000400 */
[----:B----4-:R-:W-:-:S02]  /*13140*/  @!P5 LEA R34, R34, R23, 0x18 ;  /* 0x000000172222d211 */ /* 0x010fc400078ec0ff */
[----:B------:R-:W-:Y:S01]  /*13150*/  P2R R23, PR, RZ, 0x20 ;  /* 0x00000020ff177803 */ /* 0x000fe20000000000 */
[----:B------:R-:W4:Y:S01]  /*13160*/  @!P4 LDS R18, [R4+0x34] ;  /* 0x000034000412c984 */ /* 0x000f220000000800 */
[----:B------:R-:W-:Y:S02]  /*13170*/  ISETP.GE.AND P5, PT, R17, R7, PT ;  /* 0x000000071100720c */ /* 0x000fe40003fa6270 */
[----:B--2---:R-:W-:Y:S02]  /*13180*/  @!P1 LEA R27, R27, R58, 0x18 ;  /* 0x0000003a1b1b9211 */ /* 0x004fe400078ec0ff */
[----:B------:R-:W-:-:S04]  /*13190*/  @!P2 MOV R58, 0x400 ;  /* 0x00000400003aa802 */ /* 0x000fc80000000f00 */
[----:B------:R-:W-:Y:S02]  /*131a0*/  @!P2 LEA R54, R54, R58, 0x18 ;  /* 0x0000003a3636a211 */ /* 0x000fe400078ec0ff */
[----:B------:R-:W-:-:S03]  /*131b0*/  ISETP.NE.AND P2, PT, R56, RZ, PT ;  /* 0x000000ff3800720c */ /* 0x000fc60003f45270 */
[----:B------:R-:W-:-:S04]  /*131c0*/  @!P5 MOV R57, 0x400 ;  /* 0x000004000039d802 */ /* 0x000fc80000000f00 */
[----:B------:R-:W-:Y:S02]  /*131d0*/  @!P5 LEA R37, R37, R57, 0x18 ;  /* 0x000000392525d211 */ /* 0x000fe400078ec0ff */
[----:B------:R-:W-:-:S04]  /*131e0*/  @!P0 MOV R57, 0x400 ;  /* 0x0000040000398802 */ /* 0x000fc80000000f00 */
[----:B------:R-:W-:Y:S01]  /*131f0*/  @!P2 HADD2.F32 R58, -RZ, R31.H0_H0 ;  /* 0x2000001fff3aa230 */ /* 0x000fe20000004100 */
[----:B0-----:R-:W-:Y:S01]  /*13200*/  @!P0 LEA R31, R55, R57, 0x18 ;  /* 0x00000039371f8211 */ /* 0x001fe200078ec0ff */
[----:B------:R-:W0:Y:S01]  /*13210*/  @!P6 S2R R47, SR_CgaCtaId ;  /* 0x00000000002fe919 */ /* 0x000e220000008800 */
[----:B------:R-:W-:Y:S02]  /*13220*/  ISETP.NE.AND P0, PT, R53, RZ, PT ;  /* 0x000000ff3500720c */ /* 0x000fe40003f05270 */
[----:B------:R-:W-:Y:S01]  /*13230*/  ISETP.GE.AND P1, PT, R10, R7, PT ;  /* 0x000000070a00720c */ /* 0x000fe20003f26270 */
[----:B------:R-:W-:Y:S01]  /*13240*/  @!P2 FFMA R38, R58, R43, R38 ;  /* 0x0000002b3a26a223 */ /* 0x000fe20000000026 */
[----:B------:R-:W-:Y:S01]  /*13250*/  @!P4 MOV R22, 0x400 ;  /* 0x000004000016c802 */ /* 0x000fe20000000f00 */
[----:B------:R-:W-:Y:S04]  /*13260*/  @!P5 LDS.U16 R37, [R37+0x1132] ;  /* 0x001132002525d984 */ /* 0x000fe80000000400 */
[----:B------:R-:W-:Y:S04]  /*13270*/  @!P5 LDS R55, [R4+0x8] ;  /* 0x000008000437d984 */ /* 0x000fe80000000800 */
[----:B------:R-:W-:Y:S01]  /*13280*/  @!P0 HADD2.F32 R53, -RZ, R20.H0_H0 ;  /* 0x20000014ff358230 */ /* 0x000fe20000004100 */
[----:B------:R-:W-:Y:S04]  /*13290*/  @!P2 LDS.U16 R52, [R52+0x15b0] ;  /* 0x0015b0003434a984 */ /* 0x000fe80000000400 */
[----:B------:R-:W2:Y:S04]  /*132a0*/  @!P1 LDS.U16 R44, [R44+0x14b0] ;  /* 0x0014b0002c2c9984 */ /* 0x000ea80000000400 */
[----:B------:R-:W2:Y:S01]  /*132b0*/  @!P1 LDS R20, [R4+0x24] ;  /* 0x0000240004149984 */ /* 0x000ea20000000800 */
[----:B------:R-:W-:Y:S01]  /*132c0*/  ISETP.GE.AND P1, PT, R12, R7, PT ;  /* 0x000000070c00720c */ /* 0x000fe20003f26270 */
[----:B------:R-:W-:-:S02]  /*132d0*/  @!P3 HADD2.F32 R43, -RZ, R48.H0_H0 ;  /* 0x20000030ff2bb230 */ /* 0x000fc40000004100 */
[----:B------:R-:W-:Y:S01]  /*132e0*/  @!P0 FFMA R40, R53, R50, R40 ;  /* 0x0000003235288223 */ /* 0x000fe20000000028 */
[----:B------:R-:W2:Y:S01]  /*132f0*/  @!P0 S2R R48, SR_CgaCtaId ;  /* 0x0000000000308919 */ /* 0x000ea20000008800 */
[----:B------:R-:W-:Y:S01]  /*13300*/  ISETP.NE.AND P0, PT, R42, RZ, PT ;  /* 0x000000ff2a00720c */ /* 0x000fe20003f05270 */
[----:B---3--:R-:W-:-:S07]  /*13310*/  @!P3 FFMA R38, R24, R43, R38 ;  /* 0x0000002b1826b223 */ /* 0x008fce0000000026 */
[----:B------:R-:W-:Y:S01]  /*13320*/  @!P1 HADD2.F32 R51, -RZ, R51.H0_H0 ;  /* 0x20000033ff339230 */ /* 0x000fe20000004100 */
[----:B------:R-:W3:Y:S01]  /*13330*/  @!P1 S2R R58, SR_CgaCtaId ;  /* 0x00000000003a9919 */ /* 0x000ee20000008800 */
[-C--:B------:R-:W-:Y:S02]  /*13340*/  ISETP.GE.AND P1, PT, R11, R7.reuse, PT ;  /* 0x000000070b00720c */ /* 0x080fe40003f26270 */
[----:B------:R-:W-:Y:S01]  /*13350*/  @!P4 LEA R36, R36, R22, 0x18 ;  /* 0x000000162424c211 */ /* 0x000fe200078ec0ff */
[----:B-1----:R-:W-:Y:S01]  /*13360*/  @!P4 HADD2.F32 R50, -RZ, R35.H0_H0 ;  /* 0x20000023ff32c230 */ /* 0x002fe20000004100 */
[----:B------:R-:W-:Y:S01]  /*13370*/  P2R R24, PR, RZ, 0x8 ;  /* 0x00000008ff187803 */ /* 0x000fe20000000000 */
[----:B------:R-:W1:Y:S01]  /*13380*/  @!P0 LDS.U16 R46, [R46+0x1032] ;  /* 0x001032002e2e8984 */ /* 0x000e620000000400 */
[----:B------:R-:W-:Y:S02]  /*13390*/  @!P6 MOV R22, 0x400 ;  /* 0x000004000016e802 */ /* 0x000fe40000000f00 */
[----:B------:R-:W-:-:S02]  /*133a0*/  ISETP.GE.AND P3, PT, R12, R7, PT ;  /* 0x000000070c00720c */ /* 0x000fc40003f66270 */
[----:B0-----:R-:W-:Y:S02]  /*133b0*/  @!P6 LEA R47, R47, R22, 0x18 ;  /* 0x000000162f2fe211 */ /* 0x001fe400078ec0ff */
[----:B------:R-:W-:Y:S01]  /*133c0*/  P2R R22, PR, RZ, 0x40 ;  /* 0x00000040ff167803 */ /* 0x000fe20000000000 */
[----:B------:R-:W-:Y:S01]  /*133d0*/  @!P1 HADD2.F32 R43, -RZ, R6.H0_H0 ;  /* 0x20000006ff2b9230 */ /* 0x000fe20000004100 */
[-C--:B------:R-:W-:Y:S01]  /*133e0*/  ISETP.GE.AND P6, PT, R14, R7.reuse, PT ;  /* 0x000000070e00720c */ /* 0x080fe20003fc6270 */
[----:B------:R-:W0:Y:S01]  /*133f0*/  @!P0 LDS R6, [R4] ;  /* 0x0000000004068984 */ /* 0x000e220000000800 */
[----:B------:R-:W-:Y:S01]  /*13400*/  P2R R35, PR, RZ, 0x1 ;  /* 0x00000001ff237803 */ /* 0x000fe20000000000 */
[----:B----4-:R-:W-:Y:S01]  /*13410*/  @!P4 FFMA R38, R50, R18, R38 ;  /* 0x000000123226c223 */ /* 0x010fe20000000026 */
[----:B------:R-:W-:Y:S02]  /*13420*/  ISETP.GE.AND P0, PT, R8, R7, PT ;  /* 0x000000070800720c */ /* 0x000fe40003f06270 */
[----:B------:R-:W-:-:S02]  /*13430*/  P2R R18, PR, RZ, 0x10 ;  /* 0x00000010ff127803 */ /* 0x000fc40000000000 */
[----:B------:R-:W-:Y:S01]  /*13440*/  ISETP.GE.AND P4, PT, R11, R7, PT ;  /* 0x000000070b00720c */ /* 0x000fe20003f86270 */
[----:B------:R-:W-:Y:S01]  /*13450*/  @!P3 FFMA R40, R51, R33, R40 ;  /* 0x000000213328b223 */ /* 0x000fe20000000028 */
[----:B------:R-:W-:Y:S01]  /*13460*/  ISETP.GE.AND P3, PT, R10, R7, PT ;  /* 0x000000070a00720c */ /* 0x000fe20003f66270 */
[----:B------:R-:W4:Y:S01]  /*13470*/  @!P1 S2R R42, SR_CgaCtaId ;  /* 0x00000000002a9919 */ /* 0x000f220000008800 */
[----:B------:R-:W-:Y:S02]  /*13480*/  ISETP.NE.AND P1, PT, R29, RZ, PT ;  /* 0x000000ff1d00720c */ /* 0x000fe40003f25270 */
[----:B------:R-:W-:Y:S01]  /*13490*/  @!P6 MOV R56, 0x400 ;  /* 0x000004000038e802 */ /* 0x000fe20000000f00 */
[----:B------:R-:W-:Y:S04]  /*134a0*/  @!P2 LDS R29, [R4+0x2c] ;  /* 0x00002c00041da984 */ /* 0x000fe80000000800 */
[----:B------:R-:W0:Y:S01]  /*134b0*/  @!P0 LDS.U16 R27, [R27+0x10b2] ;  /* 0x0010b2001b1b8984 */ /* 0x000e220000000400 */
[----:B------:R-:W-:-:S03]  /*134c0*/  @!P6 LEA R39, R39, R56, 0x18 ;  /* 0x000000382727e211 */ /* 0x000fc600078ec0ff */
[----:B------:R-:W0:Y:S01]  /*134d0*/  @!P0 LDS R51, [R4+0x4] ;  /* 0x0000040004338984 */ /* 0x000e220000000800 */
[----:B------:R-:W-:Y:S01]  /*134e0*/  ISETP.GE.AND P0, PT, R16, R7, PT ;  /* 0x000000071000720c */ /* 0x000fe20003f06270 */
[----:B------:R-:W-:Y:S01]  /*134f0*/  @!P4 FFMA R40, R19, R43, R40 ;  /* 0x0000002b1328c223 */ /* 0x000fe20000000028 */
[----:B------:R-:W-:Y:S01]  /*13500*/  P2R R56, PR, RZ, 0x10 ;  /* 0x00000010ff387803 */ /* 0x000fe20000000000 */
[----:B------:R-:W1:Y:S01]  /*13510*/  @!P3 S2R R33, SR_CgaCtaId ;  /* 0x000000000021b919 */ /* 0x000e620000008800 */
[-C--:B------:R-:W-:Y:S01]  /*13520*/  ISETP.GE.AND P4, PT, R13, R7.reuse, PT ;  /* 0x000000070d00720c */ /* 0x080fe20003f86270 */
[----:B--2---:R-:W-:Y:S01]  /*13530*/  @!P3 HADD2.F32 R44, -RZ, R44.H0_H0 ;  /* 0x2000002cff2cb230 */ /* 0x004fe20000004100 */
[----:B------:R-:W-:Y:S01]  /*13540*/  P2R R59, PR, RZ, 0x2 ;  /* 0x00000002ff3b7803 */ /* 0x000fe20000000000 */
[----:B------:R-:W-:Y:S01]  /*13550*/  @!P1 LDS.U16 R49, [R49+0x1530] ;  /* 0x0015300031319984 */ /* 0x000fe20000000400 */
[----:B------:R-:W2:Y:S03]  /*13560*/  @!P1 S2R R43, SR_CgaCtaId ;  /* 0x00000000002b9919 */ /* 0x000ea60000008800 */
[----:B------:R-:W-:Y:S01]  /*13570*/  @!P1 LDS R53, [R4+0x28] ;  /* 0x0000280004359984 */ /* 0x000fe20000000800 */
[----:B------:R-:W-:-:S03]  /*13580*/  ISETP.GE.AND P1, PT, R15, R7, PT ;  /* 0x000000070f00720c */ /* 0x000fc60003f26270 */
[----:B------:R-:W2:Y:S02]  /*13590*/  @!P0 LDS.U16 R54, [R54+0x11b2] ;  /* 0x0011b20036368984 */ /* 0x000ea40000000400 */
[----:B------:R-:W-:Y:S02]  /*135a0*/  @!P4 MOV R60, 0x400 ;  /* 0x00000400003cc802 */ /* 0x000fe40000000f00 */
[----:B------:R-:W-:Y:S01]  /*135b0*/  @!P0 LDS R50, [R4+0xc] ;  /* 0x00000c0004328984 */ /* 0x000fe20000000800 */
[-C--:B------:R-:W-:Y:S01]  /*135c0*/  ISETP.GE.AND P0, PT, R12, R7.reuse, PT ;  /* 0x000000070c00720c */ /* 0x080fe20003f06270 */
[----:B------:R-:W-:Y:S01]  /*135d0*/  @!P3 FFMA R40, R44, R20, R40 ;  /* 0x000000142c28b223 */ /* 0x000fe20000000028 */
[----:B------:R-:W-:Y:S01]  /*135e0*/  ISETP.NE.AND P3, PT, R24, RZ, PT ;  /* 0x000000ff1800720c */ /* 0x000fe20003f65270 */
[----:B------:R-:W-:Y:S01]  /*135f0*/  @!P6 LDS.U16 R39, [R39+0x12b2] ;  /* 0x0012b2002727e984 */ /* 0x000fe20000000400 */
[----:B------:R-:W-:Y:S02]  /*13600*/  P2R R44, PR, RZ, 0x40 ;  /* 0x00000040ff2c7803 */ /* 0x000fe40000000000 */
[----:B------:R-:W-:Y:S01]  /*13610*/  @!P4 LEA R48, R48, R60, 0x18 ;  /* 0x0000003c3030c211 */ /* 0x000fe200078ec0ff */
[----:B------:R-:W-:Y:S01]  /*13620*/  @!P6 LDS R24, [R4+0x14] ;  /* 0x000014000418e984 */ /* 0x000fe20000000800 */
[----:B------:R-:W-:-:S02]  /*13630*/  ISETP.GE.AND P6, PT, R10, R7, PT ;  /* 0x000000070a00720c */ /* 0x000fc40003fc6270 */
[----:B------:R-:W-:Y:S01]  /*13640*/  ISETP.NE.AND P4, PT, R56, RZ, PT ;  /* 0x000000ff3800720c */ /* 0x000fe20003f85270 */
[----:B------:R-:W2:Y:S04]  /*13650*/  @!P1 LDS.U16 R31, [R31+0x1232] ;  /* 0x001232001f1f9984 */ /* 0x000ea80000000400 */
[----:B------:R-:W2:Y:S01]  /*13660*/  @!P1 LDS R19, [R4+0x10] ;  /* 0x0000100004139984 */ /* 0x000ea20000000800 */
[----:B------:R-:W-:Y:S02]  /*13670*/  ISETP.NE.AND P1, PT, R59, RZ, PT ;  /* 0x000000ff3b00720c */ /* 0x000fe40003f25270 */
[----:B------:R-:W-:Y:S01]  /*13680*/  @!P0 MOV R59, 0x400 ;  /* 0x00000400003b8802 */ /* 0x000fe20000000f00 */
[----:B------:R-:W-:Y:S01]  /*13690*/  @!P5 HADD2.F32 R37, -RZ, R37.H0_H0 ;  /* 0x20000025ff25d230 */ /* 0x000fe20000004100 */
[----:B------:R-:W2:Y:S02]  /*136a0*/  @!P2 S2R R57, SR_CgaCtaId ;  /* 0x000000000039a919 */ /* 0x000ea40000008800 */
[----:B---3--:R-:W-:-:S02]  /*136b0*/  @!P0 LEA R56, R58, R59, 0x18 ;  /* 0x0000003b3a388211 */ /* 0x008fc400078ec0ff */
[----:B------:R-:W-:Y:S01]  /*136c0*/  ISETP.NE.AND P0, PT, R35, RZ, PT ;  /* 0x000000ff2300720c */ /* 0x000fe20003f05270 */
[----:B------:R-:W-:Y:S01]  /*136d0*/  @!P2 HADD2.F32 R52, -RZ, R52.H0_H0 ;  /* 0x20000034ff34a230 */ /* 0x000fe20000004100 */
[----:B------:R-:W-:Y:S01]  /*136e0*/  @!P6 MOV R20, 0x400 ;  /* 0x000004000014e802 */ /* 0x000fe20000000f00 */
[----:B------:R-:W-:Y:S01]  /*136f0*/  @!P3 LDS.U16 R32, [R32+0x1630] ;  /* 0x001630002020b984 */ /* 0x000fe20000000400 */
[----:B------:R-:W-:Y:S02]  /*13700*/  @!P4 MOV R35, 0x400 ;  /* 0x000004000023c802 */ /* 0x000fe40000000f00 */
[----:B-1----:R-:W-:Y:S02]  /*13710*/  @!P6 LEA R33, R33, R20, 0x18 ;  /* 0x000000142121e211 */ /* 0x002fe400078ec0ff */
[----:B----4-:R-:W-:Y:S02]  /*13720*/  @!P4 LEA R42, R42, R35, 0x18 ;  /* 0x000000232a2ac211 */ /* 0x010fe400078ec0ff */
[----:B------:R-:W-:-:S02]  /*13730*/  ISETP.GE.AND P6, PT, R8, R7, PT ;  /* 0x000000070800720c */ /* 0x000fc40003fc6270 */
[----:B------:R-:W-:Y:S02]  /*13740*/  P2R R35, PR, RZ, 0x10 ;  /* 0x00000010ff237803 */ /* 0x000fe40000000000 */
[----:B------:R-:W-:Y:S01]  /*13750*/  ISETP.GE.AND P4, PT, R13, R7, PT ;  /* 0x000000070d00720c */ /* 0x000fe20003f86270 */
[----:B------:R-:W-:Y:S02]  /*13760*/  @!P0 HADD2.F32 R58, -RZ, R46.H0_H0 ;  /* 0x2000002eff3a8230 */ /* 0x000fe40000004100 */
[----:B------:R-:W-:-:S03]  /*13770*/  IMAD.MOV.U32 R20, RZ, RZ, RZ ;  /* 0x000000ffff147224 */ /* 0x000fc600078e00ff */
[----:B0-----:R-:W-:-:S03]  /*13780*/  @!P0 FFMA R20, R6, R58, RZ ;  /* 0x0000003a06148223 */ /* 0x001fc600000000ff */
[----:B------:R-:W-:-:S04]  /*13790*/  @!P6 HADD2.F32 R6, -RZ, R27.H0_H0 ;  /* 0x2000001bff06e230 */ /* 0x000fc80000004100 */
[----:B------:R0:W1:Y:S01]  /*137a0*/  @!P4 LDS.U16 R46, [R48+0x1332] ;  /* 0x00133200302ec984 */ /* 0x0000620000000400 */
[----:B------:R-:W-:-:S03]  /*137b0*/  @!P6 FFMA R20, R6, R51, R20 ;  /* 0x000000330614e223 */ /* 0x000fc60000000014 */
[----:B------:R-:W3:Y:S01]  /*137c0*/  @!P4 LDS R27, [R4+0x18] ;  /* 0x00001800041bc984 */ /* 0x000ee20000000800 */
[-C--:B------:R-:W-:Y:S02]  /*137d0*/  ISETP.GE.AND P4, PT, R16, R7.reuse, PT ;  /* 0x000000071000720c */ /* 0x080fe40003f86270 */
[-C--:B------:R-:W-:Y:S02]  /*137e0*/  ISETP.GE.AND P6, PT, R12, R7.reuse, PT ;  /* 0x000000070c00720c */ /* 0x080fe40003fc6270 */
[----:B0-----:R-:W-:Y:S02]  /*137f0*/  P2R R48, PR, RZ, 0x1 ;  /* 0x00000001ff307803 */ /* 0x001fe40000000000 */
[----:B------:R-:W-:Y:S01]  /*13800*/  ISETP.GE.AND P0, PT, R15, R7, PT ;  /* 0x000000070f00720c */ /* 0x000fe20003f06270 */
[----:B------:R-:W-:-:S06]  /*13810*/  @!P5 FFMA R20, R37, R55, R20 ;  /* 0x000000372514d223 */ /* 0x000fcc0000000014 */
[----:B--2---:R-:W-:Y:S02]  /*13820*/  @!P4 HADD2.F32 R54, -RZ, R54.H0_H0 ;  /* 0x20000036ff36c230 */ /* 0x004fe40000004100 */
[----:B------:R1:W0:Y:S04]  /*13830*/  @!P6 LDS.U16 R37, [R56+0x13b2] ;  /* 0x0013b2003825e984 */ /* 0x0002280000000400 */
[----:B------:R-:W2:Y:S01]  /*13840*/  @!P6 LDS R6, [R4+0x1c] ;  /* 0x00001c000406e984 */ /* 0x000ea20000000800 */
[----:B------:R-:W-:Y:S01]  /*13850*/  @!P0 HADD2.F32 R51, -RZ, R31.H0_H0 ;  /* 0x2000001fff338230 */ /* 0x000fe20000004100 */
[----:B------:R-:W-:Y:S01]  /*13860*/  ISETP.NE.AND P6, PT, R44, RZ, PT ;  /* 0x000000ff2c00720c */ /* 0x000fe20003fc5270 */
[----:B------:R-:W-:-:S04]  /*13870*/  @!P4 FFMA R20, R54, R50, R20 ;  /* 0x000000323614c223 */ /* 0x000fc80000000014 */
[----:B------:R-:W-:Y:S02]  /*13880*/  @!P0 FFMA R20, R19, R51, R20 ;  /* 0x0000003313148223 */ /* 0x000fe40000000014 */
[----:B------:R-:W4:Y:S01]  /*13890*/  @!P5 S2R R19, SR_CgaCtaId ;  /* 0x000000000013d919 */ /* 0x000f220000008800 */
[----:B------:R-:W-:-:S05]  /*138a0*/  ISETP.NE.AND P5, PT, R23, RZ, PT ;  /* 0x000000ff1700720c */ /* 0x000fca0003fa5270 */
[----:B------:R-:W-:Y:S01]  /*138b0*/  @!P6 HADD2.F32 R39, -RZ, R39.H0_H0 ;  /* 0x20000027ff27e230 */ /* 0x000fe20000004100 */
[----:B------:R-:W-:Y:S01]  /*138c0*/  @!P1 MOV R59, 0x400 ;  /* 0x00000400003b9802 */ /* 0x000fe20000000f00 */
[----:B------:R-:W4:Y:S01]  /*138d0*/  @!P4 S2R R23, SR_CgaCtaId ;  /* 0x000000000017c919 */ /* 0x000f220000008800 */
[----:B------:R-:W-:Y:S02]  /*138e0*/  ISETP.NE.AND P4, PT, R35, RZ, PT ;  /* 0x000000ff2300720c */ /* 0x000fe40003f85270 */
[----:B------:R-:W-:Y:S01]  /*138f0*/  @!P6 FFMA R20, R39, R24, R20 ;  /* 0x000000182714e223 */ /* 0x000fe20000000014 */
[----:B------:R-:W-:Y:S02]  /*13900*/  ISETP.NE.AND P6, PT, R22, RZ, PT ;  /* 0x000000ff1600720c */ /* 0x000fe40003fc5270 */
[----:B------:R-:W-:Y:S01]  /*13910*/  @!P2 MOV R58, 0x400 ;  /* 0x00000400003aa802 */ /* 0x000fe20000000f00 */
[----:B------:R-:W4:Y:S01]  /*13920*/  @!P5 LDS.U16 R26, [R26+0x172e] ;  /* 0x00172e001a1ad984 */ /* 0x000f220000000400 */
[----:B------:R-:W-:-:S03]  /*13930*/  P2R R22, PR, RZ, 0x20 ;  /* 0x00000020ff167803 */ /* 0x000fc60000000000 */
[----:B------:R-:W-:Y:S01]  /*13940*/  @!P5 LDS R35, [R4+0x38] ;  /* 0x000038000423d984 */ /* 0x000fe20000000800 */
[----:B------:R-:W-:Y:S02]  /*13950*/  ISETP.GE.AND P5, PT, R11, R7, PT ;  /* 0x000000070b00720c */ /* 0x000fe40003fa6270 */
[----:B------:R-:W-:Y:S01]  /*13960*/  @!P1 LEA R43, R43, R59, 0x18 ;  /* 0x0000003b2b2b9211 */ /* 0x000fe200078ec0ff */
[----:B------:R-:W-:Y:S01]  /*13970*/  @!P1 HADD2.F32 R59, -RZ, R49.H0_H0 ;  /* 0x20000031ff3b9230 */ /* 0x000fe20000004100 */
[----:B------:R-:W4:Y:S04]  /*13980*/  @!P4 LDS.U16 R42, [R42+0x1432] ;  /* 0x001432002a2ac984 */ /* 0x000f280000000400 */
[----:B------:R-:W-:Y:S01]  /*13990*/  @!P1 FFMA R40, R59, R53, R40 ;  /* 0x000000353b289223 */ /* 0x000fe20000000028 */
[----:B------:R-:W-:Y:S01]  /*139a0*/  @!P2 LEA R49, R57, R58, 0x18 ;  /* 0x0000003a3931a211 */ /* 0x000fe200078ec0ff */
[----:B------:R-:W4:Y:S02]  /*139b0*/  @!P3 S2R R31, SR_CgaCtaId ;  /* 0x00000000001fb919 */ /* 0x000f240000008800 */
[----:B------:R-:W-:Y:S01]  /*139c0*/  @!P2 FFMA R40, R52, R29, R40 ;  /* 0x0000001d3428a223 */ /* 0x000fe20000000028 */
[----:B------:R-:W-:Y:S01]  /*139d0*/  P2R R29, PR, RZ, 0x4 ;  /* 0x00000004ff1d7803 */ /* 0x000fe20000000000 */
[----:B------:R-:W-:Y:S01]  /*139e0*/  @!P5 LDS R24, [R4+0x20] ;  /* 0x000020000418d984 */ /* 0x000fe20000000800 */
[----:B------:R-:W-:-:S02]  /*139f0*/  ISETP.GE.AND P2, PT, R8, R7, PT ;  /* 0x000000070800720c */ /* 0x000fc40003f46270 */
[-C--:B------:R-:W-:Y:S01]  /*13a00*/  ISETP.GE.AND P5, PT, R13, R7.reuse, PT ;  /* 0x000000070d00720c */ /* 0x080fe20003fa6270 */
[----:B------:R-:W-:Y:S01]  /*13a10*/  @!P6 LDS.U16 R9, [R9+0x17ac] ;  /* 0x0017ac000909e984 */ /* 0x000fe20000000400 */
[----:B------:R-:W-:Y:S01]  /*13a20*/  ISETP.NE.AND P4, PT, R18, RZ, PT ;  /* 0x000000ff1200720c */ /* 0x000fe20003f85270 */
[----:B------:R-:W4:Y:S01]  /*13a30*/  @!P0 S2R R52, SR_CgaCtaId ;  /* 0x0000000000348919 */ /* 0x000f220000008800 */
[----:B------:R-:W-:Y:S01]  /*13a40*/  P2R R54, PR, RZ, 0x40 ;  /* 0x00000040ff367803 */ /* 0x000fe20000000000 */
[----:B------:R-:W-:Y:S06]  /*13a50*/  @!P6 LDS.U16 R28, [R28+0x17ae] ;  /* 0x0017ae001c1ce984 */ /* 0x000fec0000000400 */
[----:B------:R-:W4:Y:S02]  /*13a60*/  @!P2 S2R R53, SR_CgaCtaId ;  /* 0x000000000035a919 */ /* 0x000f240000008800 */
[----:B-1----:R-:W-:Y:S01]  /*13a70*/  @!P5 HADD2.F32 R56, -RZ, R46.H0_H0 ;  /* 0x2000002eff38d230 */ /* 0x002fe20000004100 */
[----:B------:R-:W-:Y:S01]  /*13a80*/  ISETP.GE.AND P0, PT, R10, R7, PT ;  /* 0x000000070a00720c */ /* 0x000fe20003f06270 */
[----:B------:R-:W-:Y:S03]  /*13a90*/  @!P4 LDS.U16 R36, [R36+0x16b0] ;  /* 0x0016b0002424c984 */ /* 0x000fe60000000400 */
[----:B---3--:R-:W-:Y:S01]  /*13aa0*/  @!P5 FFMA R20, R56, R27, R20 ;  /* 0x0000001b3814d223 */ /* 0x008fe20000000014 */
[----:B------:R-:W-:Y:S01]  /*13ab0*/  ISETP.GE.AND P5, PT, R12, R7, PT ;  /* 0x000000070c00720c */ /* 0x000fe20003fa6270 */
[----:B------:R-:W-:Y:S01]  /*13ac0*/  @!P4 LDS R50, [R4+0x34] ;  /* 0x000034000432c984 */ /* 0x000fe20000000800 */
[----:B------:R-:W-:-:S02]  /*13ad0*/  P2R R55, PR, RZ, 0x10 ;  /* 0x00000010ff377803 */ /* 0x000fc40000000000 */
[----:B------:R-:W-:Y:S01]  /*13ae0*/  ISETP.GE.AND P4, PT, R17, R7, PT ;  /* 0x000000071100720c */ /* 0x000fe20003f86270 */
[----:B------:R-:W-:Y:S04]  /*13af0*/  @!P6 LDS R46, [R4+0x3c] ;  /* 0x00003c00042ee984 */ /* 0x000fe80000000800 */
[----:B------:R-:W-:Y:S04]  /*13b00*/  @!P0 LDS.U16 R33, [R33+0x14b2] ;  /* 0x0014b20021218984 */ /* 0x000fe80000000400 */
[----:B0-----:R-:W-:Y:S01]  /*13b10*/  @!P5 HADD2.F32 R37, -RZ, R37.H0_H0 ;  /* 0x20000025ff25d230 */ /* 0x001fe20000004100 */
[----:B------:R-:W-:Y:S01]  /*13b20*/  @!P0 LDS R44, [R4+0x24] ;  /* 0x00002400042c8984 */ /* 0x000fe20000000800 */
[----:B------:R-:W-:-:S03]  /*13b30*/  ISETP.NE.AND P0, PT, R48, RZ, PT ;  /* 0x000000ff3000720c */ /* 0x000fc60003f05270 */
[----:B--2---:R-:W-:Y:S01]  /*13b40*/  @!P5 FFMA R20, R37, R6, R20 ;  /* 0x000000062514d223 */ /* 0x004fe20000000014 */
[----:B------:R-:W-:Y:S01]  /*13b50*/  ISETP.NE.AND P5, PT, R22, RZ, PT ;  /* 0x000000ff1600720c */ /* 0x000fe20003fa5270 */
[----:B------:R-:W-:Y:S01]  /*13b60*/  @!P6 LDS R48, [R4+0x3c] ;  /* 0x00003c000430e984 */ /* 0x000fe20000000800 */
[----:B------:R-:W-:Y:S02]  /*13b70*/  @!P2 MOV R56, 0x400 ;  /* 0x000004000038a802 */ /* 0x000fe40000000f00 */
[----:B------:R-:W-:Y:S01]  /*13b80*/  ISETP.GE.AND P6, PT, R16, R7, PT ;  /* 0x000000071000720c */ /* 0x000fe20003fc6270 */
[----:B------:R-:W0:Y:S01]  /*13b90*/  @!P1 LDS.U16 R43, [R43+0x1532] ;  /* 0x001532002b2b9984 */ /* 0x000e220000000400 */
[----:B----4-:R-:W-:Y:S02]  /*13ba0*/  @!P2 LEA R53, R53, R56, 0x18 ;  /* 0x000000383535a211 */ /* 0x010fe400078ec0ff */
[----:B------:R-:W-:Y:S01]  /*13bb0*/  @!P4 MOV R56, 0x400 ;  /* 0x000004000038c802 */ /* 0x000fe20000000f00 */
[----:B------:R-:W-:Y:S01]  /*13bc0*/  @!P0 LDS.U16 R25, [R25+0x1034] ;  /* 0x0010340019198984 */ /* 0x000fe20000000400 */
[----:B------:R-:W-:-:S02]  /*13bd0*/  P2R R22, PR, RZ, 0x1 ;  /* 0x00000001ff167803 */ /* 0x000fc40000000000 */
[----:B------:R-:W-:Y:S01]  /*13be0*/  @!P4 LEA R19, R19, R56, 0x18 ;  /* 0x000000381313c211 */ /* 0x000fe200078ec0ff */
[----:B------:R-:W-:Y:S01]  /*13bf0*/  @!P0 LDS R6, [R4] ;  /* 0x0000000004068984 */ /* 0x000fe20000000800 */
[----:B------:R-:W-:Y:S01]  /*13c00*/  ISETP.NE.AND P4, PT, R55, RZ, PT ;  /* 0x000000ff3700720c */ /* 0x000fe20003f85270 */
[----:B------:R-:W-:Y:S01]  /*13c10*/  @!P3 HADD2.F32 R55, -RZ, R32.H0_H0 ;  /* 0x20000020ff37b230 */ /* 0x000fe20000004100 */
[----:B------:R-:W-:Y:S01]  /*13c20*/  ISETP.GE.AND P0, PT, R15, R7, PT ;  /* 0x000000070f00720c */ /* 0x000fe20003f06270 */
[----:B------:R-:W-:Y:S01]  /*13c30*/  @!P1 LDS R51, [R4+0x28] ;  /* 0x0000280004339984 */ /* 0x000fe20000000800 */
[----:B------:R-:W-:-:S03]  /*13c40*/  @!P3 MOV R57, 0x400 ;  /* 0x000004000039b802 */ /* 0x000fc60000000f00 */
[----:B------:R1:W-:Y:S01]  /*13c50*/  @!P2 LDS.U16 R37, [R53+0x10b4] ;  /* 0x0010b4003525a984 */ /* 0x0003e20000000400 */
[----:B------:R-:W-:Y:S02]  /*13c60*/  P2R R32, PR, RZ, 0x4 ;  /* 0x00000004ff207803 */ /* 0x000fe40000000000 */
[----:B------:R-:W-:Y:S01]  /*13c70*/  @!P3 LEA R31, R31, R57, 0x18 ;  /* 0x000000391f1fb211 */ /* 0x000fe200078ec0ff */
[----:B------:R-:W2:Y:S01]  /*13c80*/  @!P3 LDS R39, [R4+0x30] ;  /* 0x000030000427b984 */ /* 0x000ea20000000800 */
[----:B-1----:R-:W-:Y:S01]  /*13c90*/  @!P5 HADD2.F32 R53, -RZ, R26.H0_H0 ;  /* 0x2000001aff35d230 */ /* 0x002fe20000004100 */
[----:B------:R-:W-:Y:S02]  /*13ca0*/  @!P6 MOV R57, 0x400 ;  /* 0x000004000039e802 */ /* 0x000fe40000000f00 */
[----:B------:R-:W-:Y:S01]  /*13cb0*/  @!P2 LDS R26, [R4+0x4] ;  /* 0x00000400041aa984 */ /* 0x000fe20000000800 */
[----:B------:R-:W-:Y:S02]  /*13cc0*/  ISETP.GE.AND P2, PT, R11, R7, PT ;  /* 0x000000070b00720c */ /* 0x000fe40003f46270 */
[----:B------:R-:W-:Y:S01]  /*13cd0*/  @!P6 LEA R23, R23, R57, 0x18 ;  /* 0x000000391717e211 */ /* 0x000fe200078ec0ff */
[----:B------:R-:W1:Y:S01]  /*13ce0*/  @!P5 LDS.U16 R34, [R34+0x1730] ;  /* 0x001730002222d984 */ /* 0x000e620000000400 */
[----:B------:R-:W-:-:S02]  /*13cf0*/  ISETP.NE.AND P6, PT, R54, RZ, PT ;  /* 0x000000ff3600720c */ /* 0x000fc40003fc5270 */
[----:B------:R-:W-:Y:S01]  /*13d00*/  @!P0 MOV R54, 0x400 ;  /* 0x0000040000368802 */ /* 0x000fe20000000f00 */
[----:B------:R-:W3:Y:S04]  /*13d10*/  LDL R18, [R5+0x54] ;  /* 0x0000540005127983 */ /* 0x000ee80000100800 */
[----:B------:R-:W4:Y:S02]  /*13d20*/  LDL R27, [R5+0x58] ;  /* 0x00005800051b7983 */ /* 0x000f240000100800 */
[----:B------:R-:W-:Y:S01]  /*13d30*/  @!P2 HADD2.F32 R56, -RZ, R42.H0_H0 ;  /* 0x2000002aff38a230 */ /* 0x000fe20000004100 */
[----:B------:R-:W-:Y:S01]  /*13d40*/  @!P0 LEA R42, R52, R54, 0x18 ;  /* 0x00000036342a8211 */ /* 0x000fe200078ec0ff */
[----:B0-----:R-:W-:Y:S01]  /*13d50*/  @!P1 HADD2.F32 R43, -RZ, R43.H0_H0 ;  /* 0x2000002bff2b9230 */ /* 0x001fe20000004100 */
[----:B------:R-:W-:Y:S01]  /*13d60*/  ISETP.GE.AND P0, PT, R10, R7, PT ;  /* 0x000000070a00720c */ /* 0x000fe20003f06270 */
[----:B------:R-:W-:Y:S01]  /*13d70*/  @!P5 FFMA R38, R53, R35, R38 ;  /* 0x000000233526d223 */ /* 0x000fe20000000026 */
[----:B------:R-:W-:Y:S01]  /*13d80*/  @!P2 FFMA R20, R24, R56, R20 ;  /* 0x000000381814a223 */ /* 0x000fe20000000014 */
[----:B------:R-:W-:Y:S01]  /*13d90*/  ISETP.GE.AND P2, PT, R14, R7, PT ;  /* 0x000000070e00720c */ /* 0x000fe20003f46270 */
[----:B------:R-:W-:Y:S01]  /*13da0*/  @!P6 HADD2.F32 R28, -RZ, R28.H0_H0 ;  /* 0x2000001cff1ce230 */ /* 0x000fe20000004100 */
[----:B------:R-:W-:Y:S01]  /*13db0*/  @!P4 MOV R58, 0x400 ;  /* 0x00000400003ac802 */ /* 0x000fe20000000f00 */
[----:B------:R-:W-:Y:S01]  /*13dc0*/  @!P4 HADD2.F32 R36, -RZ, R36.H0_H0 ;  /* 0x20000024ff24c230 */ /* 0x000fe20000004100 */
[----:B------:R-:W-:Y:S01]  /*13dd0*/  @!P3 LDS.U16 R31, [R31+0x1632] ;  /* 0x001632001f1fb984 */ /* 0x000fe20000000400 */
[----:B--2---:R-:W-:-:S05]  /*13de0*/  @!P3 FFMA R40, R39, R55, R40 ;  /* 0x000000372728b223 */ /* 0x004fca0000000028 */
[----:B------:R-:W-:Y:S02]  /*13df0*/  @!P0 HADD2.F32 R33, -RZ, R33.H0_H0 ;  /* 0x20000021ff218230 */ /* 0x000fe40000004100 */
[----:B------:R-:W-:Y:S01]  /*13e00*/  @!P6 FFMA R38, R28, R48, R38 ;  /* 0x000000301c26e223 */ /* 0x000fe20000000026 */
[----:B------:R-:W-:Y:S01]  /*13e10*/  @!P6 HADD2.F32 R9, -RZ, R9.H0_H0 ;  /* 0x20000009ff09e230 */ /* 0x000fe20000004100 */
[----:B------:R-:W-:Y:S01]  /*13e20*/  @!P5 MOV R57, 0x400 ;  /* 0x000004000039d802 */ /* 0x000fe20000000f00 */
[----:B------:R-:W-:Y:S01]  /*13e30*/  @!P6 LDS.U16 R47, [R47+0x17b0] ;  /* 0x0017b0002f2fe984 */ /* 0x000fe20000000400 */
[----:B------:R-:W-:Y:S01]  /*13e40*/  @!P0 FFMA R20, R33, R44, R20 ;  /* 0x0000002c21148223 */ /* 0x000fe20000000014 */
[----:B------:R-:W-:Y:S01]  /*13e50*/  ISETP.GE.AND P0, PT, R13, R7, PT ;  /* 0x000000070d00720c */ /* 0x000fe20003f06270 */
[----:B------:R-:W-:Y:S01]  /*13e60*/  @!P4 FFMA R40, R36, R50, R40 ;  /* 0x000000322428c223 */ /* 0x000fe20000000028 */
[----:B------:R-:W-:Y:S01]  /*13e70*/  @!P6 FFMA R41, R9, R46, R41 ;  /* 0x0000002e0929e223 */ /* 0x000fe20000000029 */
[----:B------:R-:W-:Y:S01]  /*13e80*/  @!P1 FFMA R20, R43, R51, R20 ;  /* 0x000000332b149223 */ /* 0x000fe20000000014 */
[----:B------:R-:W-:Y:S01]  /*13e90*/  P2R R28, PR, RZ, 0x2 ;  /* 0x00000002ff1c7803 */ /* 0x000fe20000000000 */
[----:B------:R-:W0:Y:S01]  /*13ea0*/  @!P2 S2R R51, SR_CgaCtaId ;  /* 0x000000000033a919 */ /* 0x000e220000008800 */
[----:B------:R-:W-:-:S02]  /*13eb0*/  ISETP.NE.AND P2, PT, R32, RZ, PT ;  /* 0x000000ff2000720c */ /* 0x000fc40003f45270 */
[----:B------:R-:W-:Y:S01]  /*13ec0*/  P2R R53, PR, RZ, 0x40 ;  /* 0x00000040ff357803 */ /* 0x000fe20000000000 */
[----:B-1----:R-:W-:Y:S01]  /*13ed0*/  @!P5 HADD2.F32 R34, -RZ, R34.H0_H0 ;  /* 0x20000022ff22d230 */ /* 0x002fe20000004100 */
[----:B------:R-:W2:Y:S03]  /*13ee0*/  LDL R39, [R5+0x64] ;  /* 0x0000640005277983 */ /* 0x000ea60000100800 */
[----:B------:R-:W1:Y:S01]  /*13ef0*/  @!P0 S2R R55, SR_CgaCtaId ;  /* 0x0000000000378919 */ /* 0x000e620000008800 */
[----:B------:R-:W-:Y:S01]  /*13f00*/  ISETP.NE.AND P0, PT, R22, RZ, PT ;  /* 0x000000ff1600720c */ /* 0x000fe20003f05270 */
[----:B------:R-:W0:Y:S04]  /*13f10*/  @!P4 S2R R50, SR_CgaCtaId ;  /* 0x000000000032c919 */ /* 0x000e280000008800 */
[----:B------:R-:W1:Y:S01]  /*13f20*/  @!P2 S2R R22, SR_CgaCtaId ;  /* 0x000000000016a919 */ /* 0x000e620000008800 */
[----:B------:R-:W-:Y:S01]  /*13f30*/  ISETP.NE.AND P2, PT, R29, RZ, PT ;  /* 0x000000ff1d00720c */ /* 0x000fe20003f45270 */
[----:B------:R-:W-:Y:S01]  /*13f40*/  IMAD.MOV.U32 R9, RZ, RZ, RZ ;  /* 0x000000ffff097224 */ /* 0x000fe200078e00ff */
[----:B------:R-:W1:Y:S02]  /*13f50*/  @!P5 S2R R43, SR_CgaCtaId ;  /* 0x00000000002bd919 */ /* 0x000e640000008800 */
[----:B------:R-:W-:-:S03]  /*13f60*/  P2R R52, PR, RZ, 0x4 ;  /* 0x00000004ff347803 */ /* 0x000fc60000000000 */
[----:B------:R-:W-:Y:S01]  /*13f70*/  @!P0 HADD2.F32 R44, -RZ, R25.H0_H0 ;  /* 0x20000019ff2c8230 */ /* 0x000fe20000004100 */
[-C--:B------:R-:W-:Y:S01]  /*13f80*/  ISETP.GE.AND P1, PT, R17, R7.reuse, PT ;  /* 0x000000071100720c */ /* 0x080fe20003f26270 */
[----:B------:R-:W1:Y:S04]  /*13f90*/  @!P5 LDS R32, [R4+0x38] ;  /* 0x000038000420d984 */ /* 0x000e680000000800 */
[----:B------:R-:W-:Y:S04]  /*13fa0*/  @!P6 LDS R46, [R4+0x3c] ;  /* 0x00003c00042ee984 */ /* 0x000fe80000000800 */
[----:B------:R-:W-:Y:S04]  /*13fb0*/  @!P2 LDS.U16 R49, [R49+0x15b2] ;  /* 0x0015b2003131a984 */ /* 0x000fe80000000400 */
[----:B------:R-:W-:Y:S01]  /*13fc0*/  @!P2 LDS R48, [R4+0x2c] ;  /* 0x00002c000430a984 */ /* 0x000fe20000000800 */
[-C--:B------:R-:W-:Y:S01]  /*13fd0*/  ISETP.GE.AND P2, PT, R8, R7.reuse, PT ;  /* 0x000000070800720c */ /* 0x080fe20003f46270 */
[----:B------:R-:W-:Y:S01]  /*13fe0*/  @!P0 FFMA R9, R6, R44, RZ ;  /* 0x0000002c06098223 */ /* 0x000fe200000000ff */
[----:B------:R-:W-:Y:S01]  /*13ff0*/  P2R R6, PR, RZ, 0x1 ;  /* 0x00000001ff067803 */ /* 0x000fe20000000000 */
[----:B------:R-:W1:Y:S01]  /*14000*/  @!P1 LDS.U16 R19, [R19+0x1134] ;  /* 0x0011340013139984 */ /* 0x000e620000000400 */
[----:B------:R-:W-:-:S02]  /*14010*/  ISETP.GE.AND P0, PT, R15, R7, PT ;  /* 0x000000070f00720c */ /* 0x000fc40003f06270 */
[----:B------:R-:W-:Y:S01]  /*14020*/  P2R R56, PR, RZ, 0x4 ;  /* 0x00000004ff387803 */ /* 0x000fe20000000000 */
[----:B------:R-:W1:Y:S01]  /*14030*/  @!P1 LDS R36, [R4+0x8] ;  /* 0x0000080004249984 */ /* 0x000e620000000800 */
[----:B0-----:R-:W-:-:S03]  /*14040*/  @!P4 LEA R50, R50, R58, 0x18 ;  /* 0x0000003a3232c211 */ /* 0x001fc600078ec0ff */
[----:B------:R-:W2:Y:S02]  /*14050*/  LDL R35, [R5+0x5c] ;  /* 0x00005c0005237983 */ /* 0x000ea40000100800 */
[----:B------:R-:W-:Y:S01]  /*14060*/  @!P2 HADD2.F32 R37, -RZ, R37.H0_H0 ;  /* 0x20000025ff25a230 */ /* 0x000fe20000004100 */
[----:B-1----:R-:W-:Y:S01]  /*14070*/  @!P5 LEA R43, R43, R57, 0x18 ;  /* 0x000000392b2bd211 */ /* 0x002fe200078ec0ff */
[----:B------:R-:W0:Y:S03]  /*14080*/  @!P1 S2R R29, SR_CgaCtaId ;  /* 0x00000000001d9919 */ /* 0x000e260000008800 */
[----:B------:R-:W-:Y:S01]  /*14090*/  @!P2 FFMA R9, R37, R26, R9 ;  /* 0x0000001a2509a223 */ /* 0x000fe20000000009 */
[----:B------:R-:W-:Y:S01]  /*140a0*/  @!P0 LDS.U16 R42, [R42+0x1234] ;  /* 0x001234002a2a8984 */ /* 0x000fe20000000400 */
[----:B------:R-:W-:-:S03]  /*140b0*/  ISETP.GE.AND P2, PT, R13, R7, PT ;  /* 0x000000070d00720c */ /* 0x000fc60003f46270 */
[----:B------:R-:W-:Y:S01]  /*140c0*/  @!P0 LDS R26, [R4+0x10] ;  /* 0x00001000041a8984 */ /* 0x000fe20000000800 */
[-C--:B------:R-:W-:Y:S02]  /*140d0*/  ISETP.GE.AND P0, PT, R14, R7.reuse, PT ;  /* 0x000000070e00720c */ /* 0x080fe40003f06270 */
[-C--:B------:R-:W-:Y:S01]  /*140e0*/  ISETP.GE.AND P1, PT, R16, R7.reuse, PT ;  /* 0x000000071000720c */ /* 0x080fe20003f26270 */
[----:B------:R-:W-:Y:S01]  /*140f0*/  @!P5 FFMA R40, R34, R32, R40 ;  /* 0x000000202228d223 */ /* 0x000fe20000000028 */
[----:B------:R-:W-:Y:S01]  /*14100*/  ISETP.GE.AND P6, PT, R17, R7, PT ;  /* 0x000000071100720c */ /* 0x000fe20003fc6270 */
[----:B------:R-:W-:Y:S04]  /*14110*/  @!P3 LDS R37, [R4+0x30] ;  /* 0x000030000425b984 */ /* 0x000fe80000000800 */
[----:B------:R-:W-:Y:S01]  /*14120*/  @!P2 MOV R57, 0x400 ;  /* 0x000004000039a802 */ /* 0x000fe20000000f00 */
[----:B------:R-:W-:Y:S03]  /*14130*/  @!P4 LDS.U16 R50, [R50+0x16b2] ;  /* 0x0016b2003232c984 */ /* 0x000fe60000000400 */
[----:B------:R-:W-:Y:S01]  /*14140*/  @!P0 MOV R58, 0x400 ;  /* 0x00000400003a8802 */ /* 0x000fe20000000f00 */
[----:B------:R-:W2:Y:S03]  /*14150*/  LDL R24, [R5+0x60] ;  /* 0x0000600005187983 */ /* 0x000ea60000100800 */
[----:B------:R-:W-:Y:S01]  /*14160*/  @!P0 LEA R58, R51, R58, 0x18 ;  /* 0x0000003a333a8211 */ /* 0x000fe200078ec0ff */
[----:B------:R-:W1:Y:S01]  /*14170*/  @!P1 LDS.U16 R23, [R23+0x11b4] ;  /* 0x0011b40017179984 */ /* 0x000e620000000400 */
[----:B------:R-:W-:-:S02]  /*14180*/  @!P2 LEA R51, R55, R57, 0x18 ;  /* 0x000000393733a211 */ /* 0x000fc400078ec0ff */
[----:B------:R-:W-:Y:S01]  /*14190*/  ISETP.NE.AND P2, PT, R56, RZ, PT ;  /* 0x000000ff3800720c */ /* 0x000fe20003f45270 */
[----:B------:R-:W1:Y:S01]  /*141a0*/  @!P1 S2R R54, SR_CgaCtaId ;  /* 0x0000000000369919 */ /* 0x000e620000008800 */
[----:B------:R-:W-:Y:S04]  /*141b0*/  @!P0 LDS.U16 R58, [R58+0x12b4] ;  /* 0x0012b4003a3a8984 */ /* 0x000fe80000000400 */
[----:B------:R-:W1:Y:S07]  /*141c0*/  @!P1 LDS R44, [R4+0xc] ;  /* 0x00000c00042c9984 */ /* 0x000e6e0000000800 */
[----:B------:R-:W-:Y:S01]  /*141d0*/  @!P2 MOV R56, 0x400 ;  /* 0x000004000038a802 */ /* 0x000fe20000000f00 */
[----:B------:R-:W2:Y:S03]  /*141e0*/  LDL R25, [R5+0x6c] ;  /* 0x00006c0005197983 */ /* 0x000ea60000100800 */
[----:B------:R-:W-:Y:S01]  /*141f0*/  @!P2 LEA R22, R22, R56, 0x18 ;  /* 0x000000381616a211 */ /* 0x000fe200078ec0ff */
[----:B------:R-:W2:Y:S01]  /*14200*/  LDL R33, [R5+0x68] ;  /* 0x0000680005217983 */ /* 0x000ea20000100800 */
[----:B------:R-:W-:Y:S01]  /*14210*/  ISETP.NE.AND P2, PT, R52, RZ, PT ;  /* 0x000000ff3400720c */ /* 0x000fe20003f45270 */
[----:B------:R-:W-:-:S02]  /*14220*/  @!P6 HADD2.F32 R52, -RZ, R19.H0_H0 ;  /* 0x20000013ff34e230 */ /* 0x000fc40000004100 */
[----:B------:R-:W1:Y:S01]  /*14230*/  @!P0 LDS R19, [R4+0x14] ;  /* 0x0000140004138984 */ /* 0x000e620000000800 */
[----:B------:R-:W-:Y:S02]  /*14240*/  ISETP.NE.AND P0, PT, R6, RZ, PT ;  /* 0x000000ff0600720c */ /* 0x000fe40003f05270 */
[----:B------:R-:W-:-:S07]  /*14250*/  @!P6 MOV R55, 0x400 ;  /* 0x000004000037e802 */ /* 0x000fce0000000f00 */
[----:B------:R-:W-:-:S04]  /*14260*/  @!P2 HADD2.F32 R49, -RZ, R49.H0_H0 ;  /* 0x20000031ff31a230 */ /* 0x000fc80000004100 */
[----:B------:R0:W3:Y:S01]  /*14270*/  @!P0 LDS.U16 R32, [R21+0x1036] ;  /* 0x0010360015208984 */ /* 0x0000e20000000400 */
[----:B------:R-:W-:Y:S01]  /*14280*/  @!P2 FFMA R20, R49, R48, R20 ;  /* 0x000000303114a223 */ /* 0x000fe20000000014 */
[----:B0-----:R-:W-:Y:S02]  /*14290*/  @!P6 LEA R29, R29, R55, 0x18 ;  /* 0x000000371d1de211 */ /* 0x001fe400078ec0ff */
[----:B------:R-:W-:Y:S01]  /*142a0*/  P2R R34, PR, RZ, 0x20 ;  /* 0x00000020ff227803 */ /* 0x000fe20000000000 */
[----:B------:R-:W0:Y:S01]  /*142b0*/  @!P0 LDS R6, [R4] ;  /* 0x0000000004068984 */ /* 0x000e220000000800 */
[----:B------:R-:W-:Y:S02]  /*142c0*/  P2R R21, PR, RZ, 0x4 ;  /* 0x00000004ff157803 */ /* 0x000fe40000000000 */
[----:B------:R-:W-:Y:S02]  /*142d0*/  ISETP.GE.AND P2, PT, R17, R7, PT ;  /* 0x000000071100720c */ /* 0x000fe40003f46270 */
[----:B------:R-:W-:-:S04]  /*142e0*/  @!P1 MOV R55, 0x400 ;  /* 0x0000040000379802 */ /* 0x000fc80000000f00 */
[----:B-1----:R-:W-:Y:S02]  /*142f0*/  @!P1 LEA R54, R54, R55, 0x18 ;  /* 0x0000003736369211 */ /* 0x002fe400078ec0ff */
[----:B------:R-:W-:Y:S02]  /*14300*/  ISETP.GE.AND P1, PT, R12, R7, PT ;  /* 0x000000070c00720c */ /* 0x000fe40003f26270 */
[----:B------:R-:W-:-:S03]  /*14310*/  ISETP.NE.AND P6, PT, R53, RZ, PT ;  /* 0x000000ff3500720c */ /* 0x000fc60003fc5270 */
[----:B------:R-:W-:Y:S01]  /*14320*/  @!P2 FFMA R9, R52, R36, R9 ;  /* 0x000000243409a223 */ /* 0x000fe20000000009 */
[-C--:B------:R-:W-:Y:S01]  /*14330*/  ISETP.GE.AND P2, PT, R16, R7.reuse, PT ;  /* 0x000000071000720c */ /* 0x080fe20003f46270 */
[----:B------:R-:W-:Y:S01]  /*14340*/  @!P4 LDS R52, [R4+0x34] ;  /* 0x000034000434c984 */ /* 0x000fe20000000800 */
[----:B------:R-:W-:-:S05]  /*14350*/  ISETP.GE.AND P5, PT, R15, R7, PT ;  /* 0x000000070f00720c */ /* 0x000fca0003fa6270 */
[----:B------:R-:W1:Y:S01]  /*14360*/  @!P1 S2R R53, SR_CgaCtaId ;  /* 0x0000000000359919 */ /* 0x000e620000008800 */
[----:B------:R-:W-:Y:S02]  /*14370*/  ISETP.NE.AND P1, PT, R28, RZ, PT ;  /* 0x000000ff1c00720c */ /* 0x000fe40003f25270 */
[----:B------:R-:W-:Y:S02]  /*14380*/  P2R R28, PR, RZ, 0x1 ;  /* 0x00000001ff1c7803 */ /* 0x000fe40000000000 */
[-C--:B------:R-:W-:Y:S01]  /*14390*/  ISETP.GE.AND P0, PT, R15, R7.reuse, PT ;  /* 0x000000070f00720c */ /* 0x080fe20003f06270 */
[----:B------:R-:W-:Y:S01]  /*143a0*/  @!P2 HADD2.F32 R48, -RZ, R23.H0_H0 ;  /* 0x20000017ff30a230 */ /* 0x000fe20000004100 */
[----:B------:R-:W-:Y:S01]  /*143b0*/  @!P2 LDS.U16 R54, [R54+0x11b6] ;  /* 0x0011b6003636a984 */ /* 0x000fe20000000400 */
[----:B------:R-:W-:Y:S01]  /*143c0*/  @!P6 HADD2.F32 R49, -RZ, R47.H0_H0 ;  /* 0x2000002fff31e230 */ /* 0x000fe20000004100 */
[----:B------:R-:W0:Y:S02]  /*143d0*/  @!P5 S2R R36, SR_CgaCtaId ;  /* 0x000000000024d919 */ /* 0x000e240000008800 */
[----:B------:R-:W-:Y:S01]  /*143e0*/  @!P2 FFMA R9, R48, R44, R9 ;  /* 0x0000002c3009a223 */ /* 0x000fe20000000009 */
[-C--:B------:R-:W-:Y:S01]  /*143f0*/  ISETP.GE.AND P5, PT, R11, R7.reuse, PT ;  /* 0x000000070b00720c */ /* 0x080fe20003fa6270 */
[----:B------:R-:W-:Y:S01]  /*14400*/  @!P6 FFMA R40, R49, R46, R40 ;  /* 0x0000002e3128e223 */ /* 0x000fe20000000028 */
[----:B------:R-:W-:Y:S01]  /*14410*/  P2R R48, PR, RZ, 0x40 ;  /* 0x00000040ff307803 */ /* 0x000fe20000000000 */
[----:B------:R-:W-:Y:S01]  /*14420*/  @!P2 LDS R60, [R4+0xc] ;  /* 0x00000c00043ca984 */ /* 0x000fe20000000800 */
[----:B------:R-:W-:-:S02]  /*14430*/  ISETP.GE.AND P6, PT, R15, R7, PT ;  /* 0x000000070f00720c */ /* 0x000fc40003fc6270 */
[----:B------:R-:W-:Y:S01]  /*14440*/  @!P0 HADD2.F32 R42, -RZ, R42.H0_H0 ;  /* 0x2000002aff2a8230 */ /* 0x000fe20000004100 */
[----:B------:R-:W-:-:S06]  /*14450*/  ISETP.GE.AND P0, PT, R12, R7, PT ;  /* 0x000000070c00720c */ /* 0x000fcc0003f06270 */
[----:B------:R-:W0:Y:S01]  /*14460*/  @!P5 S2R R23, SR_CgaCtaId ;  /* 0x000000000017d919 */ /* 0x000e220000008800 */
[----:B------:R-:W-:-:S03]  /*14470*/  ISETP.GE.AND P5, PT, R10, R7, PT ;  /* 0x000000070a00720c */ /* 0x000fc60003fa6270 */
[----:B------:R-:W-:Y:S01]  /*14480*/  @!P6 FFMA R9, R26, R42, R9 ;  /* 0x0000002a1a09e223 */ /* 0x000fe20000000009 */
[-C--:B------:R-:W-:Y:S02]  /*14490*/  ISETP.GE.AND P6, PT, R14, R7.reuse, PT ;  /* 0x000000070e00720c */ /* 0x080fe40003fc6270 */
[----:B------:R-:W-:Y:S02]  /*144a0*/  @!P0 MOV R26, 0x400 ;  /* 0x00000400001a8802 */ /* 0x000fe40000000f00 */
[----:B------:R-:W-:Y:S01]  /*144b0*/  ISETP.GE.AND P0, PT, R8, R7, PT ;  /* 0x000000070800720c */ /* 0x000fe20003f06270 */
[----:B------:R-:W-:-:S04]  /*144c0*/  @!P3 HADD2.F32 R47, -RZ, R31.H0_H0 ;  /* 0x2000001fff2fb230 */ /* 0x000fc80000004100 */
[----:B------:R-:W1:Y:S04]  /*144d0*/  @!P5 S2R R31, SR_CgaCtaId ;  /* 0x00000000001fd919 */ /* 0x000e680000008800 */
[----:B------:R-:W0:Y:S01]  /*144e0*/  @!P6 S2R R42, SR_CgaCtaId ;  /* 0x00000000002ae919 */ /* 0x000e220000008800 */
[----:B------:R-:W-:-:S03]  /*144f0*/  ISETP.GE.AND P6, PT, R17, R7, PT ;  /* 0x000000071100720c */ /* 0x000fc60003fc6270 */
[----:B------:R-:W3:Y:S04]  /*14500*/  @!P0 LDS.U16 R22, [R22+0x10b6] ;  /* 0x0010b60016168984 */ /* 0x000ee80000000400 */
[----:B------:R-:W3:Y:S01]  /*14510*/  @!P0 LDS R49, [R4+0x4] ;  /* 0x0000040004318984 */ /* 0x000ee20000000800 */
[----:B------:R-:W-:Y:S02]  /*14520*/  ISETP.NE.AND P0, PT, R28, RZ, PT ;  /* 0x000000ff1c00720c */ /* 0x000fe40003f05270 */
[----:B------:R-:W-:Y:S02]  /*14530*/  P2R R28, PR, RZ, 0x10 ;  /* 0x00000010ff1c7803 */ /* 0x000fe40000000000 */
[----:B------:R-:W-:Y:S01]  /*14540*/  ISETP.GE.AND P4, PT, R14, R7, PT ;  /* 0x000000070e00720c */ /* 0x000fe20003f86270 */
[----:B------:R-:W4:Y:S01]  /*14550*/  @!P6 LDS.U16 R29, [R29+0x1136] ;  /* 0x001136001d1de984 */ /* 0x000f220000000400 */
[----:B------:R-:W-:-:S02]  /*14560*/  P2R R61, PR, RZ, 0x4 ;  /* 0x00000004ff3d7803 */ /* 0x000fc40000000000 */
[-C--:B------:R-:W-:Y:S01]  /*14570*/  ISETP.GE.AND P2, PT, R14, R7.reuse, PT ;  /* 0x000000070e00720c */ /* 0x080fe20003f46270 */
[----:B------:R-:W-:Y:S01]  /*14580*/  @!P6 LDS R55, [R4+0x8] ;  /* 0x000008000437e984 */ /* 0x000fe20000000800 */
[----:B------:R-:W-:Y:S02]  /*14590*/  P2R R56, PR, RZ, 0x40 ;  /* 0x00000040ff387803 */ /* 0x000fe40000000000 */
[----:B------:R-:W-:Y:S01]  /*145a0*/  ISETP.GE.AND P6, PT, R12, R7, PT ;  /* 0x000000070c00720c */ /* 0x000fe20003fc6270 */
[----:B------:R-:W-:Y:S01]  /*145b0*/  @!P3 FFMA R20, R37, R47, R20 ;  /* 0x0000002f2514b223 */ /* 0x000fe20000000014 */
[----:B------:R-:W-:Y:S02]  /*145c0*/  P2R R46, PR, RZ, 0x8 ;  /* 0x00000008ff2e7803 */ /* 0x000fe40000000000 */
[----:B------:R-:W-:Y:S01]  /*145d0*/  ISETP.GE.AND P3, PT, R13, R7, PT ;  /* 0x000000070d00720c */ /* 0x000fe20003f66270 */
[----:B------:R-:W-:-:S05]  /*145e0*/  @!P4 HADD2.F32 R58, -RZ, R58.H0_H0 ;  /* 0x2000003aff3ac230 */ /* 0x000fca0000004100 */
[----:B------:R-:W-:Y:S01]  /*145f0*/  @!P2 FFMA R9, R58, R19, R9 ;  /* 0x000000133a09a223 */ /* 0x000fe20000000009 */
[----:B------:R-:W-:Y:S02]  /*14600*/  @!P5 MOV R58, 0x400 ;  /* 0x00000400003ad802 */ /* 0x000fe40000000f00 */
[----:B------:R-:W4:Y:S02]  /*14610*/  @!P6 S2R R57, SR_CgaCtaId ;  /* 0x000000000039e919 */ /* 0x000f240000008800 */
[----:B-1----:R-:W-:Y:S02]  /*14620*/  @!P5 LEA R31, R31, R58, 0x18 ;  /* 0x0000003a1f1fd211 */ /* 0x002fe400078ec0ff */
[----:B------:R-:W-:Y:S01]  /*14630*/  @!P2 MOV R58, 0x400 ;  /* 0x00000400003aa802 */ /* 0x000fe20000000f00 */
[----:B------:R-:W1:Y:S01]  /*14640*/  @!P3 LDS.U16 R51, [R51+0x1334] ;  /* 0x001334003333b984 */ /* 0x000e620000000400 */
[----:B------:R-:W-:Y:S02]  /*14650*/  P2R R0, PR, RZ, 0x8 ;  /* 0x00000008ff007803 */ /* 0x000fe40000000000 */
[----:B0-----:R-:W-:Y:S01]  /*14660*/  @!P2 LEA R42, R42, R58, 0x18 ;  /* 0x0000003a2a2aa211 */ /* 0x001fe200078ec0ff */
[----:B------:R-:W0:Y:S01]  /*14670*/  @!P3 S2R R44, SR_CgaCtaId ;  /* 0x00000000002cb919 */ /* 0x000e220000008800 */
[----:B------:R-:W-:-:S02]  /*14680*/  ISETP.GE.AND P4, PT, R11, R7, PT ;  /* 0x000000070b00720c */ /* 0x000fc40003f86270 */
[-C--:B------:R-:W-:Y:S01]  /*14690*/  ISETP.GE.AND P2, PT, R8, R7.reuse, PT ;  /* 0x000000070800720c */ /* 0x080fe20003f46270 */
[----:B------:R-:W0:Y:S01]  /*146a0*/  @!P3 LDS R37, [R4+0x18] ;  /* 0x000018000425b984 */ /* 0x000e220000000800 */
[----:B------:R-:W-:Y:S01]  /*146b0*/  ISETP.GE.AND P3, PT, R15, R7, PT ;  /* 0x000000070f00720c */ /* 0x000fe20003f66270 */
[----:B---3--:R-:W-:Y:S01]  /*146c0*/  @!P0 HADD2.F32 R32, -RZ, R32.H0_H0 ;  /* 0x20000020ff208230 */ /* 0x008fe20000004100 */
[----:B------:R-:W-:Y:S01]  /*146d0*/  @!P6 LEA R26, R53, R26, 0x18 ;  /* 0x0000001a351ae211 */ /* 0x000fe200078ec0ff */
[----:B------:R-:W-:Y:S01]  /*146e0*/  IMAD.MOV.U32 R19, RZ, RZ, RZ ;  /* 0x000000ffff137224 */ /* 0x000fe200078e00ff */
[----:B------:R-:W3:Y:S02]  /*146f0*/  @!P1 S2R R47, SR_CgaCtaId ;  /* 0x00000000002f9919 */ /* 0x000ee40000008800 */
[----:B------:R-:W-:Y:S02]  /*14700*/  @!P0 FFMA R19, R6, R32, RZ ;  /* 0x0000002006138223 */ /* 0x000fe400000000ff */
[----:B------:R-:W-:Y:S01]  /*14710*/  @!P6 LDS.U16 R26, [R26+0x13b4] ;  /* 0x0013b4001a1ae984 */ /* 0x000fe20000000400 */
[----:B------:R-:W-:-:S02]  /*14720*/  @!P4 MOV R53, 0x400 ;  /* 0x000004000035c802 */ /* 0x000fc40000000f00 */
[----:B------:R-:W-:Y:S01]  /*14730*/  @!P2 HADD2.F32 R22, -RZ, R22.H0_H0 ;  /* 0x20000016ff16a230 */ /* 0x000fe20000004100 */
[----:B------:R-:W3:Y:S01]  /*14740*/  @!P4 S2R R58, SR_CgaCtaId ;  /* 0x00000000003ac919 */ /* 0x000ee20000008800 */
[----:B------:R-:W-:Y:S02]  /*14750*/  @!P3 MOV R59, 0x400 ;  /* 0x00000400003bb802 */ /* 0x000fe40000000f00 */
[----:B------:R-:W-:Y:S01]  /*14760*/  @!P4 LEA R23, R23, R53, 0x18 ;  /* 0x000000351717c211 */ /* 0x000fe200078ec0ff */
[----:B------:R-:W-:Y:S01]  /*14770*/  @!P2 FFMA R19, R22, R49, R19 ;  /* 0x000000311613a223 */ /* 0x000fe20000000013 */
[----:B------:R-:W-:Y:S01]  /*14780*/  @!P3 LEA R36, R36, R59, 0x18 ;  /* 0x0000003b2424b211 */ /* 0x000fe200078ec0ff */
[----:B------:R-:W-:Y:S01]  /*14790*/  @!P6 LDS R32, [R4+0x1c] ;  /* 0x00001c000420e984 */ /* 0x000fe20000000800 */
[----:B------:R-:W-:Y:S02]  /*147a0*/  ISETP.NE.AND P4, PT, R28, RZ, PT ;  /* 0x000000ff1c00720c */ /* 0x000fe40003f85270 */
[----:B------:R-:W-:Y:S01]  /*147b0*/  @!P6 MOV R28, 0x400 ;  /* 0x00000400001ce802 */ /* 0x000fe20000000f00 */
[----:B------:R-:W-:Y:S01]  /*147c0*/  @!P3 LDS R6, [R4+0x10] ;  /* 0x000010000406b984 */ /* 0x000fe20000000800 */
[----:B------:R-:W-:-:S03]  /*147d0*/  ISETP.NE.AND P2, PT, R61, RZ, PT ;  /* 0x000000ff3d00720c */ /* 0x000fc60003f45270 */
[----:B------:R-:W2:Y:S01]  /*147e0*/  LDL.LU R61, [R1+0x1084] ;  /* 0x00108400013d7983 */ /* 0x000ea20000300800 */
[----:B----4-:R-:W-:Y:S02]  /*147f0*/  @!P6 LEA R28, R57, R28, 0x18 ;  /* 0x0000001c391ce211 */ /* 0x010fe400078ec0ff */
[----:B------:R-:W-:Y:S01]  /*14800*/  ISETP.NE.AND P6, PT, R56, RZ, PT ;  /* 0x000000ff3800720c */ /* 0x000fe20003fc5270 */
[----:B------:R-:W4:Y:S01]  /*14810*/  @!P3 LDS.U16 R36, [R36+0x1236] ;  /* 0x001236002424b984 */ /* 0x000f220000000400 */
[----:B------:R-:W-:Y:S01]  /*14820*/  ISETP.NE.AND P3, PT, R0, RZ, PT ;  /* 0x000000ff0000720c */ /* 0x000fe20003f65270 */
[----:B------:R-:W-:Y:S01]  /*14830*/  @!P4 HADD2.F32 R50, -RZ, R50.H0_H0 ;  /* 0x20000032ff32c230 */ /* 0x000fe20000004100 */
[----:B------:R-:W-:Y:S01]  /*14840*/  P2R R22, PR, RZ, 0x10 ;  /* 0x00000010ff167803 */ /* 0x000fe20000000000 */
[----:B------:R-:W-:Y:S03]  /*14850*/  @!P5 LDS.U16 R31, [R31+0x14b4] ;  /* 0x0014b4001f1fd984 */ /* 0x000fe60000000400 */
[----:B------:R-:W-:Y:S01]  /*14860*/  @!P4 FFMA R20, R50, R52, R20 ;  /* 0x000000343214c223 */ /* 0x000fe20000000014 */
[----:B------:R-:W-:-:S04]  /*14870*/  ISETP.GE.AND P4, PT, R14, R7, PT ;  /* 0x000000070e00720c */ /* 0x000fc80003f86270 */
[----:B------:R-:W-:Y:S02]  /*14880*/  @!P6 HADD2.F32 R29, -RZ, R29.H0_H0 ;  /* 0x2000001dff1de230 */ /* 0x000fe40000004100 */
[----:B-1----:R-:W-:Y:S01]  /*14890*/  @!P3 HADD2.F32 R51, -RZ, R51.H0_H0 ;  /* 0x20000033ff33b230 */ /* 0x002fe20000004100 */
[----:B------:R-:W-:Y:S01]  /*148a0*/  @!P1 MOV R53, 0x400 ;  /* 0x0000040000359802 */ /* 0x000fe20000000f00 */
[----:B------:R-:W-:Y:S02]  /*148b0*/  @!P2 HADD2.F32 R54, -RZ, R54.H0_H0 ;  /* 0x20000036ff36a230 */ /* 0x000fe40000004100 */
[----:B------:R-:W-:Y:S01]  /*148c0*/  @!P6 FFMA R19, R29, R55, R19 ;  /* 0x000000371d13e223 */ /* 0x000fe20000000013 */
[----:B------:R-:W-:Y:S01]  /*148d0*/  P2R R52, PR, RZ, 0x1 ;  /* 0x00000001ff347803 */ /* 0x000fe20000000000 */
[----:B0-----:R-:W-:Y:S01]  /*148e0*/  @!P3 FFMA R9, R51, R37, R9 ;  /* 0x000000253309b223 */ /* 0x001fe20000000009 */
[----:B------:R-:W0:Y:S01]  /*148f0*/  @!P0 S2R R29, SR_CgaCtaId ;  /* 0x00000000001d8919 */ /* 0x000e220000008800 */
[----:B------:R-:W1:Y:S01]  /*14900*/  @!P0 S2R R37, SR_CgaCtaId ;  /* 0x0000000000258919 */ /* 0x000e620000008800 */
[----:B------:R-:W-:-:S02]  /*14910*/  ISETP.GE.AND P0, PT, R11, R7, PT ;  /* 0x000000070b00720c */ /* 0x000fc40003f06270 */
[----:B---3--:R-:W-:Y:S01]  /*14920*/  @!P1 LEA R47, R47, R53, 0x18 ;  /* 0x000000352f2f9211 */ /* 0x008fe200078ec0ff */
[----:B------:R-:W3:Y:S01]  /*14930*/  @!P4 LDS.U16 R42, [R42+0x12b6] ;  /* 0x0012b6002a2ac984 */ /* 0x000ee20000000400 */
[----:B------:R-:W-:Y:S01]  /*14940*/  @!P3 MOV R53, 0x400 ;  /* 0x000004000035b802 */ /* 0x000fe20000000f00 */
[----:B------:R-:W-:Y:S02]  /*14950*/  @!P2 FFMA R19, R54, R60, R19 ;  /* 0x0000003c3613a223 */ /* 0x000fe40000000013 */
[----:B------:R-:W0:Y:S01]  /*14960*/  @!P4 LDS R49, [R4+0x14] ;  /* 0x000014000431c984 */ /* 0x000e220000000800 */
[----:B------:R-:W-:Y:S02]  /*14970*/  @!P3 LEA R44, R44, R53, 0x18 ;  /* 0x000000352c2cb211 */ /* 0x000fe400078ec0ff */
[----:B------:R-:W-:Y:S01]  /*14980*/  ISETP.NE.AND P2, PT, R21, RZ, PT ;  /* 0x000000ff1500720c */ /* 0x000fe20003f45270 */
[----:B------:R-:W-:Y:S01]  /*14990*/  @!P3 LDS R57, [R4+0x18] ;  /* 0x000018000439b984 */ /* 0x000fe20000000800 */
[----:B------:R-:W-:-:S02]  /*149a0*/  P2R R54, PR, RZ, 0x8 ;  /* 0x00000008ff367803 */ /* 0x000fc40000000000 */
[----:B------:R-:W-:Y:S01]  /*149b0*/  @!P0 MOV R21, 0x400 ;  /* 0x0000040000158802 */ /* 0x000fe20000000f00 */
[----:B------:R3:W-:Y:S04]  /*149c0*/  @!P0 LDS.U16 R53, [R23+0x1434] ;  /* 0x0014340017358984 */ /* 0x0007e80000000400 */
[----:B------:R-:W-:Y:S01]  /*149d0*/  @!P0 LDS R56, [R4+0x20] ;  /* 0x0000200004388984 */ /* 0x000fe20000000800 */
[----:B------:R-:W-:-:S03]  /*149e0*/  ISETP.GE.AND P0, PT, R15, R7, PT ;  /* 0x000000070f00720c */ /* 0x000fc60003f06270 */
[----:B------:R-:W1:Y:S01]  /*149f0*/  @!P3 LDS.U16 R44, [R44+0x1336] ;  /* 0x001336002c2cb984 */ /* 0x000e620000000400 */
[-C--:B------:R-:W-:Y:S02]  /*14a00*/  ISETP.GE.AND P3, PT, R11, R7.reuse, PT ;  /* 0x000000070b00720c */ /* 0x080fe40003f66270 */
[----:B------:R-:W-:Y:S01]  /*14a10*/  ISETP.NE.AND P6, PT, R48, RZ, PT ;  /* 0x000000ff3000720c */ /* 0x000fe20003fc5270 */
[----:B------:R-:W-:Y:S01]  /*14a20*/  @!P1 LDS.U16 R47, [R47+0x1534] ;  /* 0x001534002f2f9984 */ /* 0x000fe20000000400 */
[----:B------:R-:W-:-:S05]  /*14a30*/  ISETP.GE.AND P4, PT, R12, R7, PT ;  /* 0x000000070c00720c */ /* 0x000fca0003f86270 */
[----:B----4-:R-:W-:-:S04]  /*14a40*/  @!P0 HADD2.F32 R36, -RZ, R36.H0_H0 ;  /* 0x20000024ff248230 */ /* 0x010fc80000004100 */
[----:B------:R-:W-:Y:S01]  /*14a50*/  @!P3 LEA R21, R58, R21, 0x18 ;  /* 0x000000153a15b211 */ /* 0x000fe200078ec0ff */
[----:B------:R-:W-:Y:S01]  /*14a60*/  @!P0 FFMA R19, R6, R36, R19 ;  /* 0x0000002406138223 */ /* 0x000fe20000000013 */
[----:B------:R-:W4:Y:S02]  /*14a70*/  @!P6 S2R R50, SR_CgaCtaId ;  /* 0x000000000032e919 */ /* 0x000f240000008800 */
[----:B------:R-:W-:Y:S01]  /*14a80*/  @!P4 HADD2.F32 R26, -RZ, R26.H0_H0 ;  /* 0x2000001aff1ac230 */ /* 0x000fe20000004100 */
[----:B------:R1:W-:Y:S04]  /*14a90*/  @!P3 LDS.U16 R58, [R21+0x1436] ;  /* 0x00143600153ab984 */ /* 0x0003e80000000400 */
[----:B------:R-:W-:Y:S01]  /*14aa0*/  @!P3 LDS R36, [R4+0x20] ;  /* 0x000020000424b984 */ /* 0x000fe20000000800 */
[----:B------:R-:W-:-:S03]  /*14ab0*/  ISETP.GE.AND P3, PT, R14, R7, PT ;  /* 0x000000070e00720c */ /* 0x000fc60003f66270 */
[----:B------:R-:W4:Y:S01]  /*14ac0*/  @!P4 LDS.U16 R28, [R28+0x13b6] ;  /* 0x0013b6001c1cc984 */ /* 0x000f220000000400 */
[----:B------:R-:W-:Y:S01]  /*14ad0*/  @!P4 FFMA R9, R26, R32, R9 ;  /* 0x000000201a09c223 */ /* 0x000fe20000000009 */
[----:B------:R-:W4:Y:S01]  /*14ae0*/  @!P2 S2R R51, SR_CgaCtaId ;  /* 0x000000000033a919 */ /* 0x000f220000008800 */
[----:B------:R-:W-:Y:S01]  /*14af0*/  ISETP.NE.AND P0, PT, R52, RZ, PT ;  /* 0x000000ff3400720c */ /* 0x000fe20003f05270 */
[----:B------:R-:W4:Y:S01]  /*14b00*/  @!P4 LDS R26, [R4+0x1c] ;  /* 0x00001c00041ac984 */ /* 0x000f220000000800 */
[----:B------:R-:W4:Y:S03]  /*14b10*/  @!P5 S2R R48, SR_CgaCtaId ;  /* 0x000000000030d919 */ /* 0x000f260000008800 */
[----:B------:R-:W4:Y:S01]  /*14b20*/  @!P5 LDS R6, [R4+0x24] ;  /* 0x000024000406d984 */ /* 0x000f220000000800 */
[----:B------:R-:W-:Y:S01]  /*14b30*/  ISETP.NE.AND P5, PT, R34, RZ, PT ;  /* 0x000000ff2200720c */ /* 0x000fe20003fa5270 */
[----:B---3--:R-:W-:-:S06]  /*14b40*/  @!P3 HADD2.F32 R42, -RZ, R42.H0_H0 ;  /* 0x2000002aff2ab230 */ /* 0x008fcc0000004100 */
[----:B------:R-:W-:Y:S01]  /*14b50*/  @!P0 MOV R23, 0x400 ;  /* 0x0000040000178802 */ /* 0x000fe20000000f00 */
[----:B------:R-:W3:Y:S01]  /*14b60*/  @!P1 LDS R52, [R4+0x28] ;  /* 0x0000280004349984 */ /* 0x000ee20000000800 */
[----:B0-----:R-:W-:Y:S01]  /*14b70*/  @!P3 FFMA R19, R42, R49, R19 ;  /* 0x000000312a13b223 */ /* 0x001fe20000000013 */
[----:B------:R-:W-:Y:S02]  /*14b80*/  ISETP.NE.AND P3, PT, R54, RZ, PT ;  /* 0x000000ff3600720c */ /* 0x000fe40003f65270 */
[----:B------:R-:W-:Y:S01]  /*14b90*/  P2R R34, PR, RZ, 0x20 ;  /* 0x00000020ff227803 */ /* 0x000fe20000000000 */
[----:B------:R-:W0:Y:S01]  /*14ba0*/  @!P5 LDS.U16 R43, [R43+0x1732] ;  /* 0x001732002b2bd984 */ /* 0x000e220000000400 */
[----:B-1----:R-:W-:-:S03]  /*14bb0*/  @!P0 LEA R23, R37, R23, 0x18 ;  /* 0x0000001725178211 */ /* 0x002fc600078ec0ff */
[----:B------:R-:W1:Y:S01]  /*14bc0*/  @!P5 LDS R32, [R4+0x38] ;  /* 0x000038000420d984 */ /* 0x000e620000000800 */
[----:B------:R-:W-:Y:S02]  /*14bd0*/  ISETP.GE.AND P5, PT, R10, R7, PT ;  /* 0x000000070a00720c */ /* 0x000fe40003fa6270 */
[----:B------:R-:W-:Y:S02]  /*14be0*/  @!P0 MOV R21, 0x400 ;  /* 0x0000040000158802 */ /* 0x000fe40000000f00 */
[----:B------:R-:W-:Y:S01]  /*14bf0*/  @!P6 MOV R37, 0x400 ;  /* 0x000004000025e802 */ /* 0x000fe20000000f00 */
[----:B------:R-:W3:Y:S01]  /*14c00*/  @!P1 S2R R55, SR_CgaCtaId ;  /* 0x0000000000379919 */ /* 0x000ee20000008800 */
[----:B------:R-:W-:Y:S02]  /*14c10*/  @!P0 LEA R21, R29, R21, 0x18 ;  /* 0x000000151d158211 */ /* 0x000fe400078ec0ff */
[----:B----4-:R-:W-:Y:S01]  /*14c20*/  @!P6 LEA R50, R50, R37, 0x18 ;  /* 0x000000253232e211 */ /* 0x010fe200078ec0ff */
[----:B------:R-:W-:Y:S01]  /*14c30*/  @!P3 HADD2.F32 R49, -RZ, R44.H0_H0 ;  /* 0x2000002cff31b230 */ /* 0x000fe20000004100 */
[----:B------:R-:W-:-:S02]  /*14c40*/  @!P2 MOV R29, 0x400 ;  /* 0x00000400001da802 */ /* 0x000fc40000000f00 */
[----:B------:R-:W-:Y:S02]  /*14c50*/  P2R R37, PR, RZ, 0x40 ;  /* 0x00000040ff257803 */ /* 0x000fe40000000000 */
[----:B------:R-:W-:Y:S01]  /*14c60*/  ISETP.GE.AND P6, PT, R11, R7, PT ;  /* 0x000000070b00720c */ /* 0x000fe20003fc6270 */
[----:B------:R-:W4:Y:S01]  /*14c70*/  @!P0 S2R R44, SR_CgaCtaId ;  /* 0x00000000002c8919 */ /* 0x000f220000008800 */
[----:B------:R-:W-:Y:S01]  /*14c80*/  @!P2 LEA R29, R51, R29, 0x18 ;  /* 0x0000001d331da211 */ /* 0x000fe200078ec0ff */
[----:B------:R-:W-:Y:S01]  /*14c90*/  @!P3 FFMA R19, R49, R57, R19 ;  /* 0x000000393113b223 */ /* 0x000fe20000000013 */
[----:B------:R-:W-:Y:S02]  /*14ca0*/  @!P5 MOV R51, 0x400 ;  /* 0x000004000033d802 */ /* 0x000fe40000000f00 */
[----:B------:R-:W-:Y:S01]  /*14cb0*/  ISETP.NE.AND P3, PT, R46, RZ, PT ;  /* 0x000000ff2e00720c */ /* 0x000fe20003f65270 */
[----:B------:R-:W0:Y:S01]  /*14cc0*/  @!P0 S2R R42, SR_CgaCtaId ;  /* 0x00000000002a8919 */ /* 0x000e220000008800 */
[----:B------:R-:W-:Y:S01]  /*14cd0*/  @!P5 LEA R48, R48, R51, 0x18 ;  /* 0x000000333030d211 */ /* 0x000fe200078ec0ff */
[----:B------:R-:W-:Y:S01]  /*14ce0*/  @!P4 HADD2.F32 R51, -RZ, R28.H0_H0 ;  /* 0x2000001cff33c230 */ /* 0x000fe20000004100 */
[----:B------:R-:W1:Y:S03]  /*14cf0*/  @!P0 S2R R46, SR_CgaCtaId ;  /* 0x00000000002e8919 */ /* 0x000e660000008800 */
[----:B------:R-:W-:-:S02]  /*14d00*/  @!P6 HADD2.F32 R53, -RZ, R53.H0_H0 ;  /* 0x20000035ff35e230 */ /* 0x000fc40000004100 */
[----:B------:R-:W-:Y:S01]  /*14d10*/  @!P4 FFMA R19, R51, R26, R19 ;  /* 0x0000001a3313c223 */ /* 0x000fe20000000013 */
[----:B------:R-:W-:Y:S01]  /*14d20*/  @!P6 HADD2.F32 R58, -RZ, R58.H0_H0 ;  /* 0x2000003aff3ae230 */ /* 0x000fe20000004100 */
[----:B------:R-:W0:Y:S01]  /*14d30*/  @!P5 LDS.U16 R48, [R48+0x14b6] ;  /* 0x0014b6003030d984 */ /* 0x000e220000000400 */
[----:B------:R-:W-:Y:S02]  /*14d40*/  @!P5 HADD2.F32 R49, -RZ, R31.H0_H0 ;  /* 0x2000001fff31d230 */ /* 0x000fe40000004100 */
[----:B------:R-:W-:Y:S01]  /*14d50*/  @!P6 FFMA R9, R56, R53, R9 ;  /* 0x000000353809e223 */ /* 0x000fe20000000009 */
[----:B------:R-:W-:Y:S01]  /*14d60*/  @!P6 FFMA R19, R36, R58, R19 ;  /* 0x0000003a2413e223 */ /* 0x000fe20000000013 */
[----:B------:R-:W0:Y:S01]  /*14d70*/  @!P5 LDS R31, [R4+0x24] ;  /* 0x00002400041fd984 */ /* 0x000e220000000800 */
[----:B------:R-:W-:Y:S02]  /*14d80*/  ISETP.NE.AND P6, PT, R37, RZ, PT ;  /* 0x000000ff2500720c */ /* 0x000fe40003fc5270 */
[----:B------:R-:W-:Y:S01]  /*14d90*/  @!P1 MOV R59, 0x400 ;  /* 0x00000400003b9802 */ /* 0x000fe20000000f00 */
[----:B------:R-:W-:Y:S01]  /*14da0*/  @!P5 FFMA R9, R49, R6, R9 ;  /* 0x000000063109d223 */ /* 0x000fe20000000009 */
[----:B------:R-:W-:Y:S01]  /*14db0*/  ISETP.NE.AND P5, PT, R34, RZ, PT ;  /* 0x000000ff2200720c */ /* 0x000fe20003fa5270 */
[----:B------:R-:W-:Y:S01]  /*14dc0*/  @!P1 HADD2.F32 R47, -RZ, R47.H0_H0 ;  /* 0x2000002fff2f9230 */ /* 0x000fe20000004100 */
[----:B---3--:R-:W-:Y:S01]  /*14dd0*/  @!P1 LEA R55, R55, R59, 0x18 ;  /* 0x0000003b37379211 */ /* 0x008fe200078ec0ff */
[----:B------:R-:W3:Y:S01]  /*14de0*/  @!P2 LDS.U16 R29, [R29+0x15b4] ;  /* 0x0015b4001d1da984 */ /* 0x000ee20000000400 */
[----:B------:R-:W-:-:S02]  /*14df0*/  @!P0 MOV R51, 0x400 ;  /* 0x0000040000338802 */ /* 0x000fc40000000f00 */
[----:B------:R-:W-:Y:S01]  /*14e00*/  @!P1 FFMA R9, R47, R52, R9 ;  /* 0x000000342f099223 */ /* 0x000fe20000000009 */
[----:B------:R-:W3:Y:S01]  /*14e10*/  @!P3 S2R R36, SR_CgaCtaId ;  /* 0x000000000024b919 */ /* 0x000ee20000008800 */
[----:B----4-:R-:W-:Y:S01]  /*14e20*/  @!P0 LEA R3, R44, R51, 0x18 ;  /* 0x000000332c038211 */ /* 0x010fe200078ec0ff */
[----:B------:R-:W4:Y:S01]  /*14e30*/  @!P6 S2R R26, SR_CgaCtaId ;  /* 0x00000000001ae919 */ /* 0x000f220000008800 */
[----:B------:R-:W-:Y:S02]  /*14e40*/  @!P0 MOV R44, 0x400 ;  /* 0x00000400002c8802 */ /* 0x000fe40000000f00 */
[----:B------:R-:W-:Y:S01]  /*14e50*/  @!P0 MOV R52, 0x400 ;  /* 0x0000040000348802 */ /* 0x000fe20000000f00 */
[----:B------:R-:W3:Y:S01]  /*14e60*/  @!P1 LDS.U16 R55, [R55+0x1536] ;  /* 0x0015360037379984 */ /* 0x000ee20000000400 */
[----:B-1----:R-:W-:-:S03]  /*14e70*/  @!P0 LEA R2, R46, R44, 0x18 ;  /* 0x0000002c2e028211 */ /* 0x002fc600078ec0ff */
[----:B------:R-:W1:Y:S01]  /*14e80*/  @!P2 LDS R37, [R4+0x2c] ;  /* 0x00002c000425a984 */ /* 0x000e620000000800 */
[----:B0-----:R-:W-:Y:S02]  /*14e90*/  @!P0 LEA R0, R42, R52, 0x18 ;  /* 0x000000342a008211 */ /* 0x001fe400078ec0ff */
[----:B------:R-:W-:Y:S01]  /*14ea0*/  P2R R44, PR, RZ, 0x1 ;  /* 0x00000001ff2c7803 */ /* 0x000fe20000000000 */
[----:B------:R-:W0:Y:S01]  /*14eb0*/  @!P1 LDS R49, [R4+0x28] ;  /* 0x0000280004319984 */ /* 0x000e220000000800 */
[----:B------:R-:W-:Y:S01]  /*14ec0*/  ISETP.GE.AND P0, PT, R10, R7, PT ;  /* 0x000000070a00720c */ /* 0x000fe20003f06270 */
[----:B------:R-:W1:Y:S01]  /*14ed0*/  @!P5 S2R R47, SR_CgaCtaId ;  /* 0x00000000002fd919 */ /* 0x000e620000008800 */
[----:B------:R-:W-:Y:S01]  /*14ee0*/  @!P5 HADD2.F32 R43, -RZ, R43.H0_H0 ;  /* 0x2000002bff2bd230 */ /* 0x000fe20000004100 */
[----:B------:R-:W0:Y:S01]  /*14ef0*/  @!P5 S2R R6, SR_CgaCtaId ;  /* 0x000000000006d919 */ /* 0x000e220000008800 */
[----:B------:R-:W0:Y:S03]  /*14f00*/  @!P6 LDS.U16 R50, [R50+0x17b2] ;  /* 0x0017b2003232e984 */ /* 0x000e260000000400 */
[----:B------:R-:W-:-:S06]  /*14f10*/  @!P5 FFMA R20, R43, R32, R20 ;  /* 0x000000202b14d223 */ /* 0x000fcc0000000014 */
[----:B------:R-:W-:Y:S01]  /*14f20*/  @!P0 HADD2.F32 R48, -RZ, R48.H0_H0 ;  /* 0x20000030ff308230 */ /* 0x000fe20000004100 */
[----:B------:R-:W0:Y:S04]  /*14f30*/  @!P6 LDS R43, [R4+0x3c] ;  /* 0x00003c00042be984 */ /* 0x000e280000000800 */
[----:B------:R-:W-:Y:S01]  /*14f40*/  @!P0 FFMA R19, R48, R31, R19 ;  /* 0x0000001f30138223 */ /* 0x000fe20000000013 */
[----:B------:R-:W-:Y:S02]  /*14f50*/  @!P6 MOV R48, 0x400 ;  /* 0x000004000030e802 */ /* 0x000fe40000000f00 */
[----:B------:R-:W-:Y:S02]  /*14f60*/  ISETP.NE.AND P4, PT, R22, RZ, PT ;  /* 0x000000ff1600720c */ /* 0x000fe40003f85270 */
[----:B----4-:R-:W-:-:S02]  /*14f70*/  @!P6 LEA R26, R26, R48, 0x18 ;  /* 0x000000301a1ae211 */ /* 0x010fc400078ec0ff */
[----:B------:R-:W-:Y:S02]  /*14f80*/  @!P3 MOV R48, 0x400 ;  /* 0x000004000030b802 */ /* 0x000fe40000000f00 */
[----:B------:R-:W-:Y:S02]  /*14f90*/  P2R R31, PR, RZ, 0x1 ;  /* 0x00000001ff1f7803 */ /* 0x000fe40000000000 */
[----:B------:R-:W-:Y:S02]  /*14fa0*/  ISETP.GE.AND P0, PT, R8, R7, PT ;  /* 0x000000070800720c */ /* 0x000fe40003f06270 */
[----:B---3--:R-:W-:Y:S02]  /*14fb0*/  @!P3 LEA R36, R36, R48, 0x18 ;  /* 0x000000302424b211 */ /* 0x008fe400078ec0ff */
[----:B------:R-:W-:Y:S01]  /*14fc0*/  @!P5 MOV R48, 0x400 ;  /* 0x000004000030d802 */ /* 0x000fe20000000f00 */
[----:B------:R-:W3:Y:S01]  /*14fd0*/  @!P3 S2R R28, SR_CgaCtaId ;  /* 0x00000000001cb919 */ /* 0x000ee20000008800 */
[----:B------:R-:W-:-:S02]  /*14fe0*/  @!P5 MOV R46, 0x400 ;  /* 0x00000400002ed802 */ /* 0x000fc40000000f00 */
[----:B-1----:R-:W-:Y:S01]  /*14ff0*/  @!P5 LEA R47, R47, R48, 0x18 ;  /* 0x000000302f2fd211 */ /* 0x002fe200078ec0ff */
[----:B------:R-:W-:Y:S02]  /*15000*/  @!P2 HADD2.F32 R48, -RZ, R29.H0_H0 ;  /* 0x2000001dff30a230 */ /* 0x000fe40000004100 */
[----:B------:R-:W-:Y:S01]  /*15010*/  @!P1 HADD2.F32 R55, -RZ, R55.H0_H0 ;  /* 0x20000037ff379230 */ /* 0x000fe20000004100 */
[----:B------:R-:W1:Y:S01]  /*15020*/  @!P4 S2R R22, SR_CgaCtaId ;  /* 0x000000000016c919 */ /* 0x000e620000008800 */
[----:B0-----:R-:W-:Y:S01]  /*15030*/  @!P5 LEA R6, R6, R46, 0x18 ;  /* 0x0000002e0606d211 */ /* 0x001fe200078ec0ff */
[----:B------:R-:W-:Y:S01]  /*15040*/  @!P2 FFMA R9, R48, R37, R9 ;  /* 0x000000253009a223 */ /* 0x000fe20000000009 */
[----:B------:R-:W-:Y:S01]  /*15050*/  P2R R37, PR, RZ, 0x2 ;  /* 0x00000002ff257803 */ /* 0x000fe20000000000 */
[----:B------:R-:W0:Y:S01]  /*15060*/  @!P0 S2R R46, SR_CgaCtaId ;  /* 0x00000000002e8919 */ /* 0x000e220000008800 */
[----:B------:R-:W-:Y:S01]  /*15070*/  @!P1 FFMA R19, R55, R49, R19 ;  /* 0x0000003137139223 */ /* 0x000fe20000000013 */
[-C--:B------:R-:W-:Y:S01]  /*15080*/  ISETP.GE.AND P1, PT, R16, R7.reuse, PT ;  /* 0x000000071000720c */ /* 0x080fe20003f26270 */
[----:B------:R-:W4:Y:S01]  /*15090*/  @!P2 S2R R32, SR_CgaCtaId ;  /* 0x000000000020a919 */ /* 0x000f220000008800 */
[----:B------:R-:W-:Y:S01]  /*150a0*/  ISETP.GE.AND P0, PT, R17, R7, PT ;  /* 0x000000071100720c */ /* 0x000fe20003f06270 */
[----:B------:R-:W-:Y:S01]  /*150b0*/  @!P6 HADD2.F32 R50, -RZ, R50.H0_H0 ;  /* 0x20000032ff32e230 */ /* 0x000fe20000004100 */
[----:B------:R-:W-:Y:S01]  /*150c0*/  @!P3 MOV R51, 0x400 ;  /* 0x000004000033b802 */ /* 0x000fe20000000f00 */
[----:B------:R-:W4:Y:S03]  /*150d0*/  @!P4 S2R R34, SR_CgaCtaId ;  /* 0x000000000022c919 */ /* 0x000f260000008800 */
[----:B------:R-:W-:Y:S01]  /*150e0*/  @!P6 FFMA R20, R50, R43, R20 ;  /* 0x0000002b3214e223 */ /* 0x000fe20000000014 */
[----:B------:R-:W-:Y:S01]  /*150f0*/  P2R R43, PR, RZ, 0x2 ;  /* 0x00000002ff2b7803 */ /* 0x000fe20000000000 */
[----:B------:R-:W-:Y:S03]  /*15100*/  @!P3 LDS R50, [R4+0x30] ;  /* 0x000030000432b984 */ /* 0x000fe60000000800 */
[----:B------:R-:W4:Y:S01]  /*15110*/  @!P1 S2R R48, SR_CgaCtaId ;  /* 0x0000000000309919 */ /* 0x000f220000008800 */
[----:B------:R-:W-:Y:S01]  /*15120*/  ISETP.GE.AND P1, PT, R8, R7, PT ;  /* 0x000000070800720c */ /* 0x000fe20003f26270 */
[----:B------:R-:W4:Y:S01]  /*15130*/  @!P0 S2R R29, SR_CgaCtaId ;  /* 0x00000000001d8919 */ /* 0x000f220000008800 */
[----:B---3--:R-:W-:-:S02]  /*15140*/  @!P3 LEA R28, R28, R51, 0x18 ;  /* 0x000000331c1cb211 */ /* 0x008fc400078ec0ff */
[----:B------:R-:W-:Y:S01]  /*15150*/  @!P4 MOV R51, 0x400 ;  /* 0x000004000033c802 */ /* 0x000fe20000000f00 */
[----:B------:R-:W3:Y:S01]  /*15160*/  @!P6 S2R R42, SR_CgaCtaId ;  /* 0x00000000002ae919 */ /* 0x000ee20000008800 */
[----:B------:R-:W-:Y:S02]  /*15170*/  ISETP.GE.AND P0, PT, R15, R7, PT ;  /* 0x000000070f00720c */ /* 0x000fe40003f06270 */
[----:B-1----:R-:W-:Y:S01]  /*15180*/  @!P4 LEA R22, R22, R51, 0x18 ;  /* 0x000000331616c211 */ /* 0x002fe200078ec0ff */
[----:B------:R-:W1:Y:S04]  /*15190*/  @!P3 LDS.U16 R28, [R28+0x1634] ;  /* 0x001634001c1cb984 */ /* 0x000e680000000400 */
[----:B------:R-:W-:Y:S02]  /*151a0*/  @!P1 MOV R54, 0x400 ;  /* 0x0000040000369802 */ /* 0x000fe40000000f00 */
[----:B------:R-:W-:Y:S01]  /*151b0*/  @!P2 MOV R51, 0x400 ;  /* 0x000004000033a802 */ /* 0x000fe20000000f00 */
[----:B------:R-:W3:Y:S01]  /*151c0*/  @!P4 LDS.U16 R22, [R22+0x16b4] ;  /* 0x0016b4001616c984 */ /* 0x000ee20000000400 */
[----:B0-----:R-:W-:-:S02]  /*151d0*/  @!P1 LEA R46, R46, R54, 0x18 ;  /* 0x000000362e2e9211 */ /* 0x001fc400078ec0ff */
[----:B------:R-:W-:Y:S01]  /*151e0*/  ISETP.GE.AND P1, PT, R17, R7, PT ;  /* 0x000000071100720c */ /* 0x000fe20003f26270 */
[----:B------:R-:W-:Y:S01]  /*151f0*/  @!P3 LDS.U16 R52, [R36+0x1636] ;  /* 0x001636002434b984 */ /* 0x000fe20000000400 */
[----:B----4-:R-:W-:-:S03]  /*15200*/  @!P2 LEA R32, R32, R51, 0x18 ;  /* 0x000000332020a211 */ /* 0x010fc600078ec0ff */
[----:B------:R-:W0:Y:S04]  /*15210*/  @!P5 LDS.U16 R53, [R6+0x1734] ;  /* 0x001734000635d984 */ /* 0x000e280000000400 */
[----:B------:R4:W-:Y:S04]  /*15220*/  @!P2 LDS.U16 R49, [R32+0x15b6] ;  /* 0x0015b6002031a984 */ /* 0x0009e80000000400 */
[----:B------:R-:W-:Y:S01]  /*15230*/  @!P1 MOV R55, 0x400 ;  /* 0x0000040000379802 */ /* 0x000fe20000000f00 */
[----:B------:R-:W0:Y:S01]  /*15240*/  @!P4 LDS R36, [R4+0x34] ;  /* 0x000034000424c984 */ /* 0x000e220000000800 */
[----:B----4-:R-:W4:Y:S02]  /*15250*/  @!P0 S2R R32, SR_CgaCtaId ;  /* 0x0000000000208919 */ /* 0x010f240000008800 */
[----:B------:R-:W-:-:S02]  /*15260*/  @!P1 LEA R29, R29, R55, 0x18 ;  /* 0x000000371d1d9211 */ /* 0x000fc400078ec0ff */
[----:B------:R-:W-:Y:S01]  /*15270*/  ISETP.NE.AND P1, PT, R43, RZ, PT ;  /* 0x000000ff2b00720c */ /* 0x000fe20003f25270 */
[----:B------:R-:W-:Y:S01]  /*15280*/  FADD R30, R30, R18 ;  /* 0x000000121e1e7221 */ /* 0x000fe20000000000 */
[----:B------:R-:W-:Y:S01]  /*15290*/  @!P4 MOV R51, 0x400 ;  /* 0x000004000033c802 */ /* 0x000fe20000000f00 */
[----:B------:R-:W0:Y:S01]  /*152a0*/  @!P5 LDS R18, [R4+0x38] ;  /* 0x000038000412d984 */ /* 0x000e220000000800 */
[----:B------:R-:W-:-:S03]  /*152b0*/  FADD R27, R41, R27 ;  /* 0x0000001b291b7221 */ /* 0x000fc60000000000 */
[----:B------:R-:W-:Y:S04]  /*152c0*/  @!P3 LDS R6, [R4+0x30] ;  /* 0x000030000406b984 */ /* 0x000fe80000000800 */
[----:B------:R-:W-:Y:S02]  /*152d0*/  @!P5 LDS.U16 R47, [R47+0x1736] ;  /* 0x001736002f2fd984 */ /* 0x000fe40000000400 */
[----:B------:R-:W-:Y:S01]  /*152e0*/  @!P1 MOV R43, 0x400 ;  /* 0x00000400002b9802 */ /* 0x000fe20000000f00 */
[----:B-1----:R-:W-:Y:S01]  /*152f0*/  @!P3 HADD2.F32 R28, -RZ, R28.H0_H0 ;  /* 0x2000001cff1cb230 */ /* 0x002fe20000004100 */
[----:B------:R-:W-:Y:S01]  /*15300*/  @!P4 LEA R34, R34, R51, 0x18 ;  /* 0x000000332222c211 */ /* 0x000fe200078ec0ff */
[----:B---3--:R-:W-:Y:S01]  /*15310*/  @!P4 HADD2.F32 R22, -RZ, R22.H0_H0 ;  /* 0x20000016ff16c230 */ /* 0x008fe20000004100 */
[----:B------:R-:W-:Y:S01]  /*15320*/  @!P1 LEA R48, R48, R43, 0x18 ;  /* 0x0000002b30309211 */ /* 0x000fe200078ec0ff */
[----:B------:R-:W-:Y:S01]  /*15330*/  @!P4 LDS R41, [R4+0x34] ;  /* 0x000034000429c984 */ /* 0x000fe20000000800 */
[----:B------:R-:W-:-:S02]  /*15340*/  @!P0 MOV R43, 0x400 ;  /* 0x00000400002b8802 */ /* 0x000fc40000000f00 */
[----:B------:R-:W-:Y:S01]  /*15350*/  @!P6 MOV R51, 0x400 ;  /* 0x000004000033e802 */ /* 0x000fe20000000f00 */
[----:B------:R-:W-:Y:S01]  /*15360*/  @!P3 FFMA R9, R50, R28, R9 ;  /* 0x0000001c3209b223 */ /* 0x000fe20000000009 */
[----:B------:R-:W-:Y:S01]  /*15370*/  @!P4 LDS.U16 R34, [R34+0x16b6] ;  /* 0x0016b6002222c984 */ /* 0x000fe20000000400 */
[----:B----4-:R-:W-:Y:S02]  /*15380*/  @!P0 LEA R32, R32, R43, 0x18 ;  /* 0x0000002b20208211 */ /* 0x010fe400078ec0ff */
[----:B------:R-:W-:Y:S01]  /*15390*/  ISETP.GE.AND P0, PT, R13, R7, PT ;  /* 0x000000070d00720c */ /* 0x000fe20003f06270 */
[----:B--2---:R-:W-:Y:S01]  /*153a0*/  FADD R28, R20, R39 ;  /* 0x00000027141c7221 */ /* 0x004fe20000000000 */
[----:B------:R-:W-:Y:S02]  /*153b0*/  @!P6 LEA R42, R42, R51, 0x18 ;  /* 0x000000332a2ae211 */ /* 0x000fe400078ec0ff */
[----:B------:R-:W1:Y:S01]  /*153c0*/  @!P2 LDS R51, [R4+0x2c] ;  /* 0x00002c000433a984 */ /* 0x000e620000000800 */
[----:B0-----:R-:W-:-:S08]  /*153d0*/  @!P5 HADD2.F32 R20, -RZ, R53.H0_H0 ;  /* 0x20000035ff14d230 */ /* 0x001fd00000004100 */
[----:B------:R-:W0:Y:S01]  /*153e0*/  @!P0 S2R R39, SR_CgaCtaId ;  /* 0x0000000000278919 */ /* 0x000e220000008800 */
[----:B------:R-:W-:Y:S01]  /*153f0*/  ISETP.GE.AND P0, PT, R11, R7, PT ;  /* 0x000000070b00720c */ /* 0x000fe20003f06270 */
[----:B------:R-:W-:-:S04]  /*15400*/  @!P4 FFMA R9, R22, R36, R9 ;  /* 0x000000241609c223 */ /* 0x000fc80000000009 */
[----:B------:R-:W-:-:S08]  /*15410*/  @!P5 FFMA R9, R20, R18, R9 ;  /* 0x000000121409d223 */ /* 0x000fd00000000009 */
[----:B------:R-:W2:Y:S01]  /*15420*/  @!P0 S2R R18, SR_CgaCtaId ;  /* 0x0000000000128919 */ /* 0x000ea20000008800 */
[----:B------:R-:W-:Y:S01]  /*15430*/  ISETP.NE.AND P0, PT, R31, RZ, PT ;  /* 0x000000ff1f00720c */ /* 0x000fe20003f05270 */
[----:B------:R-:W-:-:S12]  /*15440*/  @!P2 HADD2.F32 R49, -RZ, R49.H0_H0 ;  /* 0x20000031ff31a230 */ /* 0x000fd80000004100 */
[----:B------:R-:W3:Y:S01]  /*15450*/  @!P0 S2R R20, SR_CgaCtaId ;  /* 0x0000000000148919 */ /* 0x000ee20000008800 */
[----:B------:R-:W-:Y:S01]  /*15460*/  ISETP.NE.AND P0, PT, R44, RZ, PT ;  /* 0x000000ff2c00720c */ /* 0x000fe20003f05270 */
[----:B-1----:R-:W-:Y:S01]  /*15470*/  @!P2 FFMA R19, R49, R51, R19 ;  /* 0x000000333113a223 */ /* 0x002fe20000000013 */
[----:B------:R-:W-:Y:S04]  /*15480*/  STL [R5+0x54], R30 ;  /* 0x0000541e05007387 */ /* 0x000fe80000100800 */
[----:B------:R-:W1:Y:S04]  /*15490*/  @!P6 LDS.U16 R42, [R42+0x17b6] ;  /* 0x0017b6002a2ae984 */ /* 0x000e680000000400 */
[----:B------:R-:W4:Y:S04]  /*154a0*/  @!P5 LDS R30, [R4+0x38] ;  /* 0x00003800041ed984 */ /* 0x000f280000000800 */
[----:B------:R0:W-:Y:S01]  /*154b0*/  @!P0 LDS.U16 R49, [R61+0x1038] ;  /* 0x001038003d318984 */ /* 0x0001e20000000400 */
[----:B------:R-:W-:-:S03]  /*154c0*/  ISETP.GE.AND P1, PT, R14, R7, PT ;  /* 0x000000070e00720c */ /* 0x000fc60003f26270 */
[----:B------:R-:W2:Y:S04]  /*154d0*/  @!P6 LDS.U16 R26, [R26+0x17b4] ;  /* 0x0017b4001a1ae984 */ /* 0x000ea80000000400 */
[----:B0-----:R-:W3:Y:S04]  /*154e0*/  LDL.LU R61, [R1+0x108c] ;  /* 0x00108c00013d7983 */ /* 0x001ee80000300800 */
[----:B------:R-:W-:Y:S04]  /*154f0*/  STL [R5+0x58], R27 ;  /* 0x0000581b05007387 */ /* 0x000fe80000100800 */
[----:B------:R-:W0:Y:S04]  /*15500*/  @!P6 LDS R27, [R4+0x3c] ;  /* 0x00003c00041be984 */ /* 0x000e280000000800 */
[----:B------:R-:W0:Y:S01]  /*15510*/  @!P6 LDS R54, [R4+0x3c] ;  /* 0x00003c000436e984 */ /* 0x000e220000000800 */
[----:B------:R-:W0:Y:S01]  /*15520*/  @!P1 S2R R55, SR_CgaCtaId ;  /* 0x0000000000379919 */ /* 0x000e220000008800 */
[----:B------:R-:W-:Y:S01]  /*15530*/  ISETP.GE.AND P1, PT, R12, R7, PT ;  /* 0x000000070c00720c */ /* 0x000fe20003f26270 */
[----:B------:R-:W-:-:S02]  /*15540*/  @!P3 HADD2.F32 R52, -RZ, R52.H0_H0 ;  /* 0x20000034ff34b230 */ /* 0x000fc40000004100 */
[----:B------:R-:W-:-:S03]  /*15550*/  @!P4 HADD2.F32 R34, -RZ, R34.H0_H0 ;  /* 0x20000022ff22c230 */ /* 0x000fc60000004100 */
[----:B------:R-:W-:Y:S01]  /*15560*/  @!P3 FFMA R19, R6, R52, R19 ;  /* 0x000000340613b223 */ /* 0x000fe20000000013 */
[----:B------:R-:W-:-:S06]  /*15570*/  @!P5 HADD2.F32 R6, -RZ, R47.H0_H0 ;  /* 0x2000002fff06d230 */ /* 0x000fcc0000004100 */
[----:B------:R-:W0:Y:S01]  /*15580*/  @!P1 S2R R43, SR_CgaCtaId ;  /* 0x00000000002b9919 */ /* 0x000e220000008800 */
[----:B------:R-:W-:Y:S01]  /*15590*/  ISETP.NE.AND P1, PT, R37, RZ, PT ;  /* 0x000000ff2500720c */ /* 0x000fe20003f25270 */
[----:B------:R-:W-:Y:S01]  /*155a0*/  @!P4 FFMA R19, R34, R41, R19 ;  /* 0x000000292213c223 */ /* 0x000fe20000000013 */
[----:B-1----:R-:W-:-:S03]  /*155b0*/  @!P6 HADD2.F32 R42, -RZ, R42.H0_H0 ;  /* 0x2000002aff2ae230 */ /* 0x002fc60000004100 */
[----:B----4-:R-:W-:Y:S01]  /*155c0*/  @!P5 FFMA R19, R6, R30, R19 ;  /* 0x0000001e0613d223 */ /* 0x010fe20000000013 */
[----:B--2---:R-:W-:Y:S02]  /*155d0*/  @!P6 HADD2.F32 R26, -RZ, R26.H0_H0 ;  /* 0x2000001aff1ae230 */ /* 0x004fe40000004100 */
[----:B------:R-:W-:Y:S01]  /*155e0*/  FADD R35, R38, R35 ;  /* 0x0000002326237221 */ /* 0x000fe20000000000 */
[----:B------:R-:W-:Y:S01]  /*155f0*/  FADD R24, R24, R40 ;  /* 0x0000002818187221 */ /* 0x000fe20000000000 */
[----:B------:R-:W1:Y:S03]  /*15600*/  @!P2 S2R R22, SR_CgaCtaId ;  /* 0x000000000016a919 */ /* 0x000e660000008800 */
[----:B------:R-:W2:Y:S01]  /*15610*/  @!P1 S2R R53, SR_CgaCtaId ;  /* 0x0000000000359919 */ /* 0x000ea20000008800 */
[----:B0-----:R-:W-:Y:S01]  /*15620*/  @!P6 FFMA R19, R42, R27, R19 ;  /* 0x0000001b2a13e223 */ /* 0x001fe20000000013 */
[----:B------:R-:W-:Y:S01]  /*15630*/  P2R R27, PR, RZ, 0x2 ;  /* 0x00000002ff1b7803 */ /* 0x000fe20000000000 */
[----:B------:R-:W0:Y:S01]  /*15640*/  @!P5 S2R R36, SR_CgaCtaId ;  /* 0x000000000024d919 */ /* 0x000e220000008800 */
[-C--:B------:R-:W-:Y:S01]  /*15650*/  ISETP.GE.AND P1, PT, R13, R7.reuse, PT ;  /* 0x000000070d00720c */ /* 0x080fe20003f26270 */
[----:B------:R-:W-:Y:S01]  /*15660*/  @!P6 FFMA R9, R26, R54, R9 ;  /* 0x000000361a09e223 */ /* 0x000fe20000000009 */
[----:B------:R-:W-:Y:S01]  /*15670*/  FADD R26, R19, R25 ;  /* 0x00000019131a7221 */ /* 0x000fe20000000000 */
[----:B------:R-:W-:Y:S01]  /*15680*/  P2R R25, PR, RZ, 0x4 ;  /* 0x00000004ff197803 */ /* 0x000fe20000000000 */
[----:B------:R-:W-:Y:S01]  /*15690*/  STL [R5+0x5c], R35 ;  /* 0x00005c2305007387 */ /* 0x000fe20000100800 */
[----:B------:R-:W-:-:S02]  /*156a0*/  ISETP.GE.AND P2, PT, R14, R7, PT ;  /* 0x000000070e00720c */ /* 0x000fc40003f46270 */
[----:B------:R-:W-:Y:S01]  /*156b0*/  P2R R30, PR, RZ, 0x8 ;  /* 0x00000008ff1e7803 */ /* 0x000fe20000000000 */
[----:B------:R4:W-:Y:S01]  /*156c0*/  STL [R5+0x60], R24 ;  /* 0x0000601805007387 */ /* 0x0009e20000100800 */
[----:B------:R-:W1:Y:S01]  /*156d0*/  @!P3 S2R R42, SR_CgaCtaId ;  /* 0x00000000002ab919 */ /* 0x000e620000008800 */
[-C--:B------:R-:W-:Y:S01]  /*156e0*/  ISETP.GE.AND P3, PT, R12, R7.reuse, PT ;  /* 0x000000070c00720c */ /* 0x080fe20003f66270 */
[----:B------:R-:W0:Y:S01]  /*156f0*/  @!P4 S2R R19, SR_CgaCtaId ;  /* 0x000000000013c919 */ /* 0x000e220000008800 */
[----:B----4-:R-:W-:Y:S02]  /*15700*/  P2R R24, PR, RZ, 0x10 ;  /* 0x00000010ff187803 */ /* 0x010fe40000000000 */
[----:B------:R-:W-:Y:S01]  /*15710*/  ISETP.GE.AND P4, PT, R14, R7, PT ;  /* 0x000000070e00720c */ /* 0x000fe20003f86270 */
[----:B------:R-:W-:Y:S01]  /*15720*/  FADD R33, R9, R33 ;  /* 0x0000002109217221 */ /* 0x000fe20000000000 */
[----:B------:R-:W-:Y:S01]  /*15730*/  @!P1 MOV R38, 0x400 ;  /* 0x0000040000269802 */ /* 0x000fe20000000f00 */
[----:B------:R-:W-:Y:S01]  /*15740*/  STL [R5+0x64], R28 ;  /* 0x0000641c05007387 */ /* 0x000fe20000100800 */
[----:B------:R-:W-:-:S02]  /*15750*/  @!P2 MOV R34, 0x400 ;  /* 0x000004000022a802 */ /* 0x000fc40000000f00 */
[----:B------:R-:W-:Y:S01]  /*15760*/  @!P1 LEA R39, R39, R38, 0x18 ;  /* 0x0000002627279211 */ /* 0x000fe200078ec0ff */
[----:B------:R-:W-:Y:S01]  /*15770*/  STL [R5+0x68], R33 ;  /* 0x0000682105007387 */ /* 0x000fe20000100800 */
[-C--:B------:R-:W-:Y:S02]  /*15780*/  ISETP.GE.AND P2, PT, R8, R7.reuse, PT ;  /* 0x000000070800720c */ /* 0x080fe40003f46270 */
[-C--:B------:R-:W-:Y:S01]  /*15790*/  ISETP.GE.AND P1, PT, R11, R7.reuse, PT ;  /* 0x000000070b00720c */ /* 0x080fe20003f26270 */
[----:B------:R4:W-:Y:S01]  /*157a0*/  STL [R5+0x6c], R26 ;  /* 0x00006c1a05007387 */ /* 0x0009e20000100800 */
[----:B------:R-:W-:Y:S02]  /*157b0*/  @!P3 MOV R40, 0x400 ;  /* 0x000004000028b802 */ /* 0x000fe40000000f00 */
[----:B------:R-:W-:Y:S01]  /*157c0*/  @!P4 LEA R55, R55, R34, 0x18 ;  /* 0x000000223737c211 */ /* 0x000fe200078ec0ff */
[----:B------:R-:W-:Y:S01]  /*157d0*/  @!P0 LDS R6, [R4] ;  /* 0x0000000004068984 */ /* 0x000fe20000000800 */
[----:B------:R-:W-:-:S02]  /*157e0*/  ISETP.GE.AND P4, PT, R17, R7, PT ;  /* 0x000000071100720c */ /* 0x000fc40003f86270 */
[----:B----4-:R-:W-:Y:S01]  /*157f0*/  P2R R26, PR, RZ, 0x20 ;  /* 0x00000020ff1a7803 */ /* 0x010fe20000000000 */
[----:B------:R-:W4:Y:S01]  /*15800*/  @!P6 S2R R28, SR_CgaCtaId ;  /* 0x00000000001ce919 */ /* 0x000f220000008800 */
[----:B------:R-:W-:Y:S02]  /*15810*/  ISETP.GE.AND P5, PT, R10, R7, PT ;  /* 0x000000070a00720c */ /* 0x000fe40003fa6270 */
[----:B------:R-:W-:Y:S01]  /*15820*/  @!P3 LEA R43, R43, R40, 0x18 ;  /* 0x000000282b2bb211 */ /* 0x000fe200078ec0ff */
[----:B------:R2:W0:Y:S01]  /*15830*/  @!P2 LDS.U16 R9, [R46+0x10b8] ;  /* 0x0010b8002e09a984 */ /* 0x0004220000000400 */
[----:B------:R-:W-:Y:S02]  /*15840*/  ISETP.NE.AND P3, PT, R30, RZ, PT ;  /* 0x000000ff1e00720c */ /* 0x000fe40003f65270 */
[----:B------:R-:W-:Y:S01]  /*15850*/  @!P1 MOV R33, 0x400 ;  /* 0x0000040000219802 */ /* 0x000fe20000000f00 */
[----:B------:R-:W0:Y:S01]  /*15860*/  @!P2 LDS R31, [R4+0x4] ;  /* 0x00000400041fa984 */ /* 0x000e220000000800 */
[----:B------:R-:W0:Y:S05]  /*15870*/  @!P2 S2R R50, SR_CgaCtaId ;  /* 0x000000000032a919 */ /* 0x000e2a0000008800 */
[----:B------:R-:W-:-:S02]  /*15880*/  @!P5 MOV R35, 0x400 ;  /* 0x000004000023d802 */ /* 0x000fc40000000f00 */
[----:B------:R-:W-:Y:S01]  /*15890*/  ISETP.NE.AND P2, PT, R25, RZ, PT ;  /* 0x000000ff1900720c */ /* 0x000fe20003f45270 */
[----:B------:R4:W0:Y:S01]  /*158a0*/  @!P4 LDS.U16 R47, [R29+0x1138] ;  /* 0x001138001d2fc984 */ /* 0x0008220000000400 */
[----:B------:R-:W-:Y:S02]  /*158b0*/  @!P1 LEA R25, R18, R33, 0x18 ;  /* 0x0000002112199211 */ /* 0x000fe400078ec0ff */
[----:B---3--:R-:W-:Y:S01]  /*158c0*/  @!P5 LEA R33, R20, R35, 0x18 ;  /* 0x000000231421d211 */ /* 0x008fe200078ec0ff */
[----:B------:R-:W3:Y:S01]  /*158d0*/  @!P4 S2R R40, SR_CgaCtaId ;  /* 0x000000000028c919 */ /* 0x000ee20000008800 */
[-C--:B------:R-:W-:Y:S01]  /*158e0*/  ISETP.GE.AND P5, PT, R15, R7.reuse, PT ;  /* 0x000000070f00720c */ /* 0x080fe20003fa6270 */
[----:B------:R-:W0:Y:S01]  /*158f0*/  @!P4 LDS R41, [R4+0x8] ;  /* 0x000008000429c984 */ /* 0x000e220000000800 */
[----:B------:R-:W-:Y:S02]  /*15900*/  ISETP.GE.AND P4, PT, R16, R7, PT ;  /* 0x000000071000720c */ /* 0x000fe40003f86270 */
[----:B------:R-:W-:-:S02]  /*15910*/  @!P3 MOV R18, 0x400 ;  /* 0x000004000012b802 */ /* 0x000fc40000000f00 */
[----:B------:R-:W-:Y:S02]  /*15920*/  ISETP.NE.AND P1, PT, R27, RZ, PT ;  /* 0x000000ff1b00720c */ /* 0x000fe40003f25270 */
[----:B-1----:R-:W-:Y:S02]  /*15930*/  @!P3 LEA R42, R42, R18, 0x18 ;  /* 0x000000122a2ab211 */ /* 0x002fe400078ec0ff */
[----:B------:R-:W-:Y:S02]  /*15940*/  P2R R18, PR, RZ, 0x8 ;  /* 0x00000008ff127803 */ /* 0x000fe40000000000 */
[----:B------:R-:W-:Y:S01]  /*15950*/  ISETP.GE.AND P3, PT, R15, R7, PT ;  /* 0x000000070f00720c */ /* 0x000fe20003f66270 */
[----:B------:R-:W1:Y:S01]  /*15960*/  @!P5 S2R R20, SR_CgaCtaId ;  /* 0x000000000014d919 */ /* 0x000e620000008800 */
[----:B------:R-:W-:Y:S01]  /*15970*/  ISETP.NE.AND P5, PT, R26, RZ, PT ;  /* 0x000000ff1a00720c */ /* 0x000fe20003fa5270 */
[----:B------:R-:W1:Y:S01]  /*15980*/  @!P4 S2R R37, SR_CgaCtaId ;  /* 0x000000000025c919 */ /* 0x000e620000008800 */
[----:B--2---:R-:W-:Y:S01]  /*15990*/  @!P2 MOV R46, 0x400 ;  /* 0x00000400002ea802 */ /* 0x004fe20000000f00 */
[----:B------:R0:W2:Y:S01]  /*159a0*/  @!P4 LDS.U16 R26, [R48+0x11b8] ;  /* 0x0011b800301ac984 */ /* 0x0000a20000000400 */
[----:B------:R-:W-:-:S02]  /*159b0*/  ISETP.NE.AND P4, PT, R24, RZ, PT ;  /* 0x000000ff1800720c */ /* 0x000fc40003f85270 */
[----:B------:R-:W-:-:S05]  /*159c0*/  @!P1 MOV R30, 0x400 ;  /* 0x00000400001e9802 */ /* 0x000fca0000000f00 */
[----:B------:R1:W2:Y:S01]  /*159d0*/  @!P3 LDS.U16 R35, [R32+0x1238] ;  /* 0x001238002023b984 */ /* 0x0002a20000000400 */
[----:B------:R-:W-:Y:S02]  /*159e0*/  @!P2 LEA R46, R22, R46, 0x18 ;  /* 0x0000002e162ea211 */ /* 0x000fe400078ec0ff */
[----:B------:R-:W-:Y:S01]  /*159f0*/  @!P1 LEA R53, R53, R30, 0x18 ;  /* 0x0000001e35359211 */ /* 0x000fe200078ec0ff */
[----:B------:R-:W-:Y:S01]  /*15a00*/  @!P3 LDS R27, [R4+0x10] ;  /* 0x00001000041bb984 */ /* 0x000fe20000000800 */
[----:B------:R-:W-:Y:S02]  /*15a10*/  P2R R24, PR, RZ, 0x2 ;  /* 0x00000002ff187803 */ /* 0x000fe40000000000 */
[----:B------:R-:W-:Y:S02]  /*15a20*/  @!P6 MOV R22, 0x400 ;  /* 0x000004000016e802 */ /* 0x000fe40000000f00 */
[-C--:B------:R-:W-:Y:S02]  /*15a30*/  ISETP.GE.AND P3, PT, R8, R7.reuse, PT ;  /* 0x000000070800720c */ /* 0x080fe40003f66270 */
[----:B------:R-:W-:-:S02]  /*15a40*/  ISETP.GE.AND P1, PT, R16, R7, PT ;  /* 0x000000071000720c */ /* 0x000fc40003f26270 */
[----:B------:R-:W-:Y:S02]  /*15a50*/  P2R R44, PR, RZ, 0x4 ;  /* 0x00000004ff2c7803 */ /* 0x000fe40000000000 */
[-C--:B------:R-:W-:Y:S02]  /*15a60*/  ISETP.GE.AND P2, PT, R14, R7.reuse, PT ;  /* 0x000000070e00720c */ /* 0x080fe40003f46270 */
[----:B----4-:R-:W-:Y:S02]  /*15a70*/  @!P6 LEA R28, R28, R22, 0x18 ;  /* 0x000000161c1ce211 */ /* 0x010fe400078ec0ff */
[----:B------:R-:W-:Y:S02]  /*15a80*/  P2R R22, PR, RZ, 0x40 ;  /* 0x00000040ff167803 */ /* 0x000fe40000000000 */
[----:B------:R-:W-:Y:S01]  /*15a90*/  ISETP.GE.AND P6, PT, R16, R7, PT ;  /* 0x000000071000720c */ /* 0x000fe20003fc6270 */
[----:B------:R-:W-:Y:S01]  /*15aa0*/  @!P0 HADD2.F32 R49, -RZ, R49.H0_H0 ;  /* 0x20000031ff318230 */ /* 0x000fe20000004100 */
[----:B------:R-:W-:Y:S01]  /*15ab0*/  @!P4 MOV R29, 0x400 ;  /* 0x00000400001dc802 */ /* 0x000fe20000000f00 */
[----:B0-----:R-:W-:Y:S01]  /*15ac0*/  @!P3 HADD2.F32 R48, -RZ, R9.H0_H0 ;  /* 0x20000009ff30b230 */ /* 0x001fe20000004100 */
[----:B------:R-:W0:Y:S02]  /*15ad0*/  @!P1 LDS R38, [R4+0xc] ;  /* 0x00000c0004269984 */ /* 0x000e240000000800 */
[----:B------:R-:W-:Y:S01]  /*15ae0*/  @!P4 LEA R29, R19, R29, 0x18 ;  /* 0x0000001d131dc211 */ /* 0x000fe200078ec0ff */
[----:B------:R-:W-:-:S02]  /*15af0*/  IMAD.MOV.U32 R19, RZ, RZ, RZ ;  /* 0x000000ffff137224 */ /* 0x000fc400078e00ff */
[----:B------:R-:W-:Y:S01]  /*15b00*/  @!P0 FFMA R19, R6, R49, RZ ;  /* 0x0000003106138223 */ /* 0x000fe200000000ff */
[-C--:B------:R-:W-:Y:S01]  /*15b10*/  ISETP.GE.AND P1, PT, R13, R7.reuse, PT ;  /* 0x000000070d00720c */ /* 0x080fe20003f26270 */
[----:B------:R-:W4:Y:S01]  /*15b20*/  @!P2 S2R R59, SR_CgaCtaId ;  /* 0x00000000003ba919 */ /* 0x000f220000008800 */
[----:B------:R-:W-:Y:S01]  /*15b30*/  ISETP.GE.AND P2, PT, R17, R7, PT ;  /* 0x000000071100720c */ /* 0x000fe20003f46270 */
[----:B------:R-:W-:Y:S01]  /*15b40*/  @!P3 FFMA R19, R48, R31, R19 ;  /* 0x0000001f3013b223 */ /* 0x000fe20000000013 */
[----:B------:R-:W-:-:S04]  /*15b50*/  @!P6 MOV R31, 0x400 ;  /* 0x00000400001fe802 */ /* 0x000fc80000000f00 */
[----:B-1----:R-:W-:Y:S02]  /*15b60*/  @!P6 LEA R37, R37, R31, 0x18 ;  /* 0x0000001f2525e211 */ /* 0x002fe400078ec0ff */
[----:B------:R-:W-:Y:S02]  /*15b70*/  ISETP.GE.AND P6, PT, R10, R7, PT ;  /* 0x000000070a00720c */ /* 0x000fe40003fc6270 */
[----:B------:R-:W-:Y:S01]  /*15b80*/  @!P5 MOV R32, 0x400 ;  /* 0x000004000020d802 */ /* 0x000fe20000000f00 */
[----:B------:R-:W1:Y:S01]  /*15b90*/  @!P1 S2R R54, SR_CgaCtaId ;  /* 0x0000000000369919 */ /* 0x000e620000008800 */
[----:B------:R-:W-:Y:S01]  /*15ba0*/  @!P3 MOV R51, 0x400 ;  /* 0x000004000033b802 */ /* 0x000fe20000000f00 */
[----:B------:R-:W-:Y:S01]  /*15bb0*/  @!P2 HADD2.F32 R47, -RZ, R47.H0_H0 ;  /* 0x2000002fff2fa230 */ /* 0x000fe20000004100 */
[----:B------:R-:W-:Y:S01]  /*15bc0*/  @!P5 LEA R36, R36, R32, 0x18 ;  /* 0x000000202424d211 */ /* 0x000fe200078ec0ff */
[----:B------:R-:W-:Y:S01]  /*15bd0*/  @!P1 LDS.U16 R39, [R39+0x1338] ;  /* 0x0013380027279984 */ /* 0x000fe20000000400 */
[----:B------:R-:W-:-:S02]  /*15be0*/  @!P2 MOV R32, 0x400 ;  /* 0x000004000020a802 */ /* 0x000fc40000000f00 */
[----:B------:R-:W-:Y:S01]  /*15bf0*/  P2R R34, PR, RZ, 0x20 ;  /* 0x00000020ff227803 */ /* 0x000fe20000000000 */
[----:B------:R-:W-:Y:S01]  /*15c00*/  @!P2 FFMA R19, R47, R41, R19 ;  /* 0x000000292f13a223 */ /* 0x000fe20000000013 */
[----:B------:R-:W-:Y:S01]  /*15c10*/  ISETP.GE.AND P5, PT, R14, R7, PT ;  /* 0x000000070e00720c */ /* 0x000fe20003fa6270 */
[----:B------:R-:W-:Y:S01]  /*15c20*/  @!P1 LDS R31, [R4+0x18] ;  /* 0x00001800041f9984 */ /* 0x000fe20000000800 */
[----:B------:R-:W-:Y:S02]  /*15c30*/  @!P3 LEA R49, R50, R51, 0x18 ;  /* 0x000000333231b211 */ /* 0x000fe400078ec0ff */
[----:B---3--:R-:W-:Y:S02]  /*15c40*/  @!P2 LEA R40, R40, R32, 0x18 ;  /* 0x000000202828a211 */ /* 0x008fe400078ec0ff */
[-C--:B------:R-:W-:Y:S01]  /*15c50*/  ISETP.GE.AND P3, PT, R12, R7.reuse, PT ;  /* 0x000000070c00720c */ /* 0x080fe20003f66270 */
[----:B------:R-:W3:Y:S01]  /*15c60*/  @!P6 S2R R48, SR_CgaCtaId ;  /* 0x000000000030e919 */ /* 0x000ee20000008800 */
[----:B------:R-:W-:-:S02]  /*15c70*/  ISETP.GE.AND P2, PT, R11, R7, PT ;  /* 0x000000070b00720c */ /* 0x000fc40003f46270 */
[----:B------:R-:W-:Y:S02]  /*15c80*/  P2R R30, PR, RZ, 0x10 ;  /* 0x00000010ff1e7803 */ /* 0x000fe40000000000 */
[----:B------:R-:W-:Y:S01]  /*15c90*/  P2R R51, PR, RZ, 0x40 ;  /* 0x00000040ff337803 */ /* 0x000fe20000000000 */
[----:B------:R-:W4:Y:S01]  /*15ca0*/  @!P5 LDS.U16 R55, [R55+0x12b8] ;  /* 0x0012b8003737d984 */ /* 0x000f220000000400 */
[-C--:B------:R-:W-:Y:S02]  /*15cb0*/  ISETP.GE.AND P4, PT, R15, R7.reuse, PT ;  /* 0x000000070f00720c */ /* 0x080fe40003f86270 */
[----:B------:R-:W-:Y:S01]  /*15cc0*/  ISETP.GE.AND P6, PT, R16, R7, PT ;  /* 0x000000071000720c */ /* 0x000fe20003fc6270 */
[----:B------:R-:W4:Y:S04]  /*15cd0*/  @!P5 LDS R9, [R4+0x14] ;  /* 0x000014000409d984 */ /* 0x000f280000000800 */
[----:B------:R2:W3:Y:S01]  /*15ce0*/  @!P3 LDS.U16 R32, [R43+0x13b8] ;  /* 0x0013b8002b20b984 */ /* 0x0004e20000000400 */
[----:B------:R-:W-:Y:S01]  /*15cf0*/  @!P3 MOV R57, 0x400 ;  /* 0x000004000039b802 */ /* 0x000fe20000000f00 */
[----:B------:R-:W3:Y:S04]  /*15d00*/  @!P3 S2R R56, SR_CgaCtaId ;  /* 0x000000000038b919 */ /* 0x000ee80000008800 */
[----:B------:R-:W-:Y:S01]  /*15d10*/  @!P4 MOV R6, 0x400 ;  /* 0x000004000006c802 */ /* 0x000fe20000000f00 */
[----:B--2---:R-:W2:Y:S01]  /*15d20*/  @!P2 S2R R43, SR_CgaCtaId ;  /* 0x00000000002ba919 */ /* 0x004ea20000008800 */
[----:B------:R-:W-:Y:S01]  /*15d30*/  ISETP.NE.AND P2, PT, R44, RZ, PT ;  /* 0x000000ff2c00720c */ /* 0x000fe20003f45270 */
[----:B------:R-:W-:-:S02]  /*15d40*/  @!P6 HADD2.F32 R44, -RZ, R26.H0_H0 ;  /* 0x2000001aff2ce230 */ /* 0x000fc40000004100 */
[----:B------:R-:W3:Y:S01]  /*15d50*/  @!P3 LDS R26, [R4+0x1c] ;  /* 0x00001c00041ab984 */ /* 0x000ee20000000800 */
[----:B------:R-:W-:Y:S02]  /*15d60*/  ISETP.NE.AND P3, PT, R18, RZ, PT ;  /* 0x000000ff1200720c */ /* 0x000fe40003f65270 */
[----:B------:R-:W-:Y:S01]  /*15d70*/  @!P4 LEA R20, R20, R6, 0x18 ;  /* 0x000000061414c211 */ /* 0x000fe200078ec0ff */
[----:B------:R-:W-:Y:S01]  /*15d80*/  @!P4 HADD2.F32 R35, -RZ, R35.H0_H0 ;  /* 0x20000023ff23c230 */ /* 0x000fe20000004100 */
[----:B------:R-:W-:Y:S01]  /*15d90*/  @!P1 MOV R6, 0x400 ;  /* 0x0000040000069802 */ /* 0x000fe20000000f00 */
[----:B------:R-:W-:Y:S03]  /*15da0*/  @!P6 LDS.U16 R37, [R37+0x11ba] ;  /* 0x0011ba002525e984 */ /* 0x000fe60000000400 */
[----:B-1----:R-:W-:Y:S02]  /*15db0*/  @!P1 LEA R54, R54, R6, 0x18 ;  /* 0x0000000636369211 */ /* 0x002fe400078ec0ff */
[----:B------:R-:W-:Y:S01]  /*15dc0*/  ISETP.NE.AND P1, PT, R24, RZ, PT ;  /* 0x000000ff1800720c */ /* 0x000fe20003f25270 */
[----:B0-----:R-:W-:Y:S01]  /*15dd0*/  @!P6 FFMA R19, R44, R38, R19 ;  /* 0x000000262c13e223 */ /* 0x001fe20000000013 */
[----:B------:R-:W-:Y:S01]  /*15de0*/  P2R R18, PR, RZ, 0x8 ;  /* 0x00000008ff127803 */ /* 0x000fe20000000000 */
[----:B------:R-:W0:Y:S01]  /*15df0*/  @!P3 S2R R38, SR_CgaCtaId ;  /* 0x000000000026b919 */ /* 0x000e220000008800 */
[----:B------:R-:W-:-:S02]  /*15e00*/  ISETP.GE.AND P3, PT, R17, R7, PT ;  /* 0x000000071100720c */ /* 0x000fc40003f66270 */
[----:B------:R-:W-:Y:S01]  /*15e10*/  P2R R52, PR, RZ, 0x2 ;  /* 0x00000002ff347803 */ /* 0x000fe20000000000 */
[----:B------:R-:W-:Y:S01]  /*15e20*/  @!P4 FFMA R19, R27, R35, R19 ;  /* 0x000000231b13c223 */ /* 0x000fe20000000013 */
[----:B------:R-:W-:Y:S01]  /*15e30*/  @!P0 LDS R6, [R4] ;  /* 0x0000000004068984 */ /* 0x000fe20000000800 */
[----:B------:R-:W-:-:S04]  /*15e40*/  P2R R27, PR, RZ, 0x1 ;  /* 0x00000001ff1b7803 */ /* 0x000fc80000000000 */
[----:B------:R-:W1:Y:S01]  /*15e50*/  @!P1 S2R R44, SR_CgaCtaId ;  /* 0x00000000002c9919 */ /* 0x000e620000008800 */
[-C--:B------:R-:W-:Y:S02]  /*15e60*/  ISETP.GE.AND P1, PT, R8, R7.reuse, PT ;  /* 0x000000070800720c */ /* 0x080fe40003f26270 */
[----:B------:R-:W-:Y:S01]  /*15e70*/  @!P5 MOV R41, 0x400 ;  /* 0x000004000029d802 */ /* 0x000fe20000000f00 */
[----:B------:R-:W-:Y:S04]  /*15e80*/  @!P3 LDS.U16 R40, [R40+0x113a] ;  /* 0x00113a002828b984 */ /* 0x000fe80000000400 */
[----:B------:R-:W-:Y:S01]  /*15e90*/  @!P3 LDS R35, [R4+0x8] ;  /* 0x000008000423b984 */ /* 0x000fe20000000800 */
[----:B------:R-:W-:Y:S02]  /*15ea0*/  ISETP.GE.AND P3, PT, R13, R7, PT ;  /* 0x000000070d00720c */ /* 0x000fe40003f66270 */
[----:B----4-:R-:W-:-:S02]  /*15eb0*/  @!P5 LEA R59, R59, R41, 0x18 ;  /* 0x000000293b3bd211 */ /* 0x010fc400078ec0ff */
[----:B------:R-:W4:Y:S01]  /*15ec0*/  @!P2 S2R R41, SR_CgaCtaId ;  /* 0x000000000029a919 */ /* 0x000f220000008800 */
[----:B------:R-:W-:Y:S01]  /*15ed0*/  @!P5 HADD2.F32 R55, -RZ, R55.H0_H0 ;  /* 0x20000037ff37d230 */ /* 0x000fe20000004100 */
[----:B------:R-:W-:Y:S01]  /*15ee0*/  @!P1 LDS.U16 R49, [R49+0x10ba] ;  /* 0x0010ba0031319984 */ /* 0x000fe20000000400 */
[----:B------:R-:W-:-:S03]  /*15ef0*/  ISETP.GE.AND P1, PT, R11, R7, PT ;  /* 0x000000070b00720c */ /* 0x000fc60003f26270 */
[----:B------:R-:W-:Y:S01]  /*15f00*/  @!P5 FFMA R19, R55, R9, R19 ;  /* 0x000000093713d223 */ /* 0x000fe20000000013 */
[----:B------:R-:W-:Y:S02]  /*15f10*/  ISETP.NE.AND P5, PT, R34, RZ, PT ;  /* 0x000000ff2200720c */ /* 0x000fe40003fa5270 */
[----:B------:R-:W-:Y:S01]  /*15f20*/  @!P6 LDS R34, [R4+0xc] ;  /* 0x00000c000422e984 */ /* 0x000fe20000000800 */
[----:B------:R-:W-:Y:S01]  /*15f30*/  @!P3 HADD2.F32 R39, -RZ, R39.H0_H0 ;  /* 0x20000027ff27b230 */ /* 0x000fe20000004100 */
[----:B------:R-:W-:-:S04]  /*15f40*/  ISETP.NE.AND P6, PT, R51, RZ, PT ;  /* 0x000000ff3300720c */ /* 0x000fc80003fc5270 */
[----:B------:R-:W-:Y:S01]  /*15f50*/  @!P3 FFMA R19, R39, R31, R19 ;  /* 0x0000001f2713b223 */ /* 0x000fe20000000013 */
[----:B------:R-:W0:Y:S01]  /*15f60*/  @!P0 LDS.U16 R24, [R61+0x103a] ;  /* 0x00103a003d188984 */ /* 0x000e220000000400 */
[-C--:B------:R-:W-:Y:S02]  /*15f70*/  ISETP.GE.AND P0, PT, R8, R7.reuse, PT ;  /* 0x000000070800720c */ /* 0x080fe40003f06270 */
[-C--:B------:R-:W-:Y:S01]  /*15f80*/  ISETP.GE.AND P3, PT, R15, R7.reuse, PT ;  /* 0x000000070f00720c */ /* 0x080fe20003f66270 */
[----:B------:R-:W-:Y:S01]  /*15f90*/  @!P1 LDS.U16 R25, [R25+0x1438] ;  /* 0x0014380019199984 */ /* 0x000fe20000000400 */
[----:B------:R-:W-:Y:S02]  /*15fa0*/  @!P1 MOV R55, 0x400 ;  /* 0x0000040000379802 */ /* 0x000fe40000000f00 */
[----:B------:R-:W-:Y:S01]  /*15fb0*/  ISETP.NE.AND P4, PT, R30, RZ, PT ;  /* 0x000000ff1e00720c */ /* 0x000fe20003f85270 */
[----:B------:R-:W-:Y:S06]  /*15fc0*/  @!P6 LDS.U16 R33, [R33+0x14b8] ;  /* 0x0014b8002121e984 */ /* 0x000fec0000000400 */
[----:B------:R-:W0:Y:S01]  /*15fd0*/  @!P0 LDS R47, [R4+0x4] ;  /* 0x00000400042f8984 */ /* 0x000e220000000800 */
[----:B------:R-:W-:-:S02]  /*15fe0*/  ISETP.GE.AND P0, PT, R12, R7, PT ;  /* 0x000000070c00720c */ /* 0x000fc40003f06270 */
[----:B--2---:R-:W-:Y:S01]  /*15ff0*/  @!P1 LEA R43, R43, R55, 0x18 ;  /* 0x000000372b2b9211 */ /* 0x004fe200078ec0ff */
[----:B------:R-:W2:Y:S01]  /*16000*/  @!P1 LDS R30, [R4+0x20] ;  /* 0x00002000041e9984 */ /* 0x000ea20000000800 */
[----:B------:R-:W-:Y:S02]  /*16010*/  ISETP.NE.AND P1, PT, R52, RZ, PT ;  /* 0x000000ff3400720c */ /* 0x000fe40003f25270 */
[----:B------:R-:W-:Y:S01]  /*16020*/  @!P6 MOV R51, 0x400 ;  /* 0x000004000033e802 */ /* 0x000fe20000000f00 */
[----:B------:R-:W2:Y:S06]  /*16030*/  @!P3 LDS.U16 R20, [R20+0x123a] ;  /* 0x00123a001414b984 */ /* 0x000eac0000000400 */
[----:B---3--:R-:W-:Y:S01]  /*16040*/  @!P0 HADD2.F32 R32, -RZ, R32.H0_H0 ;  /* 0x20000020ff208230 */ /* 0x008fe20000004100 */
[----:B------:R-:W-:-:S02]  /*16050*/  @!P6 LEA R48, R48, R51, 0x18 ;  /* 0x000000333030e211 */ /* 0x000fc400078ec0ff */
[----:B------:R-:W-:Y:S01]  /*16060*/  @!P2 MOV R31, 0x400 ;  /* 0x00000400001fa802 */ /* 0x000fe20000000f00 */
[----:B------:R-:W3:Y:S01]  /*16070*/  @!P5 S2R R9, SR_CgaCtaId ;  /* 0x000000000009d919 */ /* 0x000ee20000008800 */
[----:B------:R-:W-:Y:S01]  /*16080*/  @!P0 FFMA R19, R32, R26, R19 ;  /* 0x0000001a20138223 */ /* 0x000fe20000000013 */
[----:B------:R-:W-:Y:S01]  /*16090*/  ISETP.NE.AND P3, PT, R18, RZ, PT ;  /* 0x000000ff1200720c */ /* 0x000fe20003f65270 */
[----:B------:R-:W2:Y:S01]  /*160a0*/  @!P6 LDS R26, [R4+0x24] ;  /* 0x00002400041ae984 */ /* 0x000ea20000000800 */
[----:B------:R-:W-:Y:S02]  /*160b0*/  ISETP.NE.AND P6, PT, R22, RZ, PT ;  /* 0x000000ff1600720c */ /* 0x000fe40003fc5270 */
[----:B----4-:R-:W-:Y:S01]  /*160c0*/  @!P2 LEA R41, R41, R31, 0x18 ;  /* 0x0000001f2929a211 */ /* 0x010fe200078ec0ff */
[----:B------:R-:W4:Y:S01]  /*160d0*/  @!P4 S2R R50, SR_CgaCtaId ;  /* 0x000000000032c919 */ /* 0x000f220000008800 */
[----:B------:R-:W-:Y:S02]  /*160e0*/  P2R R18, PR, RZ, 0x4 ;  /* 0x00000004ff127803 */ /* 0x000fe40000000000 */
[----:B------:R-:W-:Y:S01]  /*160f0*/  ISETP.GE.AND P2, PT, R15, R7, PT ;  /* 0x000000070f00720c */ /* 0x000fe20003f46270 */
[----:B------:R-:W-:Y:S01]  /*16100*/  @!P1 LDS.U16 R53, [R53+0x1538] ;  /* 0x0015380035359984 */ /* 0x000fe20000000400 */
[----:B------:R-:W-:-:S02]  /*16110*/  @!P1 MOV R39, 0x400 ;  /* 0x0000040000279802 */ /* 0x000fc40000000f00 */
[----:B------:R-:W-:Y:S02]  /*16120*/  @!P0 LEA R56, R56, R57, 0x18 ;  /* 0x0000003938388211 */ /* 0x000fe400078ec0ff */
[----:B------:R-:W-:Y:S02]  /*16130*/  ISETP.NE.AND P0, PT, R27, RZ, PT ;  /* 0x000000ff1b00720c */ /* 0x000fe40003f05270 */
[----:B-1----:R-:W-:Y:S02]  /*16140*/  @!P1 LEA R44, R44, R39, 0x18 ;  /* 0x000000272c2c9211 */ /* 0x002fe400078ec0ff */
[----:B------:R-:W1:Y:S01]  /*16150*/  @!P6 S2R R39, SR_CgaCtaId ;  /* 0x000000000027e919 */ /* 0x000e620000008800 */
[----:B------:R-:W-:Y:S02]  /*16160*/  P2R R32, PR, RZ, 0x40 ;  /* 0x00000040ff207803 */ /* 0x000fe40000000000 */
[----:B------:R-:W-:Y:S01]  /*16170*/  @!P3 MOV R27, 0x400 ;  /* 0x00000400001bb802 */ /* 0x000fe20000000f00 */
[----:B------:R-:W1:Y:S01]  /*16180*/  @!P2 LDS R31, [R4+0x10] ;  /* 0x00001000041fa984 */ /* 0x000e620000000800 */
[----:B------:R-:W-:-:S02]  /*16190*/  ISETP.GE.AND P6, PT, R8, R7, PT ;  /* 0x000000070800720c */ /* 0x000fc40003fc6270 */
[----:B0-----:R-:W-:Y:S01]  /*161a0*/  @!P3 LEA R38, R38, R27, 0x18 ;  /* 0x0000001b2626b211 */ /* 0x001fe200078ec0ff */
[----:B------:R-:W-:Y:S01]  /*161b0*/  @!P1 LDS.U16 R44, [R44+0x153a] ;  /* 0x00153a002c2c9984 */ /* 0x000fe20000000400 */
[----:B------:R-:W-:Y:S02]  /*161c0*/  P2R R27, PR, RZ, 0x8 ;  /* 0x00000008ff1b7803 */ /* 0x000fe40000000000 */
[-C--:B------:R-:W-:Y:S02]  /*161d0*/  ISETP.GE.AND P2, PT, R11, R7.reuse, PT ;  /* 0x000000070b00720c */ /* 0x080fe40003f46270 */
[----:B------:R-:W-:Y:S01]  /*161e0*/  ISETP.GE.AND P3, PT, R17, R7, PT ;  /* 0x000000071100720c */ /* 0x000fe20003f66270 */
[----:B------:R-:W-:Y:S02]  /*161f0*/  @!P0 HADD2.F32 R51, -RZ, R24.H0_H0 ;  /* 0x20000018ff338230 */ /* 0x000fe40000004100 */
[----:B------:R-:W-:Y:S02]  /*16200*/  IMAD.MOV.U32 R24, RZ, RZ, RZ ;  /* 0x000000ffff187224 */ /* 0x000fe400078e00ff */
[----:B------:R-:W-:-:S02]  /*16210*/  @!P6 HADD2.F32 R52, -RZ, R49.H0_H0 ;  /* 0x20000031ff34e230 */ /* 0x000fc40000004100 */
[----:B------:R-:W-:Y:S01]  /*16220*/  @!P0 FFMA R24, R6, R51, RZ ;  /* 0x0000003306188223 */ /* 0x000fe200000000ff */
[----:B------:R-:W-:-:S03]  /*16230*/  @!P5 MOV R51, 0x400 ;  /* 0x000004000033d802 */ /* 0x000fc60000000f00 */
[----:B------:R-:W-:Y:S01]  /*16240*/  @!P6 FFMA R24, R52, R47, R24 ;  /* 0x0000002f3418e223 */ /* 0x000fe20000000018 */
[----:B------:R-:W-:Y:S01]  /*16250*/  @!P2 HADD2.F32 R6, -RZ, R25.H0_H0 ;  /* 0x20000019ff06a230 */ /* 0x000fe20000004100 */
[----:B------:R-:W-:Y:S01]  /*16260*/  ISETP.GE.AND P6, PT, R16, R7, PT ;  /* 0x000000071000720c */ /* 0x000fe20003fc6270 */
[----:B------:R-:W-:Y:S01]  /*16270*/  @!P3 HADD2.F32 R40, -RZ, R40.H0_H0 ;  /* 0x20000028ff28b230 */ /* 0x000fe20000004100 */
[----:B---3--:R-:W-:Y:S01]  /*16280*/  @!P5 LEA R9, R9, R51, 0x18 ;  /* 0x000000330909d211 */ /* 0x008fe200078ec0ff */
[----:B------:R-:W-:Y:S01]  /*16290*/  @!P2 LDS.U16 R43, [R43+0x143a] ;  /* 0x00143a002b2ba984 */ /* 0x000fe20000000400 */
[----:B------:R-:W-:Y:S01]  /*162a0*/  P2R R25, PR, RZ, 0x20 ;  /* 0x00000020ff197803 */ /* 0x000fe20000000000 */
[----:B--2---:R-:W-:Y:S01]  /*162b0*/  @!P2 FFMA R19, R30, R6, R19 ;  /* 0x000000061e13a223 */ /* 0x004fe20000000013 */
[----:B------:R-:W-:Y:S01]  /*162c0*/  ISETP.GE.AND P5, PT, R8, R7, PT ;  /* 0x000000070800720c */ /* 0x000fe20003fa6270 */
[----:B------:R-:W-:Y:S01]  /*162d0*/  @!P3 FFMA R24, R40, R35, R24 ;  /* 0x000000232818b223 */ /* 0x000fe20000000018 */
[----:B------:R-:W0:Y:S01]  /*162e0*/  @!P3 S2R R30, SR_CgaCtaId ;  /* 0x00000000001eb919 */ /* 0x000e220000008800 */
[----:B------:R-:W-:-:S02]  /*162f0*/  ISETP.GE.AND P3, PT, R12, R7, PT ;  /* 0x000000070c00720c */ /* 0x000fc40003f66270 */
[----:B------:R-:W-:Y:S01]  /*16300*/  @!P4 MOV R22, 0x400 ;  /* 0x000004000016c802 */ /* 0x000fe20000000f00 */
[----:B------:R-:W-:Y:S01]  /*16310*/  @!P1 LDS R35, [R4+0x28] ;  /* 0x0000280004239984 */ /* 0x000fe20000000800 */
[----:B------:R-:W-:Y:S02]  /*16320*/  @!P6 HADD2.F32 R37, -RZ, R37.H0_H0 ;  /* 0x20000025ff25e230 */ /* 0x000fe40000004100 */
[----:B----4-:R-:W-:Y:S02]  /*16330*/  @!P4 LEA R50, R50, R22, 0x18 ;  /* 0x000000163232c211 */ /* 0x010fe400078ec0ff */
[----:B------:R-:W-:Y:S02]  /*16340*/  P2R R22, PR, RZ, 0x10 ;  /* 0x00000010ff167803 */ /* 0x000fe40000000000 */
[CC--:B------:R-:W-:Y:S01]  /*16350*/  ISETP.GE.AND P4, PT, R14.reuse, R7.reuse, PT ;  /* 0x000000070e00720c */ /* 0x0c0fe20003f86270 */
[----:B------:R-:W2:Y:S01]  /*16360*/  @!P5 S2R R58, SR_CgaCtaId ;  /* 0x00000000003ad919 */ /* 0x000ea20000008800 */
[----:B------:R-:W-:Y:S01]  /*16370*/  P2R R6, PR, RZ, 0x20 ;  /* 0x00000020ff067803 */ /* 0x000fe20000000000 */
[----:B------:R-:W-:Y:S01]  /*16380*/  @!P6 FFMA R24, R37, R34, R24 ;  /* 0x000000222518e223 */ /* 0x000fe20000000018 */
[-C--:B------:R-:W-:Y:S01]  /*16390*/  ISETP.GE.AND P5, PT, R14, R7.reuse, PT ;  /* 0x000000070e00720c */ /* 0x080fe20003fa6270 */
[----:B------:R-:W-:Y:S01]  /*163a0*/  @!P3 LDS.U16 R56, [R56+0x13ba] ;  /* 0x0013ba003838b984 */ /* 0x000fe20000000400 */
[----:B------:R-:W-:Y:S01]  /*163b0*/  P2R R49, PR, RZ, 0x1 ;  /* 0x00000001ff317803 */ /* 0x000fe20000000000 */
[----:B------:R-:W3:Y:S01]  /*163c0*/  @!P6 S2R R40, SR_CgaCtaId ;  /* 0x000000000028e919 */ /* 0x000ee20000008800 */
[----:B------:R-:W-:Y:S01]  /*163d0*/  ISETP.NE.AND P6, PT, R32, RZ, PT ;  /* 0x000000ff2000720c */ /* 0x000fe20003fc5270 */
[----:B------:R-:W-:Y:S01]  /*163e0*/  @!P3 LDS R37, [R4+0x1c] ;  /* 0x00001c000425b984 */ /* 0x000fe20000000800 */
[----:B------:R-:W-:-:S02]  /*163f0*/  ISETP.GE.AND P3, PT, R10, R7, PT ;  /* 0x000000070a00720c */ /* 0x000fc40003f66270 */
[-C--:B------:R-:W-:Y:S01]  /*16400*/  ISETP.GE.AND P0, PT, R15, R7.reuse, PT ;  /* 0x000000070f00720c */ /* 0x080fe20003f06270 */
[----:B------:R-:W4:Y:S01]  /*16410*/  @!P4 LDS.U16 R59, [R59+0x12ba] ;  /* 0x0012ba003b3bc984 */ /* 0x000f220000000400 */
[----:B------:R-:W-:-:S03]  /*16420*/  ISETP.GE.AND P4, PT, R13, R7, PT ;  /* 0x000000070d00720c */ /* 0x000fc60003f86270 */
[----:B------:R-:W-:Y:S04]  /*16430*/  @!P5 LDS R55, [R4+0x14] ;  /* 0x000014000437d984 */ /* 0x000fe80000000800 */
[----:B------:R-:W-:Y:S01]  /*16440*/  @!P6 MOV R32, 0x400 ;  /* 0x000004000020e802 */ /* 0x000fe20000000f00 */
[----:B------:R-:W0:Y:S01]  /*16450*/  @!P5 S2R R47, SR_CgaCtaId ;  /* 0x00000000002fd919 */ /* 0x000e220000008800 */
[----:B------:R-:W-:Y:S01]  /*16460*/  ISETP.NE.AND P5, PT, R6, RZ, PT ;  /* 0x000000ff0600720c */ /* 0x000fe20003fa5270 */
[----:B------:R-:W-:Y:S02]  /*16470*/  @!P3 HADD2.F32 R6, -RZ, R33.H0_H0 ;  /* 0x20000021ff06b230 */ /* 0x000fe40000004100 */
[----:B------:R-:W-:Y:S01]  /*16480*/  @!P0 HADD2.F32 R33, -RZ, R20.H0_H0 ;  /* 0x20000014ff218230 */ /* 0x000fe20000004100 */
[----:B------:R-:W-:Y:S01]  /*16490*/  @!P3 LDS.U16 R48, [R48+0x14ba] ;  /* 0x0014ba003030b984 */ /* 0x000fe20000000400 */
[----:B-1----:R-:W-:-:S03]  /*164a0*/  @!P6 LEA R39, R39, R32, 0x18 ;  /* 0x000000202727e211 */ /* 0x002fc600078ec0ff */
[----:B------:R-:W-:Y:S01]  /*164b0*/  @!P2 LDS R20, [R4+0x20] ;  /* 0x000020000414a984 */ /* 0x000fe20000000800 */
[----:B------:R-:W-:Y:S02]  /*164c0*/  ISETP.NE.AND P2, PT, R18, RZ, PT ;  /* 0x000000ff1200720c */ /* 0x000fe40003f45270 */
[----:B------:R-:W-:Y:S01]  /*164d0*/  P2R R18, PR, RZ, 0x40 ;  /* 0x00000040ff127803 */ /* 0x000fe20000000000 */
[----:B------:R-:W1:Y:S01]  /*164e0*/  @!P4 LDS.U16 R54, [R54+0x133a] ;  /* 0x00133a003636c984 */ /* 0x000e620000000400 */
[----:B------:R-:W-:-:S03]  /*164f0*/  ISETP.GE.AND P6, PT, R15, R7, PT ;  /* 0x000000070f00720c */ /* 0x000fc60003fc6270 */
[----:B------:R-:W0:Y:S01]  /*16500*/  @!P4 LDS R57, [R4+0x18] ;  /* 0x000018000439c984 */ /* 0x000e220000000800 */
[----:B------:R-:W0:Y:S01]  /*16510*/  @!P0 S2R R34, SR_CgaCtaId ;  /* 0x0000000000228919 */ /* 0x000e220000008800 */
[----:B------:R-:W-:Y:S01]  /*16520*/  ISETP.NE.AND P0, PT, R49, RZ, PT ;  /* 0x000000ff3100720c */ /* 0x000fe20003f05270 */
[----:B------:R-:W-:-:S03]  /*16530*/  @!P3 FFMA R19, R6, R26, R19 ;  /* 0x0000001a0613b223 */ /* 0x000fc60000000013 */
[----:B------:R-:W0:Y:S04]  /*16540*/  @!P2 LDS.U16 R46, [R46+0x15b8] ;  /* 0x0015b8002e2ea984 */ /* 0x000e280000000400 */
[----:B------:R-:W-:Y:S01]  /*16550*/  @!P6 FFMA R24, R31, R33, R24 ;  /* 0x000000211f18e223 */ /* 0x000fe20000000018 */
[----:B------:R-:W-:Y:S01]  /*16560*/  P2R R31, PR, RZ, 0x8 ;  /* 0x00000008ff1f7803 */ /* 0x000fe20000000000 */
[----:B------:R-:W0:Y:S01]  /*16570*/  @!P3 LDS R33, [R4+0x24] ;  /* 0x000024000421b984 */ /* 0x000e220000000800 */
[-C--:B------:R-:W-:Y:S02]  /*16580*/  ISETP.GE.AND P3, PT, R16, R7.reuse, PT ;  /* 0x000000071000720c */ /* 0x080fe40003f66270 */
[----:B------:R-:W-:Y:S01]  /*16590*/  P2R R51, PR, RZ, 0x1 ;  /* 0x00000001ff337803 */ /* 0x000fe20000000000 */
[----:B------:R-:W0:Y:S04]  /*165a0*/  @!P2 LDS R32, [R4+0x2c] ;  /* 0x00002c000420a984 */ /* 0x000e280000000800 */
[----:B------:R-:W0:Y:S04]  /*165b0*/  @!P0 LDS.U16 R49, [R45+0x103c] ;  /* 0x00103c002d318984 */ /* 0x000e280000000400 */
[----:B------:R-:W0:Y:S01]  /*165c0*/  @!P0 LDS R6, [R4] ;  /* 0x0000000004068984 */ /* 0x000e220000000800 */
[----:B------:R-:W-:-:S02]  /*165d0*/  ISETP.GE.AND P0, PT, R14, R7, PT ;  /* 0x000000070e00720c */ /* 0x000fc40003f06270 */
[----:B------:R-:W-:Y:S02]  /*165e0*/  @!P3 MOV R61, 0x400 ;  /* 0x00000400003db802 */ /* 0x000fe40000000f00 */
[-C--:B------:R-:W-:Y:S02]  /*165f0*/  ISETP.GE.AND P6, PT, R17, R7.reuse, PT ;  /* 0x000000071100720c */ /* 0x080fe40003fc6270 */
[----:B------:R-:W-:Y:S02]  /*16600*/  P2R R26, PR, RZ, 0x4 ;  /* 0x00000004ff1a7803 */ /* 0x000fe40000000000 */
[----:B------:R-:W-:Y:S02]  /*16610*/  ISETP.GE.AND P2, PT, R15, R7, PT ;  /* 0x000000070f00720c */ /* 0x000fe40003f46270 */
[----:B---3--:R-:W-:Y:S02]  /*16620*/  @!P3 LEA R40, R40, R61, 0x18 ;  /* 0x0000003d2828b211 */ /* 0x008fe400078ec0ff */
[----:B------:R-:W-:Y:S01]  /*16630*/  ISETP.GE.AND P3, PT, R12, R7, PT ;  /* 0x000000070c00720c */ /* 0x000fe20003f66270 */
[----:B----4-:R-:W-:Y:S01]  /*16640*/  @!P0 HADD2.F32 R59, -RZ, R59.H0_H0 ;  /* 0x2000003bff3b8230 */ /* 0x010fe20000004100 */
[----:B------:R-:W-:Y:S01]  /*16650*/  @!P5 MOV R60, 0x400 ;  /* 0x00000400003cd802 */ /* 0x000fe20000000f00 */
[----:B-1----:R-:W-:-:S02]  /*16660*/  @!P4 HADD2.F32 R54, -RZ, R54.H0_H0 ;  /* 0x20000036ff36c230 */ /* 0x002fc40000004100 */
[----:B------:R-:W-:Y:S01]  /*16670*/  @!P6 MOV R52, 0x400 ;  /* 0x000004000034e802 */ /* 0x000fe20000000f00 */
[----:B------:R-:W-:Y:S01]  /*16680*/  @!P0 FFMA R24, R59, R55, R24 ;  /* 0x000000373b188223 */ /* 0x000fe20000000018 */
[----:B--2---:R-:W-:Y:S02]  /*16690*/  @!P5 LEA R58, R58, R60, 0x18 ;  /* 0x0000003c3a3ad211 */ /* 0x004fe400078ec0ff */
[----:B------:R-:W-:Y:S01]  /*166a0*/  @!P2 MOV R60, 0x400 ;  /* 0x00000400003ca802 */ /* 0x000fe20000000f00 */
[----:B------:R-:W-:Y:S01]  /*166b0*/  @!P1 HADD2.F32 R55, -RZ, R53.H0_H0 ;  /* 0x20000035ff379230 */ /* 0x000fe20000004100 */
[----:B0-----:R-:W-:Y:S01]  /*166c0*/  @!P6 LEA R30, R30, R52, 0x18 ;  /* 0x000000341e1ee211 */ /* 0x001fe200078ec0ff */
[----:B------:R-:W-:Y:S01]  /*166d0*/  @!P4 FFMA R24, R54, R57, R24 ;  /* 0x000000393618c223 */ /* 0x000fe20000000018 */
[----:B------:R-:W-:Y:S01]  /*166e0*/  @!P3 HADD2.F32 R56, -RZ, R56.H0_H0 ;  /* 0x20000038ff38b230 */ /* 0x000fe20000004100 */
[----:B------:R-:W0:Y:S01]  /*166f0*/  @!P4 S2R R52, SR_CgaCtaId ;  /* 0x000000000034c919 */ /* 0x000e220000008800 */
[----:B------:R-:W-:-:S02]  /*16700*/  @!P2 LEA R34, R34, R60, 0x18 ;  /* 0x0000003c2222a211 */ /* 0x000fc400078ec0ff */
[----:B------:R-:W-:Y:S01]  /*16710*/  ISETP.GE.AND P2, PT, R11, R7, PT ;  /* 0x000000070b00720c */ /* 0x000fe20003f46270 */
[----:B------:R-:W-:Y:S01]  /*16720*/  @!P3 FFMA R24, R56, R37, R24 ;  /* 0x000000253818b223 */ /* 0x000fe20000000018 */
[----:B------:R-:W1:Y:S01]  /*16730*/  @!P3 S2R R54, SR_CgaCtaId ;  /* 0x000000000036b919 */ /* 0x000e620000008800 */
[----:B------:R-:W-:Y:S01]  /*16740*/  @!P1 FFMA R19, R55, R35, R19 ;  /* 0x0000002337139223 */ /* 0x000fe20000000013 */
[----:B------:R-:W-:Y:S01]  /*16750*/  ISETP.NE.AND P3, PT, R31, RZ, PT ;  /* 0x000000ff1f00720c */ /* 0x000fe20003f65270 */
[----:B------:R-:W2:Y:S01]  /*16760*/  @!P5 LDS.U16 R53, [R58+0x10bc] ;  /* 0x0010bc003a35d984 */ /* 0x000ea20000000400 */
[----:B------:R-:W-:-:S03]  /*16770*/  P2R R35, PR, RZ, 0x20 ;  /* 0x00000020ff237803 */ /* 0x000fc60000000000 */
[----:B------:R-:W-:Y:S01]  /*16780*/  @!P5 LDS R31, [R4+0x4] ;  /* 0x00000400041fd984 */ /* 0x000fe20000000800 */
[----:B------:R-:W-:-:S03]  /*16790*/  ISETP.GE.AND P5, PT, R11, R7, PT ;  /* 0x000000070b00720c */ /* 0x000fc60003fa6270 */
[----:B------:R-:W-:Y:S02]  /*167a0*/  @!P2 HADD2.F32 R37, -RZ, R43.H0_H0 ;  /* 0x2000002bff25a230 */ /* 0x000fe40000004100 */
[----:B------:R-:W3:Y:S01]  /*167b0*/  @!P2 S2R R43, SR_CgaCtaId ;  /* 0x00000000002ba919 */ /* 0x000ee20000008800 */
[----:B------:R-:W-:Y:S02]  /*167c0*/  ISETP.NE.AND P2, PT, R26, RZ, PT ;  /* 0x000000ff1a00720c */ /* 0x000fe40003f45270 */
[----:B------:R-:W-:Y:S01]  /*167d0*/  P2R R56, PR, RZ, 0x40 ;  /* 0x00000040ff387803 */ /* 0x000fe20000000000 */
[----:B------:R4:W2:Y:S04]  /*167e0*/  @!P6 LDS.U16 R26, [R30+0x113c] ;  /* 0x00113c001e1ae984 */ /* 0x0008a80000000400 */
[----:B------:R-:W-:-:S02]  /*167f0*/  @!P5 FFMA R24, R20, R37, R24 ;  /* 0x000000251418d223 */ /* 0x000fc40000000018 */
[----:B------:R-:W2:Y:S01]  /*16800*/  @!P6 LDS R20, [R4+0x8] ;  /* 0x000008000414e984 */ /* 0x000ea20000000800 */
[----:B------:R-:W-:Y:S02]  /*16810*/  ISETP.GE.AND P6, PT, R16, R7, PT ;  /* 0x000000071000720c */ /* 0x000fe40003fc6270 */
[----:B------:R-:W-:Y:S01]  /*16820*/  @!P4 MOV R57, 0x400 ;  /* 0x000004000039c802 */ /* 0x000fe20000000f00 */
[----:B------:R-:W-:Y:S01]  /*16830*/  @!P2 HADD2.F32 R55, -RZ, R46.H0_H0 ;  /* 0x2000002eff37a230 */ /* 0x000fe20000004100 */
[----:B------:R-:W-:Y:S01]  /*16840*/  @!P0 MOV R59, 0x400 ;  /* 0x00000400003b8802 */ /* 0x000fe20000000f00 */
[----:B------:R-:W-:Y:S01]  /*16850*/  @!P3 HADD2.F32 R48, -RZ, R48.H0_H0 ;  /* 0x20000030ff30b230 */ /* 0x000fe20000004100 */
[----:B0-----:R-:W-:Y:S01]  /*16860*/  @!P4 LEA R46, R52, R57, 0x18 ;  /* 0x00000039342ec211 */ /* 0x001fe200078ec0ff */
[----:B------:R-:W-:Y:S01]  /*16870*/  @!P2 LDS.U16 R41, [R41+0x15ba] ;  /* 0x0015ba002929a984 */ /* 0x000fe20000000400 */
[----:B------:R-:W-:Y:S02]  /*16880*/  ISETP.NE.AND P4, PT, R22, RZ, PT ;  /* 0x000000ff1600720c */ /* 0x000fe40003f85270 */
[----:B------:R-:W-:Y:S01]  /*16890*/  @!P0 LEA R47, R47, R59, 0x18 ;  /* 0x0000003b2f2f8211 */ /* 0x000fe200078ec0ff */
[----:B------:R-:W-:Y:S01]  /*168a0*/  @!P3 FFMA R24, R48, R33, R24 ;  /* 0x000000213018b223 */ /* 0x000fe20000000018 */
[----:B----4-:R-:W-:Y:S01]  /*168b0*/  IMAD.MOV.U32 R30, RZ, RZ, RZ ;  /* 0x000000ffff1e7224 */ /* 0x010fe200078e00ff */
[----:B------:R0:W4:Y:S01]  /*168c0*/  @!P6 LDS.U16 R22, [R40+0x11bc] ;  /* 0x0011bc002816e984 */ /* 0x0001220000000400 */
[----:B------:R-:W-:-:S02]  /*168d0*/  ISETP.GE.AND P6, PT, R12, R7, PT ;  /* 0x000000070c00720c */ /* 0x000fc40003fc6270 */
[----:B------:R-:W-:Y:S01]  /*168e0*/  ISETP.NE.AND P0, PT, R51, RZ, PT ;  /* 0x000000ff3300720c */ /* 0x000fe20003f05270 */
[----:B------:R-:W2:Y:S01]  /*168f0*/  @!P3 S2R R37, SR_CgaCtaId ;  /* 0x000000000025b919 */ /* 0x000ea20000008800 */
[----:B------:R-:W-:Y:S01]  /*16900*/  P2R R59, PR, RZ, 0x40 ;  /* 0x00000040ff3b7803 */ /* 0x000fe20000000000 */
[----:B------:R-:W-:Y:S01]  /*16910*/  @!P2 FFMA R19, R55, R32, R19 ;  /* 0x000000203713a223 */ /* 0x000fe20000000013 */
[----:B------:R-:W-:Y:S01]  /*16920*/  @!P5 MOV R57, 0x400 ;  /* 0x000004000039d802 */ /* 0x000fe20000000f00 */
[----:B------:R-:W-:Y:S04]  /*16930*/  @!P4 LDS.U16 R29, [R29+0x16b8] ;  /* 0x0016b8001d1dc984 */ /* 0x000fe80000000400 */
[----:B------:R-:W-:Y:S02]  /*16940*/  @!P1 LDS R52, [R4+0x28] ;  /* 0x0000280004349984 */ /* 0x000fe40000000800 */
[----:B------:R-:W-:-:S02]  /*16950*/  @!P6 MOV R58, 0x400 ;  /* 0x00000400003ae802 */ /* 0x000fc40000000f00 */
[----:B------:R-:W-:Y:S01]  /*16960*/  ISETP.GE.AND P6, PT, R16, R7, PT ;  /* 0x000000071000720c */ /* 0x000fe20003fc6270 */
[----:B------:R-:W-:-:S05]  /*16970*/  @!P0 HADD2.F32 R49, -RZ, R49.H0_H0 ;  /* 0x20000031ff318230 */ /* 0x000fca0000004100 */
[----:B------:R-:W-:Y:S01]  /*16980*/  @!P0 FFMA R30, R6, R49, RZ ;  /* 0x00000031061e8223 */ /* 0x000fe200000000ff */
[----:B------:R-:W-:Y:S02]  /*16990*/  P2R R6, PR, RZ, 0x1 ;  /* 0x00000001ff067803 */ /* 0x000fe40000000000 */
[----:B------:R-:W-:-:S04]  /*169a0*/  ISETP.GE.AND P0, PT, R15, R7, PT ;  /* 0x000000070f00720c */ /* 0x000fc80003f06270 */
[----:B------:R-:W4:Y:S01]  /*169b0*/  @!P6 LDS R33, [R4+0xc] ;  /* 0x00000c000421e984 */ /* 0x000f220000000800 */
[-C--:B------:R-:W-:Y:S02]  /*169c0*/  ISETP.GE.AND P6, PT, R14, R7.reuse, PT ;  /* 0x000000070e00720c */ /* 0x080fe40003fc6270 */
[----:B------:R-:W-:Y:S01]  /*169d0*/  ISETP.NE.AND P3, PT, R27, RZ, PT ;  /* 0x000000ff1b00720c */ /* 0x000fe20003f65270 */
[----:B------:R-:W4:Y:S05]  /*169e0*/  @!P2 S2R R32, SR_CgaCtaId ;  /* 0x000000000020a919 */ /* 0x000f2a0000008800 */
[----:B------:R-:W4:Y:S04]  /*169f0*/  @!P0 LDS.U16 R34, [R34+0x123c] ;  /* 0x00123c0022228984 */ /* 0x000f280000000400 */
[----:B------:R-:W-:Y:S01]  /*16a00*/  @!P0 LDS R48, [R4+0x10] ;  /* 0x0000100004308984 */ /* 0x000fe20000000800 */
[----:B------:R-:W-:-:S03]  /*16a10*/  ISETP.GE.AND P0, PT, R10, R7, PT ;  /* 0x000000070a00720c */ /* 0x000fc60003f06270 */
[----:B------:R-:W-:Y:S04]  /*16a20*/  @!P6 LDS.U16 R47, [R47+0x12bc] ;  /* 0x0012bc002f2fe984 */ /* 0x000fe80000000400 */
[----:B------:R-:W-:Y:S01]  /*16a30*/  @!P6 LDS R27, [R4+0x14] ;  /* 0x00001400041be984 */ /* 0x000fe20000000800 */
[----:B------:R-:W-:Y:S01]  /*16a40*/  ISETP.NE.AND P6, PT, R59, RZ, PT ;  /* 0x000000ff3b00720c */ /* 0x000fe20003fc5270 */
[----:B0-----:R-:W0:Y:S01]  /*16a50*/  @!P4 S2R R40, SR_CgaCtaId ;  /* 0x000000000028c919 */ /* 0x001e220000008800 */
[----:B---3--:R-:W-:Y:S02]  /*16a60*/  @!P5 LEA R43, R43, R57, 0x18 ;  /* 0x000000392b2bd211 */ /* 0x008fe400078ec0ff */
[----:B------:R-:W-:Y:S01]  /*16a70*/  ISETP.NE.AND P5, PT, R35, RZ, PT ;  /* 0x000000ff2300720c */ /* 0x000fe20003fa5270 */
[----:B------:R-:W3:Y:S04]  /*16a80*/  @!P3 LDS.U16 R42, [R42+0x1638] ;  /* 0x001638002a2ab984 */ /* 0x000ee80000000400 */
[----:B------:R-:W3:Y:S04]  /*16a90*/  @!P3 LDS R49, [R4+0x30] ;  /* 0x000030000431b984 */ /* 0x000ee80000000800 */
[----:B-1----:R-:W-:-:S02]  /*16aa0*/  @!P6 LEA R54, R54, R58, 0x18 ;  /* 0x0000003a3636e211 */ /* 0x002fc400078ec0ff */
[----:B------:R-:W-:Y:S02]  /*16ab0*/  ISETP.NE.AND P6, PT, R56, RZ, PT ;  /* 0x000000ff3800720c */ /* 0x000fe40003fc5270 */
[----:B------:R-:W-:-:S04]  /*16ac0*/  @!P0 MOV R56, 0x400 ;  /* 0x0000040000388802 */ /* 0x000fc80000000f00 */
[----:B--2---:R-:W-:Y:S02]  /*16ad0*/  @!P0 LEA R37, R37, R56, 0x18 ;  /* 0x0000003825258211 */ /* 0x004fe400078ec0ff */
[----:B------:R-:W-:Y:S01]  /*16ae0*/  ISETP.GE.AND P0, PT, R13, R7, PT ;  /* 0x000000070d00720c */ /* 0x000fe20003f06270 */
[----:B------:R-:W-:-:S04]  /*16af0*/  @!P5 HADD2.F32 R35, -RZ, R53.H0_H0 ;  /* 0x20000035ff23d230 */ /* 0x000fc80000004100 */
[----:B------:R-:W-:Y:S02]  /*16b00*/  @!P6 HADD2.F32 R26, -RZ, R26.H0_H0 ;  /* 0x2000001aff1ae230 */ /* 0x000fe40000004100 */
[----:B------:R-:W-:Y:S01]  /*16b10*/  @!P5 FFMA R30, R35, R31, R30 ;  /* 0x0000001f231ed223 */ /* 0x000fe2000000001e */
[----:B------:R-:W-:Y:S01]  /*16b20*/  @!P2 MOV R35, 0x400 ;  /* 0x000004000023a802 */ /* 0x000fe20000000f00 */
[----:B------:R-:W-:Y:S02]  /*16b30*/  @!P2 LDS R31, [R4+0x2c] ;  /* 0x00002c00041fa984 */ /* 0x000fe40000000800 */
[----:B------:R-:W-:Y:S01]  /*16b40*/  @!P6 FFMA R30, R26, R20, R30 ;  /* 0x000000141a1ee223 */ /* 0x000fe2000000001e */
[----:B----4-:R-:W-:Y:S01]  /*16b50*/  @!P2 LEA R32, R32, R35, 0x18 ;  /* 0x000000232020a211 */ /* 0x010fe200078ec0ff */
[----:B------:R-:W1:Y:S01]  /*16b60*/  @!P4 LDS R26, [R4+0x34] ;  /* 0x00003400041ac984 */ /* 0x000e620000000800 */
[----:B------:R-:W-:-:S03]  /*16b70*/  @!P4 MOV R58, 0x400 ;  /* 0x00000400003ac802 */ /* 0x000fc60000000f00 */
[----:B------:R-:W2:Y:S04]  /*16b80*/  @!P0 LDS.U16 R46, [R46+0x133c] ;  /* 0x00133c002e2e8984 */ /* 0x000ea80000000400 */
[----:B------:R-:W4:Y:S01]  /*16b90*/  @!P0 LDS R20, [R4+0x18] ;  /* 0x0000180004148984 */ /* 0x000f220000000800 */
[----:B------:R-:W-:Y:S02]  /*16ba0*/  ISETP.NE.AND P0, PT, R6, RZ, PT ;  /* 0x000000ff0600720c */ /* 0x000fe40003f05270 */
[----:B------:R-:W-:Y:S01]  /*16bb0*/  P2R R6, PR, RZ, 0x4 ;  /* 0x00000004ff067803 */ /* 0x000fe20000000000 */
[----:B------:R-:W2:Y:S01]  /*16bc0*/  @!P6 S2R R35, SR_CgaCtaId ;  /* 0x000000000023e919 */ /* 0x000ea20000008800 */
[----:B------:R-:W-:Y:S02]  /*16bd0*/  ISETP.GE.AND P2, PT, R16, R7, PT ;  /* 0x000000071000720c */ /* 0x000fe40003f46270 */
[----:B------:R-:W-:Y:S01]  /*16be0*/  ISETP.NE.AND P6, PT, R18, RZ, PT ;  /* 0x000000ff1200720c */ /* 0x000fe20003fc5270 */
[----:B------:R-:W1:Y:S01]  /*16bf0*/  @!P5 S2R R53, SR_CgaCtaId ;  /* 0x000000000035d919 */ /* 0x000e620000008800 */
[----:B0-----:R-:W-:-:S02]  /*16c00*/  @!P4 LEA R40, R40, R58, 0x18 ;  /* 0x0000003a2828c211 */ /* 0x001fc400078ec0ff */
[----:B------:R-:W-:Y:S02]  /*16c10*/  P2R R18, PR, RZ, 0x10 ;  /* 0x00000010ff127803 */ /* 0x000fe40000000000 */
[----:B------:R-:W-:-:S05]  /*16c20*/  ISETP.GE.AND P4, PT, R15, R7, PT ;  /* 0x000000070f00720c */ /* 0x000fca0003f86270 */
[----:B------:R-:W-:Y:S01]  /*16c30*/  @!P2 HADD2.F32 R56, -RZ, R22.H0_H0 ;  /* 0x20000016ff38a230 */ /* 0x000fe20000004100 */
[----:B------:R-:W0:Y:S04]  /*16c40*/  @!P1 S2R R51, SR_CgaCtaId ;  /* 0x0000000000339919 */ /* 0x000e280000008800 */
[----:B------:R-:W-:Y:S01]  /*16c50*/  @!P2 FFMA R30, R56, R33, R30 ;  /* 0x00000021381ea223 */ /* 0x000fe2000000001e */
[----:B------:R-:W-:Y:S01]  /*16c60*/  @!P5 MOV R33, 0x400 ;  /* 0x000004000021d802 */ /* 0x000fe20000000f00 */
[----:B------:R-:W2:Y:S01]  /*16c70*/  @!P3 S2R R55, SR_CgaCtaId ;  /* 0x000000000037b919 */ /* 0x000ea20000008800 */
[----:B------:R-:W-:Y:S01]  /*16c80*/  @!P4 HADD2.F32 R34, -RZ, R34.H0_H0 ;  /* 0x20000022ff22c230 */ /* 0x000fe20000004100 */
[----:B------:R-:W-:Y:S01]  /*16c90*/  ISETP.NE.AND P5, PT, R25, RZ, PT ;  /* 0x000000ff1900720c */ /* 0x000fe20003fa5270 */
[----:B---3--:R-:W-:Y:S01]  /*16ca0*/  @!P3 HADD2.F32 R25, -RZ, R42.H0_H0 ;  /* 0x2000002aff19b230 */ /* 0x008fe20000004100 */
[----:B------:R-:W-:Y:S01]  /*16cb0*/  P2R R42, PR, RZ, 0x10 ;  /* 0x00000010ff2a7803 */ /* 0x000fe20000000000 */
[----:B------:R-:W-:-:S02]  /*16cc0*/  @!P1 HADD2.F32 R44, -RZ, R44.H0_H0 ;  /* 0x2000002cff2c9230 */ /* 0x000fc40000004100 */
[----:B------:R-:W-:Y:S01]  /*16cd0*/  @!P4 FFMA R30, R48, R34, R30 ;  /* 0x00000022301ec223 */ /* 0x000fe2000000001e */
[-C--:B------:R-:W-:Y:S01]  /*16ce0*/  ISETP.GE.AND P4, PT, R8, R7.reuse, PT ;  /* 0x000000070800720c */ /* 0x080fe20003f86270 */
[----:B------:R-:W-:Y:S01]  /*16cf0*/  @!P6 LDS.U16 R28, [R28+0x17b8] ;  /* 0x0017b8001c1ce984 */ /* 0x000fe20000000400 */
[----:B------:R-:W-:Y:S02]  /*16d00*/  @!P1 MOV R57, 0x400 ;  /* 0x0000040000399802 */ /* 0x000fe40000000f00 */
[----:B------:R-:W-:-:S03]  /*16d10*/  ISETP.GE.AND P2, PT, R14, R7, PT ;  /* 0x000000070e00720c */ /* 0x000fc60003f46270 */
[----:B------:R-:W3:Y:S04]  /*16d20*/  @!P5 LDS.U16 R36, [R36+0x1738] ;  /* 0x001738002424d984 */ /* 0x000ee80000000400 */
[----:B------:R-:W-:Y:S02]  /*16d30*/  @!P5 LDS.U16 R9, [R9+0x173a] ;  /* 0x00173a000909d984 */ /* 0x000fe40000000400 */
[----:B-1----:R-:W-:Y:S02]  /*16d40*/  @!P4 LEA R53, R53, R33, 0x18 ;  /* 0x000000213535c211 */ /* 0x002fe400078ec0ff */
[----:B------:R-:W-:Y:S01]  /*16d50*/  ISETP.GE.AND P4, PT, R16, R7, PT ;  /* 0x000000071000720c */ /* 0x000fe20003f86270 */
[----:B------:R-:W-:Y:S01]  /*16d60*/  @!P3 FFMA R19, R49, R25, R19 ;  /* 0x000000193113b223 */ /* 0x000fe20000000013 */
[----:B------:R-:W-:Y:S01]  /*16d70*/  @!P1 FFMA R24, R44, R52, R24 ;  /* 0x000000342c189223 */ /* 0x000fe20000000018 */
[----:B------:R-:W1:Y:S10]  /*16d80*/  @!P0 LDS.U16 R33, [R23+0x103e] ;  /* 0x00103e0017218984 */ /* 0x000e740000000400 */
[----:B------:R-:W3:Y:S01]  /*16d90*/  @!P4 S2R R34, SR_CgaCtaId ;  /* 0x000000000022c919 */ /* 0x000ee20000008800 */
[----:B------:R-:W-:-:S13]  /*16da0*/  ISETP.GE.AND P4, PT, R12, R7, PT ;  /* 0x000000070c00720c */ /* 0x000fda0003f86270 */
[----:B------:R-:W-:Y:S01]  /*16db0*/  @!P4 LDS.U16 R54, [R54+0x13bc] ;  /* 0x0013bc003636c984 */ /* 0x000fe20000000400 */
[----:B------:R-:W-:Y:S02]  /*16dc0*/  ISETP.NE.AND P4, PT, R42, RZ, PT ;  /* 0x000000ff2a00720c */ /* 0x000fe40003f85270 */
[----:B0-----:R-:W-:Y:S02]  /*16dd0*/  @!P1 LEA R51, R51, R57, 0x18 ;  /* 0x0000003933339211 */ /* 0x001fe400078ec0ff */
[----:B------:R-:W-:Y:S02]  /*16de0*/  P2R R25, PR, RZ, 0x2 ;  /* 0x00000002ff197803 */ /* 0x000fe40000000000 */
[----:B------:R-:W-:Y:S02]  /*16df0*/  ISETP.GE.AND P1, PT, R8, R7, PT ;  /* 0x000000070800720c */ /* 0x000fe40003f26270 */
[----:B------:R-:W-:-:S05]  /*16e00*/  @!P3 MOV R57, 0x400 ;  /* 0x000004000039b802 */ /* 0x000fca0000000f00 */
[----:B------:R-:W0:Y:S01]  /*16e10*/  @!P4 S2R R52, SR_CgaCtaId ;  /* 0x000000000034c919 */ /* 0x000e220000008800 */
[----:B------:R-:W-:Y:S02]  /*16e20*/  ISETP.NE.AND P4, PT, R18, RZ, PT ;  /* 0x000000ff1200720c */ /* 0x000fe40003f85270 */
[----:B--2---:R-:W-:Y:S01]  /*16e30*/  @!P3 LEA R22, R55, R57, 0x18 ;  /* 0x000000393716b211 */ /* 0x004fe200078ec0ff */
[----:B------:R-:W-:Y:S01]  /*16e40*/  @!P2 HADD2.F32 R55, -RZ, R47.H0_H0 ;  /* 0x2000002fff37a230 */ /* 0x000fe20000004100 */
[----:B------:R-:W-:Y:S01]  /*16e50*/  P2R R47, PR, RZ, 0x8 ;  /* 0x00000008ff2f7803 */ /* 0x000fe20000000000 */
[----:B------:R2:W1:Y:S01]  /*16e60*/  @!P1 LDS.U16 R18, [R53+0x10be] ;  /* 0x0010be0035129984 */ /* 0x0004620000000400 */
[----:B------:R-:W-:Y:S02]  /*16e70*/  ISETP.GE.AND P3, PT, R17, R7, PT ;  /* 0x000000071100720c */ /* 0x000fe40003f66270 */
[----:B------:R-:W-:Y:S01]  /*16e80*/  @!P2 FFMA R30, R55, R27, R30 ;  /* 0x0000001b371ea223 */ /* 0x000fe2000000001e */
[----:B------:R-:W-:Y:S01]  /*16e90*/  P2R R49, PR, RZ, 0x2 ;  /* 0x00000002ff317803 */ /* 0x000fe20000000000 */
[----:B------:R-:W-:Y:S01]  /*16ea0*/  @!P1 LDS R27, [R4+0x4] ;  /* 0x00000400041b9984 */ /* 0x000fe20000000800 */
[----:B------:R-:W-:-:S02]  /*16eb0*/  ISETP.GE.AND P1, PT, R13, R7, PT ;  /* 0x000000070d00720c */ /* 0x000fc40003f26270 */
[----:B--2---:R-:W-:Y:S01]  /*16ec0*/  @!P4 HADD2.F32 R53, -RZ, R29.H0_H0 ;  /* 0x2000001dff35c230 */ /* 0x004fe20000004100 */
[----:B------:R-:W2:Y:S01]  /*16ed0*/  @!P2 S2R R44, SR_CgaCtaId ;  /* 0x00000000002ca919 */ /* 0x000ea20000008800 */
[----:B------:R-:W-:-:S03]  /*16ee0*/  ISETP.NE.AND P2, PT, R6, RZ, PT ;  /* 0x000000ff0600720c */ /* 0x000fc60003f45270 */
[----:B------:R-:W-:Y:S01]  /*16ef0*/  @!P4 FFMA R19, R53, R26, R19 ;  /* 0x0000001a3513c223 */ /* 0x000fe20000000013 */
[----:B------:R-:W-:Y:S01]  /*16f00*/  P2R R26, PR, RZ, 0x10 ;  /* 0x00000010ff1a7803 */ /* 0x000fe20000000000 */
[----:B------:R-:W1:Y:S01]  /*16f10*/  @!P0 LDS R6, [R4] ;  /* 0x0000000004068984 */ /* 0x000e620000000800 */
[-C--:B------:R-:W-:Y:S02]  /*16f20*/  ISETP.GE.AND P4, PT, R17, R7.reuse, PT ;  /* 0x000000071100720c */ /* 0x080fe40003f86270 */
[----:B------:R-:W-:Y:S02]  /*16f30*/  @!P3 MOV R23, 0x400 ;  /* 0x000004000017b802 */ /* 0x000fe40000000f00 */
[----:B------:R-:W-:Y:S02]  /*16f40*/  P2R R55, PR, RZ, 0x1 ;  /* 0x00000001ff377803 */ /* 0x000fe40000000000 */
[----:B------:R-:W-:Y:S01]  /*16f50*/  ISETP.GE.AND P0, PT, R12, R7, PT ;  /* 0x000000070c00720c */ /* 0x000fe20003f06270 */
[----:B------:R-:W-:Y:S01]  /*16f60*/  @!P1 HADD2.F32 R46, -RZ, R46.H0_H0 ;  /* 0x2000002eff2e9230 */ /* 0x000fe20000004100 */
[----:B------:R-:W-:Y:S01]  /*16f70*/  @!P3 LEA R23, R35, R23, 0x18 ;  /* 0x000000172317b211 */ /* 0x000fe200078ec0ff */
[----:B------:R-:W2:Y:S01]  /*16f80*/  @!P1 S2R R29, SR_CgaCtaId ;  /* 0x00000000001d9919 */ /* 0x000ea20000008800 */
[----:B------:R-:W-:Y:S01]  /*16f90*/  @!P2 HADD2.F32 R41, -RZ, R41.H0_H0 ;  /* 0x20000029ff29a230 */ /* 0x000fe20000004100 */
[----:B------:R-:W-:Y:S01]  /*16fa0*/  P2R R53, PR, RZ, 0x10 ;  /* 0x00000010ff357803 */ /* 0x000fe20000000000 */
[----:B----4-:R-:W-:Y:S01]  /*16fb0*/  @!P1 FFMA R30, R46, R20, R30 ;  /* 0x000000142e1e9223 */ /* 0x010fe2000000001e */
[----:B------:R-:W4:Y:S01]  /*16fc0*/  @!P6 S2R R48, SR_CgaCtaId ;  /* 0x000000000030e919 */ /* 0x000f220000008800 */
[----:B------:R-:W-:Y:S04]  /*16fd0*/  @!P4 LDS.U16 R46, [R23+0x113e] ;  /* 0x00113e00172ec984 */ /* 0x000fe80000000400 */
[----:B------:R-:W-:Y:S01]  /*16fe0*/  @!P4 LDS R20, [R4+0x8] ;  /* 0x000008000414c984 */ /* 0x000fe20000000800 */
[----:B------:R-:W-:Y:S01]  /*16ff0*/  ISETP.GE.AND P4, PT, R16, R7, PT ;  /* 0x000000071000720c */ /* 0x000fe20003f86270 */
[----:B------:R-:W-:-:S02]  /*17000*/  @!P2 FFMA R24, R41, R31, R24 ;  /* 0x0000001f2918a223 */ /* 0x000fc40000000018 */
[----:B------:R-:W-:Y:S01]  /*17010*/  @!P0 LDS R42, [R4+0x1c] ;  /* 0x00001c00042a8984 */ /* 0x000fe20000000800 */
[----:B------:R-:W-:Y:S01]  /*17020*/  ISETP.NE.AND P3, PT, R47, RZ, PT ;  /* 0x000000ff2f00720c */ /* 0x000fe20003f65270 */
[----:B------:R-:W1:Y:S01]  /*17030*/  @!P0 S2R R41, SR_CgaCtaId ;  /* 0x0000000000298919 */ /* 0x000e620000008800 */
[----:B------:R-:W-:Y:S02]  /*17040*/  ISETP.GE.AND P0, PT, R15, R7, PT ;  /* 0x000000070f00720c */ /* 0x000fe40003f06270 */
[----:B------:R-:W-:Y:S01]  /*17050*/  P2R R58, PR, RZ, 0x4 ;  /* 0x00000004ff3a7803 */ /* 0x000fe20000000000 */
[----:B------:R-:W1:Y:S04]  /*17060*/  @!P5 LDS R23, [R4+0x38] ;  /* 0x000038000417d984 */ /* 0x000e680000000800 */
[----:B------:R-:W-:-:S02]  /*17070*/  @!P4 MOV R59, 0x400 ;  /* 0x00000400003bc802 */ /* 0x000fc40000000f00 */
[----:B------:R-:W-:Y:S02]  /*17080*/  ISETP.GE.AND P2, PT, R11, R7, PT ;  /* 0x000000070b00720c */ /* 0x000fe40003f46270 */
[----:B---3--:R-:W-:Y:S01]  /*17090*/  @!P4 LEA R34, R34, R59, 0x18 ;  /* 0x0000003b2222c211 */ /* 0x008fe200078ec0ff */
[----:B------:R-:W-:Y:S01]  /*170a0*/  @!P3 LDS.U16 R38, [R38+0x163a] ;  /* 0x00163a002626b984 */ /* 0x000fe20000000400 */
[----:B------:R-:W-:Y:S02]  /*170b0*/  P2R R47, PR, RZ, 0x8 ;  /* 0x00000008ff2f7803 */ /* 0x000fe40000000000 */
[----:B------:R-:W-:Y:S01]  /*170c0*/  @!P0 MOV R59, 0x400 ;  /* 0x00000400003b8802 */ /* 0x000fe20000000f00 */
[----:B------:R-:W-:Y:S01]  /*170d0*/  @!P3 LDS R31, [R4+0x30] ;  /* 0x00003000041fb984 */ /* 0x000fe20000000800 */
[----:B------:R-:W-:Y:S02]  /*170e0*/  ISETP.GE.AND P3, PT, R14, R7, PT ;  /* 0x000000070e00720c */ /* 0x000fe40003f66270 */
[----:B0-----:R-:W-:Y:S01]  /*170f0*/  @!P0 LEA R52, R52, R59, 0x18 ;  /* 0x0000003b34348211 */ /* 0x001fe200078ec0ff */
[----:B------:R-:W-:Y:S01]  /*17100*/  @!P5 HADD2.F32 R36, -RZ, R36.H0_H0 ;  /* 0x20000024ff24d230 */ /* 0x000fe20000004100 */
[----:B------:R-:W-:Y:S01]  /*17110*/  ISETP.NE.AND P0, PT, R55, RZ, PT ;  /* 0x000000ff3700720c */ /* 0x000fe20003f05270 */
[----:B------:R-:W0:Y:S01]  /*17120*/  @!P2 LDS.U16 R43, [R43+0x143c] ;  /* 0x00143c002b2ba984 */ /* 0x000e220000000400 */
[----:B------:R-:W-:-:S02]  /*17130*/  @!P1 MOV R55, 0x400 ;  /* 0x0000040000379802 */ /* 0x000fc40000000f00 */
[----:B------:R-:W-:Y:S01]  /*17140*/  @!P6 MOV R57, 0x400 ;  /* 0x000004000039e802 */ /* 0x000fe20000000f00 */
[----:B------:R-:W3:Y:S01]  /*17150*/  @!P2 LDS R35, [R4+0x20] ;  /* 0x000020000423a984 */ /* 0x000ee20000000800 */
[----:B--2---:R-:W-:Y:S02]  /*17160*/  @!P1 LEA R29, R29, R55, 0x18 ;  /* 0x000000371d1d9211 */ /* 0x004fe400078ec0ff */
[----:B------:R-:W-:Y:S01]  /*17170*/  ISETP.NE.AND P1, PT, R49, RZ, PT ;  /* 0x000000ff3100720c */ /* 0x000fe20003f25270 */
[----:B------:R-:W-:Y:S01]  /*17180*/  @!P4 LDS.U16 R34, [R34+0x11be] ;  /* 0x0011be002222c984 */ /* 0x000fe20000000400 */
[----:B----4-:R-:W-:Y:S02]  /*17190*/  @!P6 LEA R48, R48, R57, 0x18 ;  /* 0x000000393030e211 */ /* 0x010fe400078ec0ff */
[----:B------:R-:W2:Y:S01]  /*171a0*/  @!P2 S2R R57, SR_CgaCtaId ;  /* 0x000000000039a919 */ /* 0x000ea20000008800 */
[----:B------:R-:W-:Y:S02]  /*171b0*/  ISETP.NE.AND P2, PT, R58, RZ, PT ;  /* 0x000000ff3a00720c */ /* 0x000fe40003f45270 */
[----:B------:R-:W-:-:S04]  /*171c0*/  @!P3 MOV R58, 0x400 ;  /* 0x00000400003ab802 */ /* 0x000fc80000000f00 */
[----:B------:R-:W-:Y:S01]  /*171d0*/  @!P3 LEA R44, R44, R58, 0x18 ;  /* 0x0000003a2c2cb211 */ /* 0x000fe200078ec0ff */
[----:B-1----:R-:W-:Y:S01]  /*171e0*/  @!P0 HADD2.F32 R58, -RZ, R33.H0_H0 ;  /* 0x20000021ff3a8230 */ /* 0x002fe20000004100 */
[----:B------:R-:W-:Y:S01]  /*171f0*/  ISETP.GE.AND P3, PT, R12, R7, PT ;  /* 0x000000070c00720c */ /* 0x000fe20003f66270 */
[----:B------:R-:W-:Y:S02]  /*17200*/  IMAD.MOV.U32 R33, RZ, RZ, RZ ;  /* 0x000000ffff217224 */ /* 0x000fe400078e00ff */
[----:B------:R-:W-:Y:S02]  /*17210*/  @!P1 HADD2.F32 R49, -RZ, R18.H0_H0 ;  /* 0x20000012ff319230 */ /* 0x000fe40000004100 */
[----:B------:R-:W-:Y:S01]  /*17220*/  @!P0 FFMA R33, R6, R58, RZ ;  /* 0x0000003a06218223 */ /* 0x000fe200000000ff */
[----:B------:R-:W-:Y:S01]  /*17230*/  P2R R18, PR, RZ, 0x1 ;  /* 0x00000001ff127803 */ /* 0x000fe20000000000 */
[----:B------:R-:W-:Y:S01]  /*17240*/  @!P5 FFMA R19, R36, R23, R19 ;  /* 0x000000172413d223 */ /* 0x000fe20000000013 */
[----:B------:R-:W-:Y:S01]  /*17250*/  ISETP.GE.AND P0, PT, R10, R7, PT ;  /* 0x000000070a00720c */ /* 0x000fe20003f06270 */
[----:B------:R-:W1:Y:S01]  /*17260*/  @!P5 S2R R56, SR_CgaCtaId ;  /* 0x000000000038d919 */ /* 0x000e620000008800 */
[----:B------:R-:W-:Y:S03]  /*17270*/  @!P2 LDS.U16 R32, [R32+0x15bc] ;  /* 0x0015bc002020a984 */ /* 0x000fe60000000400 */
[----:B------:R-:W-:-:S05]  /*17280*/  @!P3 HADD2.F32 R54, -RZ, R54.H0_H0 ;  /* 0x20000036ff36b230 */ /* 0x000fca0000004100 */
[----:B------:R-:W-:-:S03]  /*17290*/  @!P3 FFMA R30, R54, R42, R30 ;  /* 0x0000002a361eb223 */ /* 0x000fc6000000001e */
[----:B------:R-:W4:Y:S01]  /*172a0*/  @!P0 S2R R42, SR_CgaCtaId ;  /* 0x00000000002a8919 */ /* 0x000f220000008800 */
[----:B------:R-:W1:Y:S04]  /*172b0*/  @!P0 LDS.U16 R37, [R37+0x14bc] ;  /* 0x0014bc0025258984 */ /* 0x000e680000000400 */
[----:B------:R-:W4:Y:S01]  /*172c0*/  @!P0 LDS R6, [R4+0x24] ;  /* 0x0000240004068984 */ /* 0x000f220000000800 */
[----:B------:R-:W-:Y:S02]  /*172d0*/  ISETP.GE.AND P0, PT, R11, R7, PT ;  /* 0x000000070b00720c */ /* 0x000fe40003f06270 */
[----:B------:R-:W-:-:S04]  /*172e0*/  @!P3 MOV R54, 0x400 ;  /* 0x000004000036b802 */ /* 0x000fc80000000f00 */
[----:B------:R-:W-:Y:S02]  /*172f0*/  @!P3 LEA R41, R41, R54, 0x18 ;  /* 0x000000362929b211 */ /* 0x000fe400078ec0ff */
[----:B------:R-:W-:-:S05]  /*17300*/  ISETP.NE.AND P3, PT, R47, RZ, PT ;  /* 0x000000ff2f00720c */ /* 0x000fca0003f65270 */
[----:B0-----:R-:W-:Y:S01]  /*17310*/  @!P0 HADD2.F32 R43, -RZ, R43.H0_H0 ;  /* 0x2000002bff2b8230 */ /* 0x001fe20000004100 */
[----:B------:R-:W-:Y:S02]  /*17320*/  @!P0 MOV R47, 0x400 ;  /* 0x00000400002f8802 */ /* 0x000fe40000000f00 */
[----:B------:R-:W-:Y:S02]  /*17330*/  P2R R23, PR, RZ, 0x1 ;  /* 0x00000001ff177803 */ /* 0x000fe40000000000 */
[----:B--2---:R-:W-:Y:S01]  /*17340*/  @!P0 LEA R57, R57, R47, 0x18 ;  /* 0x0000002f39398211 */ /* 0x004fe200078ec0ff */
[----:B---3--:R-:W-:Y:S01]  /*17350*/  @!P0 FFMA R30, R35, R43, R30 ;  /* 0x0000002b231e8223 */ /* 0x008fe2000000001e */
[----:B------:R-:W-:Y:S01]  /*17360*/  ISETP.GE.AND P0, PT, R10, R7, PT ;  /* 0x000000070a00720c */ /* 0x000fe20003f06270 */
[----:B------:R-:W-:Y:S01]  /*17370*/  @!P1 FFMA R33, R49, R27, R33 ;  /* 0x0000001b31219223 */ /* 0x000fe20000000021 */
[----:B------:R-:W-:Y:S02]  /*17380*/  ISETP.NE.AND P1, PT, R25, RZ, PT ;  /* 0x000000ff1900720c */ /* 0x000fe40003f25270 */
[----:B------:R-:W0:Y:S01]  /*17390*/  @!P4 LDS R25, [R4+0xc] ;  /* 0x00000c000419c984 */ /* 0x000e220000000800 */
[----:B------:R-:W-:Y:S01]  /*173a0*/  ISETP.NE.AND P4, PT, R53, RZ, PT ;  /* 0x000000ff3500720c */ /* 0x000fe20003f85270 */
[----:B------:R-:W-:-:S07]  /*173b0*/  @!P3 HADD2.F32 R38, -RZ, R38.H0_H0 ;  /* 0x20000026ff26b230 */ /* 0x000fce0000004100 */
[----:B------:R-:W-:Y:S02]  /*173c0*/  @!P0 MOV R53, 0x400 ;  /* 0x0000040000358802 */ /* 0x000fe40000000f00 */
[-C--:B------:R-:W-:Y:S01]  /*173d0*/  ISETP.GE.AND P0, PT, R8, R7.reuse, PT ;  /* 0x000000070800720c */ /* 0x080fe20003f06270 */
[----:B------:R-:W-:Y:S01]  /*173e0*/  @!P3 FFMA R24, R31, R38, R24 ;  /* 0x000000261f18b223 */ /* 0x000fe20000000018 */
[----:B------:R-:W2:Y:S01]  /*173f0*/  @!P3 S2R R35, SR_CgaCtaId ;  /* 0x000000000023b919 */ /* 0x000ea20000008800 */
[----:B------:R-:W-:Y:S02]  /*17400*/  P2R R31, PR, RZ, 0x8 ;  /* 0x00000008ff1f7803 */ /* 0x000fe40000000000 */
[-C--:B------:R-:W-:Y:S01]  /*17410*/  ISETP.GE.AND P3, PT, R17, R7.reuse, PT ;  /* 0x000000071100720c */ /* 0x080fe20003f66270 */
[----:B------:R-:W-:Y:S01]  /*17420*/  @!P4 HADD2.F32 R46, -RZ, R46.H0_H0 ;  /* 0x2000002eff2ec230 */ /* 0x000fe20000004100 */
[----:B------:R-:W3:Y:S01]  /*17430*/  @!P1 S2R R49, SR_CgaCtaId ;  /* 0x0000000000319919 */ /* 0x000ee20000008800 */
[----:B------:R-:W-:Y:S01]  /*17440*/  P2R R54, PR, RZ, 0x40 ;  /* 0x00000040ff367803 */ /* 0x000fe20000000000 */
[----:B------:R-:W0:Y:S04]  /*17450*/  @!P2 S2R R27, SR_CgaCtaId ;  /* 0x00000000001ba919 */ /* 0x000e280000008800 */
[----:B------:R-:W2:Y:S01]  /*17460*/  @!P0 S2R R38, SR_CgaCtaId ;  /* 0x0000000000268919 */ /* 0x000ea20000008800 */
[----:B------:R-:W-:Y:S01]  /*17470*/  ISETP.GE.AND P0, PT, R15, R7, PT ;  /* 0x000000070f00720c */ /* 0x000fe20003f06270 */
[----:B------:R-:W-:Y:S01]  /*17480*/  @!P4 FFMA R33, R46, R20, R33 ;  /* 0x000000142e21c223 */ /* 0x000fe20000000021 */
[----:B------:R-:W-:-:S02]  /*17490*/  ISETP.NE.AND P4, PT, R26, RZ, PT ;  /* 0x000000ff1a00720c */ /* 0x000fc40003f85270 */
[----:B------:R-:W2:Y:S01]  /*174a0*/  @!P3 S2R R43, SR_CgaCtaId ;  /* 0x00000000002bb919 */ /* 0x000ea20000008800 */
[-C--:B------:R-:W-:Y:S01]  /*174b0*/  ISETP.GE.AND P3, PT, R14, R7.reuse, PT ;  /* 0x000000070e00720c */ /* 0x080fe20003f66270 */
[----:B------:R-:W-:Y:S01]  /*174c0*/  @!P6 LDS R20, [R4+0x3c] ;  /* 0x00003c000414e984 */ /* 0x000fe20000000800 */
[-C--:B------:R-:W-:Y:S02]  /*174d0*/  ISETP.GE.AND P6, PT, R10, R7.reuse, PT ;  /* 0x000000070a00720c */ /* 0x080fe40003fc6270 */
[----:B------:R-:W-:Y:S01]  /*174e0*/  @!P1 MOV R58, 0x400 ;  /* 0x00000400003a9802 */ /* 0x000fe20000000f00 */
[----:B------:R-:W2:Y:S04]  /*174f0*/  @!P1 LDS.U16 R51, [R51+0x153c] ;  /* 0x00153c0033339984 */ /* 0x000ea80000000400 */
[----:B------:R-:W-:Y:S04]  /*17500*/  @!P0 LDS.U16 R52, [R52+0x123e] ;  /* 0x00123e0034348984 */ /* 0x000fe80000000400 */
[----:B------:R-:W-:Y:S01]  /*17510*/  @!P0 LDS R26, [R4+0x10] ;  /* 0x00001000041a8984 */ /* 0x000fe20000000800 */
[----:B------:R-:W-:Y:S01]  /*17520*/  ISETP.GE.AND P0, PT, R16, R7, PT ;  /* 0x000000071000720c */ /* 0x000fe20003f06270 */
[----:B------:R-:W2:Y:S01]  /*17530*/  @!P4 S2R R36, SR_CgaCtaId ;  /* 0x000000000024c919 */ /* 0x000ea20000008800 */
[----:B-1----:R-:W-:Y:S01]  /*17540*/  @!P6 HADD2.F32 R37, -RZ, R37.H0_H0 ;  /* 0x20000025ff25e230 */ /* 0x002fe20000004100 */
[----:B------:R-:W-:Y:S01]  /*17550*/  @!P3 LDS.U16 R44, [R44+0x12be] ;  /* 0x0012be002c2cb984 */ /* 0x000fe20000000400 */
[----:B------:R-:W-:-:S03]  /*17560*/  ISETP.NE.AND P3, PT, R31, RZ, PT ;  /* 0x000000ff1f00720c */ /* 0x000fc60003f65270 */
[----:B----4-:R-:W-:Y:S01]  /*17570*/  @!P6 FFMA R30, R37, R6, R30 ;  /* 0x00000006251ee223 */ /* 0x010fe2000000001e */
[----:B------:R-:W-:Y:S01]  /*17580*/  @!P6 LEA R42, R42, R53, 0x18 ;  /* 0x000000352a2ae211 */ /* 0x000fe200078ec0ff */
[----:B------:R-:W1:Y:S01]  /*17590*/  @!P1 LDS R47, [R4+0x28] ;  /* 0x00002800042f9984 */ /* 0x000e620000000800 */
[----:B------:R-:W-:-:S03]  /*175a0*/  ISETP.GE.AND P6, PT, R8, R7, PT ;  /* 0x000000070800720c */ /* 0x000fc60003fc6270 */
[----:B------:R-:W4:Y:S01]  /*175b0*/  @!P0 S2R R53, SR_CgaCtaId ;  /* 0x0000000000358919 */ /* 0x000f220000008800 */
[----:B------:R-:W-:Y:S02]  /*175c0*/  @!P2 MOV R55, 0x400 ;  /* 0x000004000037a802 */ /* 0x000fe40000000f00 */
[----:B---3--:R-:W-:Y:S01]  /*175d0*/  @!P1 LEA R49, R49, R58, 0x18 ;  /* 0x0000003a31319211 */ /* 0x008fe200078ec0ff */
[----:B------:R-:W-:Y:S01]  /*175e0*/  @!P2 LDS R31, [R4+0x2c] ;  /* 0x00002c00041fa984 */ /* 0x000fe20000000800 */
[----:B0-----:R-:W-:Y:S02]  /*175f0*/  @!P2 LEA R27, R27, R55, 0x18 ;  /* 0x000000371b1ba211 */ /* 0x001fe400078ec0ff */
[----:B------:R-:W-:Y:S01]  /*17600*/  @!P3 MOV R58, 0x400 ;  /* 0x00000400003ab802 */ /* 0x000fe20000000f00 */
[----:B------:R-:W0:Y:S01]  /*17610*/  @!P4 LDS.U16 R50, [R50+0x16ba] ;  /* 0x0016ba003232c984 */ /* 0x000e220000000400 */
[----:B------:R-:W-:Y:S02]  /*17620*/  P2R R37, PR, RZ, 0x4 ;  /* 0x00000004ff257803 */ /* 0x000fe40000000000 */
[----:B------:R-:W-:Y:S01]  /*17630*/  ISETP.GE.AND P2, PT, R17, R7, PT ;  /* 0x000000071100720c */ /* 0x000fe20003f46270 */
[----:B------:R-:W-:Y:S01]  /*17640*/  @!P0 HADD2.F32 R55, -RZ, R34.H0_H0 ;  /* 0x20000022ff378230 */ /* 0x000fe20000004100 */
[----:B--2---:R-:W-:Y:S01]  /*17650*/  @!P3 LEA R35, R35, R58, 0x18 ;  /* 0x0000003a2323b211 */ /* 0x004fe200078ec0ff */
[----:B------:R-:W2:Y:S01]  /*17660*/  @!P4 LDS R46, [R4+0x34] ;  /* 0x00003400042ec984 */ /* 0x000ea20000000800 */
[----:B------:R-:W-:-:S02]  /*17670*/  @!P6 MOV R58, 0x400 ;  /* 0x00000400003ae802 */ /* 0x000fc40000000f00 */
[----:B------:R-:W-:Y:S01]  /*17680*/  @!P0 FFMA R33, R55, R25, R33 ;  /* 0x0000001937218223 */ /* 0x000fe20000000021 */
[----:B------:R-:W-:Y:S01]  /*17690*/  @!P4 MOV R55, 0x400 ;  /* 0x000004000037c802 */ /* 0x000fe20000000f00 */
[----:B------:R-:W3:Y:S01]  /*176a0*/  @!P5 LDS R6, [R4+0x38] ;  /* 0x000038000406d984 */ /* 0x000ee20000000800 */
[----:B------:R-:W-:Y:S02]  /*176b0*/  @!P6 LEA R38, R38, R58, 0x18 ;  /* 0x0000003a2626e211 */ /* 0x000fe400078ec0ff */
[----:B------:R-:W-:Y:S02]  /*176c0*/  ISETP.NE.AND P6, PT, R54, RZ, PT ;  /* 0x000000ff3600720c */ /* 0x000fe40003fc5270 */
[----:B------:R-:W-:Y:S01]  /*176d0*/  @!P5 MOV R60, 0x400 ;  /* 0x00000400003cd802 */ /* 0x000fe20000000f00 */
[----:B------:R-:W-:Y:S01]  /*176e0*/  @!P1 HADD2.F32 R51, -RZ, R51.H0_H0 ;  /* 0x20000033ff339230 */ /* 0x000fe20000004100 */
[----:B------:R-:W-:Y:S01]  /*176f0*/  @!P4 LEA R36, R36, R55, 0x18 ;  /* 0x000000372424c211 */ /* 0x000fe200078ec0ff */
[----:B------:R-:W-:Y:S01]  /*17700*/  @!P3 LDS.U16 R22, [R22+0x163c] ;  /* 0x00163c001616b984 */ /* 0x000fe20000000400 */
[----:B------:R-:W-:-:S03]  /*17710*/  @!P2 MOV R55, 0x400 ;  /* 0x000004000037a802 */ /* 0x000fc60000000f00 */
[----:B------:R-:W-:Y:S01]  /*17720*/  @!P4 LDS.U16 R40, [R40+0x16bc] ;  /* 0x0016bc002828c984 */ /* 0x000fe20000000400 */
[----:B------:R-:W-:Y:S02]  /*17730*/  @!P2 LEA R43, R43, R55, 0x18 ;  /* 0x000000372b2ba211 */ /* 0x000fe400078ec0ff */
[----:B------:R-:W-:Y:S01]  /*17740*/  @!P0 MOV R55, 0x400 ;  /* 0x0000040000378802 */ /* 0x000fe20000000f00 */
[----:B------:R-:W-:Y:S01]  /*17750*/  @!P6 HADD2.F32 R54, -RZ, R28.H0_H0 ;  /* 0x2000001cff36e230 */ /* 0x000fe20000004100 */
[----:B------:R-:W-:Y:S01]  /*17760*/  @!P5 LEA R56, R56, R60, 0x18 ;  /* 0x0000003c3838d211 */ /* 0x000fe200078ec0ff */
[----:B------:R-:W-:Y:S01]  /*17770*/  @!P6 LDS.U16 R39, [R39+0x17ba] ;  /* 0x0017ba002727e984 */ /* 0x000fe20000000400 */
[----:B------:R-:W-:Y:S02]  /*17780*/  P2R R34, PR, RZ, 0x20 ;  /* 0x00000020ff227803 */ /* 0x000fe40000000000 */
[----:B------:R-:W-:Y:S01]  /*17790*/  ISETP.GE.AND P5, PT, R14, R7, PT ;  /* 0x000000070e00720c */ /* 0x000fe20003fa6270 */
[----:B------:R-:W-:Y:S01]  /*177a0*/  @!P6 LDS.U16 R48, [R48+0x17bc] ;  /* 0x0017bc003030e984 */ /* 0x000fe20000000400 */
[----:B----4-:R-:W-:-:S02]  /*177b0*/  @!P0 LEA R28, R53, R55, 0x18 ;  /* 0x00000037351c8211 */ /* 0x010fc400078ec0ff */
[----:B------:R-:W-:Y:S01]  /*177c0*/  ISETP.GE.AND P0, PT, R12, R7, PT ;  /* 0x000000070c00720c */ /* 0x000fe20003f06270 */
[----:B------:R-:W-:Y:S01]  /*177d0*/  @!P6 FFMA R19, R54, R20, R19 ;  /* 0x000000143613e223 */ /* 0x000fe20000000013 */
[----:B-1----:R-:W-:Y:S01]  /*177e0*/  @!P1 FFMA R30, R51, R47, R30 ;  /* 0x0000002f331e9223 */ /* 0x002fe2000000001e */
[----:B------:R-:W-:Y:S01]  /*177f0*/  P2R R20, PR, RZ, 0x2 ;  /* 0x00000002ff147803 */ /* 0x000fe20000000000 */
[----:B0-----:R-:W-:Y:S01]  /*17800*/  @!P4 HADD2.F32 R50, -RZ, R50.H0_H0 ;  /* 0x20000032ff32c230 */ /* 0x001fe20000004100 */
[----:B------:R-:W-:Y:S01]  /*17810*/  ISETP.GE.AND P1, PT, R13, R7, PT ;  /* 0x000000070d00720c */ /* 0x000fe20003f26270 */
[----:B------:R-:W-:Y:S04]  /*17820*/  @!P4 LDS R51, [R4+0x34] ;  /* 0x000034000433c984 */ /* 0x000fe80000000800 */
[----:B------:R-:W0:Y:S01]  /*17830*/  @!P5 LDS R25, [R4+0x14] ;  /* 0x000014000419d984 */ /* 0x000e220000000800 */
[----:B------:R-:W1:Y:S01]  /*17840*/  @!P5 S2R R58, SR_CgaCtaId ;  /* 0x00000000003ad919 */ /* 0x000e620000008800 */
[----:B------:R-:W-:-:S02]  /*17850*/  ISETP.NE.AND P5, PT, R34, RZ, PT ;  /* 0x000000ff2200720c */ /* 0x000fc40003fa5270 */
[----:B------:R-:W4:Y:S01]  /*17860*/  @!P0 S2R R34, SR_CgaCtaId ;  /* 0x0000000000228919 */ /* 0x000f220000008800 */
[----:B------:R-:W-:Y:S02]  /*17870*/  ISETP.NE.AND P0, PT, R23, RZ, PT ;  /* 0x000000ff1700720c */ /* 0x000fe40003f05270 */
[----:B------:R-:W-:Y:S01]  /*17880*/  ISETP.GE.AND P2, PT, R15, R7, PT ;  /* 0x000000070f00720c */ /* 0x000fe20003f46270 */
[----:B--2---:R-:W-:Y:S01]  /*17890*/  @!P4 FFMA R24, R50, R46, R24 ;  /* 0x0000002e3218c223 */ /* 0x004fe20000000018 */
[----:B------:R-:W2:Y:S01]  /*178a0*/  @!P1 S2R R47, SR_CgaCtaId ;  /* 0x00000000002f9919 */ /* 0x000ea20000008800 */
[----:B------:R-:W-:Y:S01]  /*178b0*/  P2R R53, PR, RZ, 0x2 ;  /* 0x00000002ff357803 */ /* 0x000fe20000000000 */
[----:B------:R-:W2:Y:S04]  /*178c0*/  @!P1 LDS.U16 R29, [R29+0x133e] ;  /* 0x00133e001d1d9984 */ /* 0x000ea80000000400 */
[----:B------:R-:W-:-:S02]  /*178d0*/  @!P5 HADD2.F32 R50, -RZ, R9.H0_H0 ;  /* 0x20000009ff32d230 */ /* 0x000fc40000004100 */
[----:B------:R-:W-:Y:S01]  /*178e0*/  @!P1 LDS R9, [R4+0x18] ;  /* 0x0000180004099984 */ /* 0x000fe20000000800 */
[----:B------:R-:W-:Y:S01]  /*178f0*/  ISETP.GE.AND P1, PT, R10, R7, PT ;  /* 0x000000070a00720c */ /* 0x000fe20003f26270 */
[----:B------:R-:W2:Y:S01]  /*17900*/  @!P0 S2R R23, SR_CgaCtaId ;  /* 0x0000000000178919 */ /* 0x000ea20000008800 */
[----:B------:R-:W-:Y:S01]  /*17910*/  ISETP.NE.AND P0, PT, R18, RZ, PT ;  /* 0x000000ff1200720c */ /* 0x000fe20003f05270 */
[----:B------:R-:W-:-:S05]  /*17920*/  @!P2 HADD2.F32 R52, -RZ, R52.H0_H0 ;  /* 0x20000034ff34a230 */ /* 0x000fca0000004100 */
[----:B------:R-:W-:Y:S02]  /*17930*/  @!P2 FFMA R33, R26, R52, R33 ;  /* 0x000000341a21a223 */ /* 0x000fe40000000021 */
[----:B------:R-:W2:Y:S01]  /*17940*/  @!P2 S2R R26, SR_CgaCtaId ;  /* 0x00000000001aa919 */ /* 0x000ea20000008800 */
[----:B------:R-:W-:Y:S02]  /*17950*/  ISETP.NE.AND P2, PT, R37, RZ, PT ;  /* 0x000000ff2500720c */ /* 0x000fe40003f45270 */
[----:B------:R-:W-:Y:S01]  /*17960*/  P2R R37, PR, RZ, 0x8 ;  /* 0x00000008ff257803 */ /* 0x000fe20000000000 */
[----:B------:R-:W2:Y:S01]  /*17970*/  @!P1 S2R R52, SR_CgaCtaId ;  /* 0x0000000000349919 */ /* 0x000ea20000008800 */
[-C--:B------:R-:W-:Y:S01]  /*17980*/  ISETP.GE.AND P1, PT, R17, R7.reuse, PT ;  /* 0x000000071100720c */ /* 0x080fe20003f26270 */
[----:B------:R-:W-:Y:S04]  /*17990*/  @!P0 LDS.U16 R18, [R21+0x1040] ;  /* 0x0010400015128984 */ /* 0x000fe80000000400 */
[----:B------:R-:W2:Y:S01]  /*179a0*/  @!P3 LDS R21, [R4+0x30] ;  /* 0x000030000415b984 */ /* 0x000ea20000000800 */
[----:B------:R-:W-:-:S03]  /*179b0*/  ISETP.GE.AND P3, PT, R14, R7, PT ;  /* 0x000000070e00720c */ /* 0x000fc60003f66270 */
[----:B------:R-:W-:Y:S02]  /*179c0*/  @!P2 HADD2.F32 R32, -RZ, R32.H0_H0 ;  /* 0x20000020ff20a230 */ /* 0x000fe40000004100 */
[----:B---3--:R-:W-:Y:S02]  /*179d0*/  @!P5 FFMA R24, R50, R6, R24 ;  /* 0x000000063218d223 */ /* 0x008fe40000000018 */
[----:B------:R-:W-:Y:S01]  /*179e0*/  @!P1 LDS.U16 R43, [R43+0x1140] ;  /* 0x001140002b2b9984 */ /* 0x000fe20000000400 */
[----:B------:R-:W-:-:S03]  /*179f0*/  @!P2 FFMA R30, R32, R31, R30 ;  /* 0x0000001f201ea223 */ /* 0x000fc6000000001e */
[----:B------:R-:W-:Y:S01]  /*17a00*/  @!P1 LDS R31, [R4+0x8] ;  /* 0x00000800041f9984 */ /* 0x000fe20000000800 */
[----:B------:R-:W-:Y:S01]  /*17a10*/  ISETP.NE.AND P1, PT, R53, RZ, PT ;  /* 0x000000ff3500720c */ /* 0x000fe20003f25270 */
[----:B------:R-:W-:Y:S01]  /*17a20*/  @!P3 HADD2.F32 R46, -RZ, R44.H0_H0 ;  /* 0x2000002cff2eb230 */ /* 0x000fe20000004100 */
[----:B------:R-:W-:Y:S01]  /*17a30*/  P2R R44, PR, RZ, 0x20 ;  /* 0x00000020ff2c7803 */ /* 0x000fe20000000000 */
[----:B------:R-:W3:Y:S01]  /*17a40*/  @!P0 LDS R6, [R4] ;  /* 0x0000000004068984 */ /* 0x000ee20000000800 */
[----:B------:R-:W-:Y:S02]  /*17a50*/  ISETP.GE.AND P5, PT, R12, R7, PT ;  /* 0x000000070c00720c */ /* 0x000fe40003fa6270 */
[----:B------:R-:W-:Y:S01]  /*17a60*/  @!P3 MOV R53, 0x400 ;  /* 0x000004000035b802 */ /* 0x000fe20000000f00 */
[----:B0-----:R-:W-:Y:S01]  /*17a70*/  @!P3 FFMA R33, R46, R25, R33 ;  /* 0x000000192e21b223 */ /* 0x001fe20000000021 */
[----:B------:R-:W-:Y:S02]  /*17a80*/  P2R R32, PR, RZ, 0x4 ;  /* 0x00000004ff207803 */ /* 0x000fe40000000000 */
[----:B------:R-:W-:-:S02]  /*17a90*/  ISETP.GE.AND P2, PT, R15, R7, PT ;  /* 0x000000070f00720c */ /* 0x000fc40003f46270 */
[----:B-1----:R-:W-:Y:S02]  /*17aa0*/  @!P3 LEA R58, R58, R53, 0x18 ;  /* 0x000000353a3ab211 */ /* 0x002fe400078ec0ff */
[----:B------:R-:W-:-:S03]  /*17ab0*/  ISETP.GE.AND P3, PT, R11, R7, PT ;  /* 0x000000070b00720c */ /* 0x000fc60003f66270 */
[----:B------:R-:W-:Y:S01]  /*17ac0*/  @!P5 MOV R53, 0x400 ;  /* 0x000004000035d802 */ /* 0x000fe20000000f00 */
[----:B------:R-:W-:Y:S03]  /*17ad0*/  @!P5 LDS.U16 R41, [R41+0x13be] ;  /* 0x0013be002929d984 */ /* 0x000fe60000000400 */
[----:B----4-:R-:W-:Y:S01]  /*17ae0*/  @!P5 LEA R34, R34, R53, 0x18 ;  /* 0x000000352222d211 */ /* 0x010fe200078ec0ff */
[----:B------:R-:W-:Y:S01]  /*17af0*/  @!P5 LDS R25, [R4+0x1c] ;  /* 0x00001c000419d984 */ /* 0x000fe20000000800 */
[----:B------:R-:W-:-:S04]  /*17b00*/  @!P2 MOV R54, 0x400 ;  /* 0x000004000036a802 */ /* 0x000fc80000000f00 */
[----:B------:R-:W-:Y:S02]  /*17b10*/  @!P3 MOV R53, 0x400 ;  /* 0x000004000035b802 */ /* 0x000fe40000000f00 */
[----:B--2---:R-:W-:Y:S02]  /*17b20*/  @!P2 LEA R26, R26, R54, 0x18 ;  /* 0x000000361a1aa211 */ /* 0x004fe400078ec0ff */
[----:B------:R-:W-:Y:S02]  /*17b30*/  ISETP.GE.AND P2, PT, R10, R7, PT ;  /* 0x000000070a00720c */ /* 0x000fe40003f46270 */
[----:B------:R-:W-:Y:S02]  /*17b40*/  @!P3 LEA R23, R23, R53, 0x18 ;  /* 0x000000351717b211 */ /* 0x000fe400078ec0ff */
[----:B------:R-:W-:Y:S02]  /*17b50*/  ISETP.NE.AND P3, PT, R37, RZ, PT ;  /* 0x000000ff2500720c */ /* 0x000fe40003f65270 */
[----:B------:R-:W-:-:S02]  /*17b60*/  P2R R50, PR, RZ, 0x1 ;  /* 0x00000001ff327803 */ /* 0x000fc40000000000 */
[----:B------:R-:W-:Y:S02]  /*17b70*/  ISETP.GE.AND P0, PT, R8, R7, PT ;  /* 0x000000070800720c */ /* 0x000fe40003f06270 */
[----:B------:R-:W-:-:S03]  /*17b80*/  ISETP.NE.AND P5, PT, R44, RZ, PT ;  /* 0x000000ff2c00720c */ /* 0x000fc60003fa5270 */
[----:B------:R-:W-:-:S04]  /*17b90*/  @!P2 MOV R44, 0x400 ;  /* 0x00000400002ca802 */ /* 0x000fc80000000f00 */
[----:B------:R-:W-:Y:S01]  /*17ba0*/  @!P3 HADD2.F32 R22, -RZ, R22.H0_H0 ;  /* 0x20000016ff16b230 */ /* 0x000fe20000004100 */
[----:B------:R-:W-:Y:S01]  /*17bb0*/  @!P2 LEA R52, R52, R44, 0x18 ;  /* 0x0000002c3434a211 */ /* 0x000fe200078ec0ff */
[----:B------:R-:W-:Y:S02]  /*17bc0*/  @!P1 HADD2.F32 R44, -RZ, R29.H0_H0 ;  /* 0x2000001dff2c9230 */ /* 0x000fe40000004100 */
[----:B------:R-:W0:Y:S01]  /*17bd0*/  @!P0 LDS.U16 R38, [R38+0x10c0] ;  /* 0x0010c00026268984 */ /* 0x000e220000000400 */
[----:B------:R-:W-:Y:S01]  /*17be0*/  @!P3 FFMA R30, R21, R22, R30 ;  /* 0x00000016151eb223 */ /* 0x000fe2000000001e */
[----:B------:R-:W-:Y:S02]  /*17bf0*/  P2R R29, PR, RZ, 0x8 ;  /* 0x00000008ff1d7803 */ /* 0x000fe40000000000 */
[----:B------:R-:W-:Y:S01]  /*17c00*/  ISETP.GE.AND P3, PT, R13, R7, PT ;  /* 0x000000070d00720c */ /* 0x000fe20003f66270 */
[----:B------:R-:W1:Y:S01]  /*17c10*/  @!P0 LDS R46, [R4+0x4] ;  /* 0x00000400042e8984 */ /* 0x000e620000000800 */
[----:B------:R-:W-:-:S02]  /*17c20*/  ISETP.NE.AND P0, PT, R50, RZ, PT ;  /* 0x000000ff3200720c */ /* 0x000fc40003f05270 */
[----:B------:R-:W-:Y:S01]  /*17c30*/  P2R R37, PR, RZ, 0x4 ;  /* 0x00000004ff257803 */ /* 0x000fe20000000000 */
[----:B------:R-:W2:Y:S01]  /*17c40*/  @!P6 LDS R50, [R4+0x3c] ;  /* 0x00003c000432e984 */ /* 0x000ea20000000800 */
[----:B------:R-:W-:Y:S02]  /*17c50*/  ISETP.GE.AND P2, PT, R16, R7, PT ;  /* 0x000000071000720c */ /* 0x000fe40003f46270 */
[----:B------:R-:W-:Y:S01]  /*17c60*/  P2R R22, PR, RZ, 0x8 ;  /* 0x00000008ff167803 */ /* 0x000fe20000000000 */
[----:B------:R-:W-:Y:S04]  /*17c70*/  @!P5 LDS.U16 R56, [R56+0x173c] ;  /* 0x00173c003838d984 */ /* 0x000fe80000000400 */
[----:B------:R-:W-:Y:S01]  /*17c80*/  @!P3 FFMA R33, R44, R9, R33 ;  /* 0x000000092c21b223 */ /* 0x000fe20000000021 */
[----:B------:R-:W-:-:S02]  /*17c90*/  ISETP.GE.AND P3, PT, R15, R7, PT ;  /* 0x000000070f00720c */ /* 0x000fc40003f66270 */
[----:B------:R-:W-:Y:S01]  /*17ca0*/  @!P1 MOV R54, 0x400 ;  /* 0x0000040000369802 */ /* 0x000fe20000000f00 */
[----:B------:R-:W-:Y:S01]  /*17cb0*/  @!P0 HADD2.F32 R53, -RZ, R18.H0_H0 ;  /* 0x20000012ff358230 */ /* 0x000fe20000004100 */
[----:B------:R-:W4:Y:S02]  /*17cc0*/  LDL R21, [R5+0x70] ;  /* 0x0000700005157983 */ /* 0x000f240000100800 */
[----:B------:R-:W-:Y:S02]  /*17cd0*/  @!P1 LEA R47, R47, R54, 0x18 ;  /* 0x000000362f2f9211 */ /* 0x000fe400078ec0ff */
[----:B------:R-:W2:Y:S01]  /*17ce0*/  @!P2 LDS.U16 R28, [R28+0x11c0] ;  /* 0x0011c0001c1ca984 */ /* 0x000ea20000000400 */
[----:B------:R-:W-:Y:S01]  /*17cf0*/  ISETP.NE.AND P1, PT, R20, RZ, PT ;  /* 0x000000ff1400720c */ /* 0x000fe20003f25270 */
[----:B------:R-:W-:Y:S02]  /*17d00*/  IMAD.MOV.U32 R20, RZ, RZ, RZ ;  /* 0x000000ffff147224 */ /* 0x000fe400078e00ff */
[----:B------:R-:W2:Y:S01]  /*17d10*/  @!P2 LDS R18, [R4+0xc] ;  /* 0x00000c000412a984 */ /* 0x000ea20000000800 */
[----:B------:R-:W-:Y:S01]  /*17d20*/  ISETP.GE.AND P2, PT, R8, R7, PT ;  /* 0x000000070800720c */ /* 0x000fe20003f46270 */
[----:B---3--:R-:W-:Y:S01]  /*17d30*/  @!P0 FFMA R20, R6, R53, RZ ;  /* 0x0000003506148223 */ /* 0x008fe200000000ff */
[----:B------:R-:W-:Y:S01]  /*17d40*/  P2R R53, PR, RZ, 0x8 ;  /* 0x00000008ff357803 */ /* 0x000fe20000000000 */
[----:B------:R-:W3:Y:S04]  /*17d50*/  @!P3 LDS.U16 R26, [R26+0x1240] ;  /* 0x001240001a1ab984 */ /* 0x000ee80000000400 */
[----:B------:R-:W3:Y:S01]  /*17d60*/  @!P3 LDS R9, [R4+0x10] ;  /* 0x000010000409b984 */ /* 0x000ee20000000800 */
[----:B------:R-:W-:Y:S01]  /*17d70*/  ISETP.GE.AND P3, PT, R17, R7, PT ;  /* 0x000000071100720c */ /* 0x000fe20003f66270 */
[----:B------:R-:W-:-:S02]  /*17d80*/  @!P4 HADD2.F32 R54, -RZ, R40.H0_H0 ;  /* 0x20000028ff36c230 */ /* 0x000fc40000004100 */
[----:B------:R-:W-:Y:S01]  /*17d90*/  @!P6 HADD2.F32 R39, -RZ, R39.H0_H0 ;  /* 0x20000027ff27e230 */ /* 0x000fe20000004100 */
[----:B------:R-:W-:Y:S01]  /*17da0*/  @!P1 LDS.U16 R49, [R49+0x153e] ;  /* 0x00153e0031319984 */ /* 0x000fe20000000400 */
[----:B0-----:R-:W-:Y:S01]  /*17db0*/  @!P2 HADD2.F32 R38, -RZ, R38.H0_H0 ;  /* 0x20000026ff26a230 */ /* 0x001fe20000004100 */
[----:B------:R-:W-:Y:S02]  /*17dc0*/  P2R R6, PR, RZ, 0x1 ;  /* 0x00000001ff067803 */ /* 0x000fe40000000000 */
[----:B------:R-:W-:Y:S02]  /*17dd0*/  ISETP.GE.AND P0, PT, R12, R7, PT ;  /* 0x000000070c00720c */ /* 0x000fe40003f06270 */
[----:B-1----:R-:W-:-:S03]  /*17de0*/  @!P2 FFMA R20, R38, R46, R20 ;  /* 0x0000002e2614a223 */ /* 0x002fc60000000014 */
[----:B------:R-:W-:Y:S02]  /*17df0*/  @!P3 HADD2.F32 R43, -RZ, R43.H0_H0 ;  /* 0x2000002bff2bb230 */ /* 0x000fe40000004100 */
[----:B------:R-:W-:Y:S01]  /*17e00*/  @!P4 FFMA R30, R54, R51, R30 ;  /* 0x00000033361ec223 */ /* 0x000fe2000000001e */
[----:B------:R-:W0:Y:S02]  /*17e10*/  @!P2 S2R R59, SR_CgaCtaId ;  /* 0x00000000003ba919 */ /* 0x000e240000008800 */
[----:B------:R-:W-:Y:S01]  /*17e20*/  @!P3 FFMA R20, R43, R31, R20 ;  /* 0x0000001f2b14b223 */ /* 0x000fe20000000014 */
[----:B------:R-:W1:Y:S01]  /*17e30*/  @!P1 S2R R44, SR_CgaCtaId ;  /* 0x00000000002c9919 */ /* 0x000e620000008800 */
[----:B------:R-:W3:Y:S01]  /*17e40*/  @!P3 S2R R31, SR_CgaCtaId ;  /* 0x00000000001fb919 */ /* 0x000ee20000008800 */
[----:B------:R-:W-:Y:S01]  /*17e50*/  ISETP.NE.AND P3, PT, R53, RZ, PT ;  /* 0x000000ff3500720c */ /* 0x000fe20003f65270 */
[----:B------:R-:W-:Y:S01]  /*17e60*/  @!P0 HADD2.F32 R40, -RZ, R41.H0_H0 ;  /* 0x20000029ff288230 */ /* 0x000fe20000004100 */
[----:B------:R-:W-:Y:S01]  /*17e70*/  ISETP.GE.AND P2, PT, R11, R7, PT ;  /* 0x000000070b00720c */ /* 0x000fe20003f46270 */
[----:B--2---:R-:W-:Y:S01]  /*17e80*/  @!P6 FFMA R24, R39, R50, R24 ;  /* 0x000000322718e223 */ /* 0x004fe20000000018 */
[----:B------:R-:W-:Y:S01]  /*17e90*/  P2R R55, PR, RZ, 0x2 ;  /* 0x00000002ff377803 */ /* 0x000fe20000000000 */
[----:B------:R-:W-:Y:S01]  /*17ea0*/  @!P6 LDS R38, [R4+0x3c] ;  /* 0x00003c000426e984 */ /* 0x000fe20000000800 */
[----:B------:R-:W-:-:S03]  /*17eb0*/  @!P0 FFMA R33, R40, R25, R33 ;  /* 0x0000001928218223 */ /* 0x000fc60000000021 */
[----:B------:R-:W-:Y:S04]  /*17ec0*/  @!P5 LDS R25, [R4+0x38] ;  /* 0x000038000419d984 */ /* 0x000fe80000000800 */
[----:B------:R-:W2:Y:S01]  /*17ed0*/  @!P3 S2R R54, SR_CgaCtaId ;  /* 0x000000000036b919 */ /* 0x000ea20000008800 */
[----:B------:R-:W-:Y:S02]  /*17ee0*/  ISETP.NE.AND P3, PT, R22, RZ, PT ;  /* 0x000000ff1600720c */ /* 0x000fe40003f65270 */
[----:B------:R-:W-:Y:S01]  /*17ef0*/  P2R R22, PR, RZ, 0x20 ;  /* 0x00000020ff167803 */ /* 0x000fe20000000000 */
[----:B------:R-:W2:Y:S01]  /*17f00*/  @!P2 LDS.U16 R57, [R57+0x143e] ;  /* 0x00143e003939a984 */ /* 0x000ea20000000400 */
[-C--:B------:R-:W-:Y:S02]  /*17f10*/  ISETP.GE.AND P5, PT, R14, R7.reuse, PT ;  /* 0x000000070e00720c */ /* 0x080fe40003fa6270 */
[----:B------:R-:W-:Y:S01]  /*17f20*/  P2R R41, PR, RZ, 0x10 ;  /* 0x00000010ff297803 */ /* 0x000fe20000000000 */
[----:B------:R-:W-:Y:S01]  /*17f30*/  @!P2 LDS R40, [R4+0x20] ;  /* 0x000020000428a984 */ /* 0x000fe20000000800 */
[----:B------:R-:W-:-:S02]  /*17f40*/  ISETP.GE.AND P4, PT, R16, R7, PT ;  /* 0x000000071000720c */ /* 0x000fc40003f86270 */
[-C--:B------:R-:W-:Y:S02]  /*17f50*/  ISETP.GE.AND P0, PT, R14, R7.reuse, PT ;  /* 0x000000070e00720c */ /* 0x080fe40003f06270 */
[----:B------:R-:W-:Y:S01]  /*17f60*/  ISETP.NE.AND P2, PT, R37, RZ, PT ;  /* 0x000000ff2500720c */ /* 0x000fe20003f45270 */
[----:B------:R-:W-:Y:S04]  /*17f70*/  @!P3 LDS.U16 R47, [R47+0x1340] ;  /* 0x001340002f2fb984 */ /* 0x000fe80000000400 */
[----:B------:R-:W-:Y:S01]  /*17f80*/  @!P5 LDS R43, [R4+0x14] ;  /* 0x00001400042bd984 */ /* 0x000fe20000000800 */
[----:B------:R-:W-:-:S03]  /*17f90*/  ISETP.GE.AND P5, PT, R12, R7, PT ;  /* 0x000000070c00720c */ /* 0x000fc60003fa6270 */
[----:B------:R-:W2:Y:S02]  /*17fa0*/  @!P4 S2R R46, SR_CgaCtaId ;  /* 0x00000000002ec919 */ /* 0x000ea40000008800 */
[----:B------:R-:W2:Y:S01]  /*17fb0*/  @!P0 LDS.U16 R58, [R58+0x12c0] ;  /* 0x0012c0003a3a8984 */ /* 0x000ea20000000400 */
[----:B------:R-:W-:-:S03]  /*17fc0*/  ISETP.NE.AND P0, PT, R6, RZ, PT ;  /* 0x000000ff0600720c */ /* 0x000fc60003f05270 */
[----:B------:R-:W2:Y:S04]  /*17fd0*/  @!P2 LDS.U16 R42, [R42+0x14be] ;  /* 0x0014be002a2aa984 */ /* 0x000ea80000000400 */
[----:B------:R-:W-:Y:S04]  /*17fe0*/  @!P5 LDS.U16 R34, [R34+0x13c0] ;  /* 0x0013c0002222d984 */ /* 0x000fe80000000400 */
[----:B------:R-:W-:Y:S01]  /*17ff0*/  @!P5 LDS R6, [R4+0x1c] ;  /* 0x00001c000406d984 */ /* 0x000fe20000000800 */
[-C--:B------:R-:W-:Y:S02]  /*18000*/  ISETP.GE.AND P5, PT, R8, R7.reuse, PT ;  /* 0x000000070800720c */ /* 0x080fe40003fa6270 */
[----:B------:R-:W-:Y:S01]  /*18010*/  P2R R51, PR, RZ, 0x8 ;  /* 0x00000008ff337803 */ /* 0x000fe20000000000 */
[----:B------:R-:W-:Y:S01]  /*18020*/  @!P3 LDS R37, [R4+0x18] ;  /* 0x000018000425b984 */ /* 0x000fe20000000800 */
[----:B------:R-:W-:-:S03]  /*18030*/  ISETP.GE.AND P3, PT, R17, R7, PT ;  /* 0x000000071100720c */ /* 0x000fc60003f66270 */
[----:B------:R-:W2:Y:S01]  /*18040*/  @!P2 LDS R50, [R4+0x24] ;  /* 0x000024000432a984 */ /* 0x000ea20000000800 */
[----:B------:R-:W-:-:S05]  /*18050*/  @!P1 MOV R39, 0x400 ;  /* 0x0000040000279802 */ /* 0x000fca0000000f00 */
[----:B------:R-:W-:Y:S02]  /*18060*/  @!P5 MOV R60, 0x400 ;  /* 0x00000400003cd802 */ /* 0x000fe40000000f00 */
[----:B------:R-:W-:Y:S02]  /*18070*/  ISETP.NE.AND P2, PT, R32, RZ, PT ;  /* 0x000000ff2000720c */ /* 0x000fe40003f45270 */
[----:B0-----:R-:W-:Y:S01]  /*18080*/  @!P5 LEA R59, R59, R60, 0x18 ;  /* 0x0000003c3b3bd211 */ /* 0x001fe200078ec0ff */
[----:B------:R-:W-:Y:S01]  /*18090*/  @!P1 LDS R32, [R4+0x28] ;  /* 0x0000280004209984 */ /* 0x000fe20000000800 */
[----:B-1----:R-:W-:Y:S02]  /*180a0*/  @!P1 LEA R44, R44, R39, 0x18 ;  /* 0x000000272c2c9211 */ /* 0x002fe400078ec0ff */
[----:B------:R-:W-:Y:S02]  /*180b0*/  @!P3 MOV R60, 0x400 ;  /* 0x00000400003cb802 */ /* 0x000fe40000000f00 */
[----:B------:R-:W-:Y:S01]  /*180c0*/  ISETP.GE.AND P1, PT, R15, R7, PT ;  /* 0x000000070f00720c */ /* 0x000fe20003f26270 */
[----:B------:R-:W-:Y:S01]  /*180d0*/  @!P4 HADD2.F32 R28, -RZ, R28.H0_H0 ;  /* 0x2000001cff1cc230 */ /* 0x000fe20000004100 */
[----:B------:R-:W-:-:S02]  /*180e0*/  ISETP.NE.AND P5, PT, R22, RZ, PT ;  /* 0x000000ff1600720c */ /* 0x000fc40003fa5270 */
[----:B------:R-:W-:Y:S01]  /*180f0*/  @!P4 MOV R22, 0x400 ;  /* 0x000004000016c802 */ /* 0x000fe20000000f00 */
[----:B------:R-:W0:Y:S01]  /*18100*/  @!P2 LDS.U16 R27, [R27+0x15be] ;  /* 0x0015be001b1ba984 */ /* 0x000e220000000400 */
[----:B------:R-:W-:Y:S02]  /*18110*/  P2R R53, PR, RZ, 0x40 ;  /* 0x00000040ff357803 */ /* 0x000fe40000000000 */
[----:B---3--:R-:W-:Y:S02]  /*18120*/  @!P3 LEA R31, R31, R60, 0x18 ;  /* 0x0000003c1f1fb211 */ /* 0x008fe400078ec0ff */
[-C--:B------:R-:W-:Y:S02]  /*18130*/  ISETP.GE.AND P6, PT, R11, R7.reuse, PT ;  /* 0x000000070b00720c */ /* 0x080fe40003fc6270 */
[-C--:B------:R-:W-:Y:S01]  /*18140*/  ISETP.GE.AND P3, PT, R14, R7.reuse, PT ;  /* 0x000000070e00720c */ /* 0x080fe20003f66270 */
[----:B------:R-:W-:Y:S01]  /*18150*/  @!P4 FFMA R20, R28, R18, R20 ;  /* 0x000000121c14c223 */ /* 0x000fe20000000014 */
[----:B--2---:R-:W-:Y:S01]  /*18160*/  @!P4 LEA R46, R46, R22, 0x18 ;  /* 0x000000162e2ec211 */ /* 0x004fe200078ec0ff */
[----:B------:R-:W-:Y:S01]  /*18170*/  @!P1 HADD2.F32 R39, -RZ, R26.H0_H0 ;  /* 0x2000001aff279230 */ /* 0x000fe20000004100 */
[----:B------:R-:W-:Y:S01]  /*18180*/  P2R R22, PR, RZ, 0x10 ;  /* 0x00000010ff167803 */ /* 0x000fe20000000000 */
[----:B------:R-:W-:Y:S01]  /*18190*/  @!P5 HADD2.F32 R56, -RZ, R56.H0_H0 ;  /* 0x20000038ff38d230 */ /* 0x000fe20000004100 */
[----:B------:R-:W-:Y:S01]  /*181a0*/  ISETP.GE.AND P4, PT, R10, R7, PT ;  /* 0x000000070a00720c */ /* 0x000fe20003f86270 */
[----:B------:R-:W-:Y:S01]  /*181b0*/  @!P2 LDS R28, [R4+0x2c] ;  /* 0x00002c00041ca984 */ /* 0x000fe20000000800 */
[----:B------:R-:W-:-:S03]  /*181c0*/  @!P1 FFMA R20, R9, R39, R20 ;  /* 0x0000002709149223 */ /* 0x000fc60000000014 */
[----:B------:R-:W-:Y:S01]  /*181d0*/  @!P6 HADD2.F32 R57, -RZ, R57.H0_H0 ;  /* 0x20000039ff39e230 */ /* 0x000fe20000004100 */
[----:B------:R-:W1:Y:S01]  /*181e0*/  @!P6 LDS.U16 R23, [R23+0x1440] ;  /* 0x001440001717e984 */ /* 0x000e620000000400 */
[----:B------:R-:W-:-:S03]  /*181f0*/  @!P3 HADD2.F32 R58, -RZ, R58.H0_H0 ;  /* 0x2000003aff3ab230 */ /* 0x000fc60000004100 */
[----:B------:R-:W-:Y:S01]  /*18200*/  @!P6 FFMA R33, R40, R57, R33 ;  /* 0x000000392821e223 */ /* 0x000fe20000000021 */
[----:B------:R-:W2:Y:S01]  /*18210*/  @!P6 LDS R18, [R4+0x20] ;  /* 0x000020000412e984 */ /* 0x000ea20000000800 */
[----:B------:R-:W-:Y:S01]  /*18220*/  @!P3 FFMA R20, R58, R43, R20 ;  /* 0x0000002b3a14b223 */ /* 0x000fe20000000014 */
[----:B------:R-:W-:Y:S01]  /*18230*/  @!P4 HADD2.F32 R42, -RZ, R42.H0_H0 ;  /* 0x2000002aff2ac230 */ /* 0x000fe20000004100 */
[----:B------:R-:W-:Y:S01]  /*18240*/  ISETP.NE.AND P3, PT, R51, RZ, PT ;  /* 0x000000ff3300720c */ /* 0x000fe20003f65270 */
[----:B------:R-:W-:Y:S01]  /*18250*/  @!P5 FFMA R30, R56, R25, R30 ;  /* 0x00000019381ed223 */ /* 0x000fe2000000001e */
[----:B------:R-:W-:Y:S01]  /*18260*/  P2R R25, PR, RZ, 0x10 ;  /* 0x00000010ff197803 */ /* 0x000fe20000000000 */
[----:B------:R-:W3:Y:S01]  /*18270*/  @!P0 LDS.U16 R26, [R3+0x1042] ;  /* 0x00104200031a8984 */ /* 0x000ee20000000400 */
[----:B------:R-:W-:Y:S01]  /*18280*/  @!P4 FFMA R33, R42, R50, R33 ;  /* 0x000000322a21c223 */ /* 0x000fe20000000021 */
[----:B------:R-:W-:Y:S02]  /*18290*/  ISETP.GE.AND P4, PT, R12, R7, PT ;  /* 0x000000070c00720c */ /* 0x000fe40003f86270 */
[----:B------:R-:W-:Y:S01]  /*182a0*/  @!P1 MOV R60, 0x400 ;  /* 0x00000400003c9802 */ /* 0x000fe20000000f00 */
[----:B------:R-:W3:Y:S04]  /*182b0*/  @!P0 LDS R9, [R4] ;  /* 0x0000000004098984 */ /* 0x000ee80000000800 */
[----:B------:R-:W4:Y:S01]  /*182c0*/  LDL R39, [R5+0x74] ;  /* 0x0000740005277983 */ /* 0x000f220000100800 */
[----:B------:R-:W-:Y:S01]  /*182d0*/  @!P3 HADD2.F32 R47, -RZ, R47.H0_H0 ;  /* 0x2000002fff2fb230 */ /* 0x000fe20000004100 */
[----:B------:R-:W-:-:S02]  /*182e0*/  @!P1 LEA R54, R54, R60, 0x18 ;  /* 0x0000003c36369211 */ /* 0x000fc400078ec0ff */
[----:B------:R-:W-:Y:S02]  /*182f0*/  ISETP.NE.AND P1, PT, R55, RZ, PT ;  /* 0x000000ff3700720c */ /* 0x000fe40003f25270 */
[----:B------:R-:W-:Y:S02]  /*18300*/  @!P4 HADD2.F32 R34, -RZ, R34.H0_H0 ;  /* 0x20000022ff22c230 */ /* 0x000fe40000004100 */
[----:B------:R-:W-:-:S04]  /*18310*/  @!P3 FFMA R20, R47, R37, R20 ;  /* 0x000000252f14b223 */ /* 0x000fc80000000014 */
[----:B------:R-:W-:Y:S01]  /*18320*/  @!P4 FFMA R20, R34, R6, R20 ;  /* 0x000000062214c223 */ /* 0x000fe20000000014 */
[----:B------:R-:W-:Y:S01]  /*18330*/  ISETP.GE.AND P4, PT, R11, R7, PT ;  /* 0x000000070b00720c */ /* 0x000fe20003f86270 */
[----:B0-----:R-:W-:Y:S01]  /*18340*/  @!P2 HADD2.F32 R34, -RZ, R27.H0_H0 ;  /* 0x2000001bff22a230 */ /* 0x001fe20000004100 */
[----:B------:R-:W-:Y:S02]  /*18350*/  ISETP.NE.AND P6, PT, R53, RZ, PT ;  /* 0x000000ff3500720c */ /* 0x000fe40003fc5270 */
[----:B------:R-:W-:-:S05]  /*18360*/  @!P1 HADD2.F32 R49, -RZ, R49.H0_H0 ;  /* 0x20000031ff319230 */ /* 0x000fca0000004100 */
[----:B------:R-:W-:-:S04]  /*18370*/  @!P1 FFMA R33, R49, R32, R33 ;  /* 0x0000002031219223 */ /* 0x000fc80000000021 */
[----:B-1----:R-:W-:Y:S02]  /*18380*/  @!P4 HADD2.F32 R47, -RZ, R23.H0_H0 ;  /* 0x20000017ff2fc230 */ /* 0x002fe40000004100 */
[----:B------:R-:W-:Y:S01]  /*18390*/  @!P2 FFMA R33, R34, R28, R33 ;  /* 0x0000001c2221a223 */ /* 0x000fe20000000021 */
[----:B------:R-:W-:Y:S01]  /*183a0*/  P2R R28, PR, RZ, 0x10 ;  /* 0x00000010ff1c7803 */ /* 0x000fe20000000000 */
[----:B------:R-:W-:Y:S01]  /*183b0*/  @!P6 HADD2.F32 R48, -RZ, R48.H0_H0 ;  /* 0x20000030ff30e230 */ /* 0x000fe20000004100 */
[----:B------:R-:W-:Y:S01]  /*183c0*/  P2R R43, PR, RZ, 0x40 ;  /* 0x00000040ff2b7803 */ /* 0x000fe20000000000 */
[----:B--2---:R-:W-:Y:S01]  /*183d0*/  @!P4 FFMA R20, R18, R47, R20 ;  /* 0x0000002f1214c223 */ /* 0x004fe20000000014 */
[-C--:B------:R-:W-:Y:S01]  /*183e0*/  ISETP.GE.AND P4, PT, R12, R7.reuse, PT ;  /* 0x000000070c00720c */ /* 0x080fe20003f86270 */
[----:B---3--:R-:W-:Y:S02]  /*183f0*/  @!P0 HADD2.F32 R26, -RZ, R26.H0_H0 ;  /* 0x2000001aff1a8230 */ /* 0x008fe40000004100 */
[----:B------:R-:W-:Y:S01]  /*18400*/  @!P6 FFMA R30, R48, R38, R30 ;  /* 0x00000026301ee223 */ /* 0x000fe2000000001e */
[----:B------:R-:W-:-:S02]  /*18410*/  ISETP.GE.AND P6, PT, R14, R7, PT ;  /* 0x000000070e00720c */ /* 0x000fc40003fc6270 */
[----:B------:R-:W-:Y:S01]  /*18420*/  ISETP.NE.AND P3, PT, R29, RZ, PT ;  /* 0x000000ff1d00720c */ /* 0x000fe20003f65270 */
[----:B------:R-:W-:Y:S01]  /*18430*/  IMAD.MOV.U32 R6, RZ, RZ, RZ ;  /* 0x000000ffff067224 */ /* 0x000fe200078e00ff */
[----:B------:R-:W-:Y:S01]  /*18440*/  P2R R29, PR, RZ, 0x2 ;  /* 0x00000002ff1d7803 */ /* 0x000fe20000000000 */
[----:B------:R-:W0:Y:S01]  /*18450*/  @!P5 S2R R37, SR_CgaCtaId ;  /* 0x000000000025d919 */ /* 0x000e220000008800 */
[----:B------:R-:W1:Y:S03]  /*18460*/  @!P2 S2R R27, SR_CgaCtaId ;  /* 0x00000000001ba919 */ /* 0x000e660000008800 */
[----:B------:R-:W2:Y:S01]  /*18470*/  @!P4 S2R R53, SR_CgaCtaId ;  /* 0x000000000035c919 */ /* 0x000ea20000008800 */
[----:B------:R-:W-:Y:S02]  /*18480*/  ISETP.NE.AND P4, PT, R28, RZ, PT ;  /* 0x000000ff1c00720c */ /* 0x000fe40003f85270 */
[-C--:B------:R-:W-:Y:S01]  /*18490*/  ISETP.GE.AND P1, PT, R8, R7.reuse, PT ;  /* 0x000000070800720c */ /* 0x080fe20003f26270 */
[----:B------:R-:W-:Y:S01]  /*184a0*/  @!P0 FFMA R6, R9, R26, RZ ;  /* 0x0000001a09068223 */ /* 0x000fe200000000ff */
[----:B------:R-:W-:Y:S01]  /*184b0*/  P2R R26, PR, RZ, 0x1 ;  /* 0x00000001ff1a7803 */ /* 0x000fe20000000000 */
[----:B------:R-:W3:Y:S01]  /*184c0*/  @!P6 S2R R58, SR_CgaCtaId ;  /* 0x00000000003ae919 */ /* 0x000ee20000008800 */
[----:B------:R-:W-:-:S02]  /*184d0*/  ISETP.GE.AND P0, PT, R13, R7, PT ;  /* 0x000000070d00720c */ /* 0x000fc40003f06270 */
[----:B------:R-:W-:Y:S01]  /*184e0*/  P2R R23, PR, RZ, 0x40 ;  /* 0x00000040ff177803 */ /* 0x000fe20000000000 */
[----:B------:R-:W-:Y:S01]  /*184f0*/  @!P3 LDS.U16 R35, [R35+0x163e] ;  /* 0x00163e002323b984 */ /* 0x000fe20000000400 */
[----:B------:R-:W-:-:S03]  /*18500*/  ISETP.GE.AND P6, PT, R17, R7, PT ;  /* 0x000000071100720c */ /* 0x000fc60003fc6270 */
[----:B------:R-:W2:Y:S01]  /*18510*/  @!P4 S2R R9, SR_CgaCtaId ;  /* 0x000000000009c919 */ /* 0x000ea20000008800 */
[----:B------:R-:W-:Y:S01]  /*18520*/  ISETP.NE.AND P4, PT, R25, RZ, PT ;  /* 0x000000ff1900720c */ /* 0x000fe20003f85270 */
[----:B------:R-:W2:Y:S04]  /*18530*/  @!P1 LDS.U16 R59, [R59+0x10c2] ;  /* 0x0010c2003b3b9984 */ /* 0x000ea80000000400 */
[----:B------:R-:W-:Y:S01]  /*18540*/  @!P1 LDS R38, [R4+0x4] ;  /* 0x0000040004269984 */ /* 0x000fe20000000800 */
[----:B------:R-:W2:Y:S01]  /*18550*/  @!P1 S2R R49, SR_CgaCtaId ;  /* 0x0000000000319919 */ /* 0x000ea20000008800 */
[----:B------:R-:W-:Y:S01]  /*18560*/  ISETP.NE.AND P1, PT, R29, RZ, PT ;  /* 0x000000ff1d00720c */ /* 0x000fe20003f25270 */
[----:B------:R-:W2:Y:S01]  /*18570*/  @!P0 S2R R57, SR_CgaCtaId ;  /* 0x0000000000398919 */ /* 0x000ea20000008800 */
[----:B------:R-:W2:Y:S04]  /*18580*/  @!P6 LDS.U16 R31, [R31+0x1142] ;  /* 0x001142001f1fe984 */ /* 0x000ea80000000400 */
[----:B------:R-:W-:Y:S04]  /*18590*/  @!P4 LDS.U16 R52, [R52+0x14c0] ;  /* 0x0014c0003434c984 */ /* 0x000fe80000000400 */
[----:B------:R-:W-:Y:S01]  /*185a0*/  @!P4 LDS R40, [R4+0x24] ;  /* 0x000024000428c984 */ /* 0x000fe20000000800 */
[----:B------:R-:W-:Y:S01]  /*185b0*/  ISETP.NE.AND P4, PT, R22, RZ, PT ;  /* 0x000000ff1600720c */ /* 0x000fe20003f85270 */
[----:B------:R-:W2:Y:S01]  /*185c0*/  @!P3 S2R R55, SR_CgaCtaId ;  /* 0x000000000037b919 */ /* 0x000ea20000008800 */
[----:B------:R-:W-:Y:S01]  /*185d0*/  P2R R48, PR, RZ, 0x2 ;  /* 0x00000002ff307803 */ /* 0x000fe20000000000 */
[----:B------:R-:W2:Y:S01]  /*185e0*/  @!P6 LDS R50, [R4+0x8] ;  /* 0x000008000432e984 */ /* 0x000ea20000000800 */
[----:B------:R-:W2:Y:S01]  /*185f0*/  @!P6 S2R R29, SR_CgaCtaId ;  /* 0x00000000001de919 */ /* 0x000ea20000008800 */
[----:B------:R-:W-:-:S02]  /*18600*/  ISETP.NE.AND P6, PT, R23, RZ, PT ;  /* 0x000000ff1700720c */ /* 0x000fc40003fc5270 */
[----:B------:R-:W2:Y:S04]  /*18610*/  @!P1 LDS.U16 R44, [R44+0x1540] ;  /* 0x001540002c2c9984 */ /* 0x000ea80000000400 */
[----:B------:R-:W-:Y:S01]  /*18620*/  @!P1 LDS R42, [R4+0x28] ;  /* 0x00002800042a9984 */ /* 0x000fe20000000800 */
[----:B------:R-:W-:Y:S02]  /*18630*/  ISETP.GE.AND P1, PT, R11, R7, PT ;  /* 0x000000070b00720c */ /* 0x000fe40003f26270 */
[----:B------:R-:W-:Y:S01]  /*18640*/  @!P5 MOV R18, 0x400 ;  /* 0x000004000012d802 */ /* 0x000fe20000000f00 */
[----:B------:R-:W-:Y:S01]  /*18650*/  @!P4 LDS.U16 R46, [R46+0x11c2] ;  /* 0x0011c2002e2ec984 */ /* 0x000fe20000000400 */
[----:B------:R-:W-:Y:S02]  /*18660*/  @!P2 MOV R56, 0x400 ;  /* 0x000004000038a802 */ /* 0x000fe40000000f00 */
[----:B------:R-:W-:Y:S01]  /*18670*/  P2R R51, PR, RZ, 0x10 ;  /* 0x00000010ff337803 */ /* 0x000fe20000000000 */
[----:B------:R-:W-:Y:S01]  /*18680*/  @!P4 LDS R28, [R4+0xc] ;  /* 0x00000c00041cc984 */ /* 0x000fe20000000800 */
[----:B0-----:R-:W-:-:S02]  /*18690*/  @!P5 LEA R37, R37, R18, 0x18 ;  /* 0x000000122525d211 */ /* 0x001fc400078ec0ff */
[-C--:B------:R-:W-:Y:S01]  /*186a0*/  ISETP.GE.AND P4, PT, R12, R7.reuse, PT ;  /* 0x000000070c00720c */ /* 0x080fe20003f86270 */
[----:B------:R-:W0:Y:S01]  /*186b0*/  @!P3 LDS R47, [R4+0x30] ;  /* 0x00003000042fb984 */ /* 0x000e220000000800 */
[----:B------:R-:W-:Y:S02]  /*186c0*/  P2R R18, PR, RZ, 0x20 ;  /* 0x00000020ff127803 */ /* 0x000fe40000000000 */
[----:B------:R-:W-:Y:S01]  /*186d0*/  ISETP.GE.AND P5, PT, R15, R7, PT ;  /* 0x000000070f00720c */ /* 0x000fe20003fa6270 */
[----:B------:R-:W4:Y:S01]  /*186e0*/  LDL R22, [R5+0x84] ;  /* 0x0000840005167983 */ /* 0x000f220000100800 */
[----:B------:R-:W-:Y:S02]  /*186f0*/  @!P6 MOV R60, 0x400 ;  /* 0x00000400003ce802 */ /* 0x000fe40000000f00 */
[----:B-1----:R-:W-:Y:S01]  /*18700*/  @!P2 LEA R27, R27, R56, 0x18 ;  /* 0x000000381b1ba211 */ /* 0x002fe200078ec0ff */
[----:B------:R-:W4:Y:S01]  /*18710*/  LDL R34, [R5+0x80] ;  /* 0x0000800005227983 */ /* 0x000f220000100800 */
[----:B------:R-:W-:-:S02]  /*18720*/  P2R R3, PR, RZ, 0x4 ;  /* 0x00000004ff037803 */ /* 0x000fc40000000000 */
[----:B------:R-:W-:Y:S01]  /*18730*/  ISETP.GE.AND P2, PT, R8, R7, PT ;  /* 0x000000070800720c */ /* 0x000fe20003f46270 */
[----:B------:R-:W4:Y:S01]  /*18740*/  LDL R32, [R5+0x78] ;  /* 0x0000780005207983 */ /* 0x000f220000100800 */
[----:B------:R-:W-:Y:S02]  /*18750*/  @!P1 MOV R61, 0x400 ;  /* 0x00000400003d9802 */ /* 0x000fe40000000f00 */
[----:B---3--:R-:W-:Y:S01]  /*18760*/  @!P6 LEA R58, R58, R60, 0x18 ;  /* 0x0000003c3a3ae211 */ /* 0x008fe200078ec0ff */
[----:B------:R-:W1:Y:S01]  /*18770*/  @!P5 LDS.U16 R54, [R54+0x1242] ;  /* 0x001242003636d984 */ /* 0x000e620000000400 */
[----:B------:R-:W-:Y:S02]  /*18780*/  @!P0 MOV R60, 0x400 ;  /* 0x00000400003c8802 */ /* 0x000fe40000000f00 */
[----:B--2---:R-:W-:Y:S01]  /*18790*/  @!P1 LEA R9, R9, R61, 0x18 ;  /* 0x0000003d09099211 */ /* 0x004fe200078ec0ff */
[----:B------:R-:W2:Y:S01]  /*187a0*/  LDL R25, [R5+0x7c] ;  /* 0x00007c0005197983 */ /* 0x000ea20000100800 */
[----:B------:R-:W-:-:S02]  /*187b0*/  ISETP.GE.AND P1, PT, R17, R7, PT ;  /* 0x000000071100720c */ /* 0x000fc40003f26270 */
[----:B------:R-:W-:Y:S01]  /*187c0*/  @!P0 LEA R57, R57, R60, 0x18 ;  /* 0x0000003c39398211 */ /* 0x000fe200078ec0ff */
[----:B------:R-:W3:Y:S01]  /*187d0*/  LDL R23, [R5+0x88] ;  /* 0x0000880005177983 */ /* 0x000ee20000100800 */
[----:B------:R-:W-:Y:S02]  /*187e0*/  @!P4 MOV R60, 0x400 ;  /* 0x00000400003cc802 */ /* 0x000fe40000000f00 */
[----:B------:R-:W-:Y:S01]  /*187f0*/  @!P3 MOV R56, 0x400 ;  /* 0x000004000038b802 */ /* 0x000fe20000000f00 */
[----:B------:R-:W-:Y:S01]  /*18800*/  @!P2 HADD2.F32 R59, -RZ, R59.H0_H0 ;  /* 0x2000003bff3ba230 */ /* 0x000fe20000004100 */
[----:B------:R-:W-:Y:S01]  /*18810*/  @!P4 LEA R53, R53, R60, 0x18 ;  /* 0x0000003c3535c211 */ /* 0x000fe200078ec0ff */
[----:B------:R-:W-:Y:S01]  /*18820*/  @!P6 LDS.U16 R58, [R58+0x12c2] ;  /* 0x0012c2003a3ae984 */ /* 0x000fe20000000400 */
[----:B------:R-:W-:Y:S02]  /*18830*/  ISETP.GE.AND P4, PT, R10, R7, PT ;  /* 0x000000070a00720c */ /* 0x000fe40003f86270 */
[----:B------:R-:W-:Y:S01]  /*18840*/  @!P3 LEA R55, R55, R56, 0x18 ;  /* 0x000000383737b211 */ /* 0x000fe200078ec0ff */
[----:B------:R-:W-:Y:S01]  /*18850*/  @!P1 HADD2.F32 R31, -RZ, R31.H0_H0 ;  /* 0x2000001fff1f9230 */ /* 0x000fe20000004100 */
[----:B------:R-:W1:Y:S01]  /*18860*/  @!P5 LDS R56, [R4+0x10] ;  /* 0x000010000438d984 */ /* 0x000e620000000800 */
[----:B------:R-:W-:Y:S01]  /*18870*/  @!P2 FFMA R6, R59, R38, R6 ;  /* 0x000000263b06a223 */ /* 0x000fe20000000006 */
[----:B------:R-:W-:-:S02]  /*18880*/  @!P1 MOV R59, 0x400 ;  /* 0x00000400003b9802 */ /* 0x000fc40000000f00 */
[----:B------:R-:W-:Y:S01]  /*18890*/  @!P2 MOV R60, 0x400 ;  /* 0x00000400003ca802 */ /* 0x000fe20000000f00 */
[----:B------:R-:W-:Y:S01]  /*188a0*/  @!P1 FFMA R6, R31, R50, R6 ;  /* 0x000000321f069223 */ /* 0x000fe20000000006 */
[----:B------:R-:W-:Y:S01]  /*188b0*/  @!P1 LEA R29, R29, R59, 0x18 ;  /* 0x0000003b1d1d9211 */ /* 0x000fe200078ec0ff */
[----:B------:R-:W-:Y:S01]  /*188c0*/  @!P0 LDS.U16 R57, [R57+0x1342] ;  /* 0x0013420039398984 */ /* 0x000fe20000000400 */
[----:B------:R-:W-:Y:S01]  /*188d0*/  ISETP.NE.AND P1, PT, R48, RZ, PT ;  /* 0x000000ff3000720c */ /* 0x000fe20003f25270 */
[----:B------:R-:W-:Y:S01]  /*188e0*/  @!P4 HADD2.F32 R52, -RZ, R52.H0_H0 ;  /* 0x20000034ff34c230 */ /* 0x000fe20000004100 */
[----:B------:R-:W1:Y:S04]  /*188f0*/  @!P4 S2R R59, SR_CgaCtaId ;  /* 0x00000000003bc919 */ /* 0x000e680000008800 */
[----:B------:R-:W-:Y:S01]  /*18900*/  @!P4 FFMA R20, R52, R40, R20 ;  /* 0x000000283414c223 */ /* 0x000fe20000000014 */
[----:B------:R-:W-:Y:S01]  /*18910*/  ISETP.NE.AND P4, PT, R51, RZ, PT ;  /* 0x000000ff3300720c */ /* 0x000fe20003f85270 */
[----:B------:R-:W-:Y:S01]  /*18920*/  @!P3 HADD2.F32 R40, -RZ, R35.H0_H0 ;  /* 0x20000023ff28b230 */ /* 0x000fe20000004100 */
[----:B------:R-:W-:Y:S01]  /*18930*/  @!P2 LEA R49, R49, R60, 0x18 ;  /* 0x0000003c3131a211 */ /* 0x000fe200078ec0ff */
[----:B------:R-:W1:Y:S03]  /*18940*/  @!P6 LDS R38, [R4+0x14] ;  /* 0x000014000426e984 */ /* 0x000e660000000800 */
[----:B------:R-:W-:Y:S01]  /*18950*/  @!P1 HADD2.F32 R44, -RZ, R44.H0_H0 ;  /* 0x2000002cff2c9230 */ /* 0x000fe20000004100 */
[----:B------:R-:W-:Y:S01]  /*18960*/  ISETP.NE.AND P2, PT, R3, RZ, PT ;  /* 0x000000ff0300720c */ /* 0x000fe20003f45270 */
[----:B------:R-:W1:Y:S01]  /*18970*/  @!P1 S2R R31, SR_CgaCtaId ;  /* 0x00000000001f9919 */ /* 0x000e620000008800 */
[----:B0-----:R-:W-:-:S02]  /*18980*/  @!P3 FFMA R33, R47, R40, R33 ;  /* 0x000000282f21b223 */ /* 0x001fc40000000021 */
[----:B------:R-:W-:Y:S01]  /*18990*/  @!P1 FFMA R20, R44, R42, R20 ;  /* 0x0000002a2c149223 */ /* 0x000fe20000000014 */
[----:B------:R-:W-:Y:S02]  /*189a0*/  P2R R42, PR, RZ, 0x2 ;  /* 0x00000002ff2a7803 */ /* 0x000fe40000000000 */
[-C--:B------:R-:W-:Y:S01]  /*189b0*/  ISETP.GE.AND P1, PT, R10, R7.reuse, PT ;  /* 0x000000070a00720c */ /* 0x080fe20003f26270 */
[----:B------:R-:W-:Y:S01]  /*189c0*/  @!P4 HADD2.F32 R46, -RZ, R46.H0_H0 ;  /* 0x2000002eff2ec230 */ /* 0x000fe20000004100 */
[----:B------:R-:W-:Y:S02]  /*189d0*/  P2R R40, PR, RZ, 0x8 ;  /* 0x00000008ff287803 */ /* 0x000fe40000000000 */
[----:B------:R-:W-:Y:S01]  /*189e0*/  ISETP.GE.AND P3, PT, R13, R7, PT ;  /* 0x000000070d00720c */ /* 0x000fe20003f66270 */
[----:B------:R-:W0:Y:S01]  /*189f0*/  @!P4 S2R R35, SR_CgaCtaId ;  /* 0x000000000023c919 */ /* 0x000e220000008800 */
[----:B------:R-:W-:Y:S01]  /*18a00*/  ISETP.NE.AND P0, PT, R26, RZ, PT ;  /* 0x000000ff1a00720c */ /* 0x000fe20003f05270 */
[----:B------:R-:W-:Y:S01]  /*18a10*/  @!P4 FFMA R6, R46, R28, R6 ;  /* 0x0000001c2e06c223 */ /* 0x000fe20000000006 */
[----:B------:R-:W-:Y:S01]  /*18a20*/  P2R R48, PR, RZ, 0x10 ;  /* 0x00000010ff307803 */ /* 0x000fe20000000000 */
[----:B-1----:R-:W-:Y:S01]  /*18a30*/  @!P5 HADD2.F32 R26, -RZ, R54.H0_H0 ;  /* 0x20000036ff1ad230 */ /* 0x002fe20000004100 */
[----:B------:R-:W1:Y:S01]  /*18a40*/  @!P6 S2R R47, SR_CgaCtaId ;  /* 0x00000000002fe919 */ /* 0x000e620000008800 */
[----:B------:R-:W-:-:S02]  /*18a50*/  P2R R44, PR, RZ, 0x40 ;  /* 0x00000040ff2c7803 */ /* 0x000fc40000000000 */
[-C--:B------:R-:W-:Y:S01]  /*18a60*/  ISETP.GE.AND P4, PT, R8, R7.reuse, PT ;  /* 0x000000070800720c */ /* 0x080fe20003f86270 */
[----:B------:R-:W-:Y:S01]  /*18a70*/  @!P2 LDS.U16 R27, [R27+0x15c0] ;  /* 0x0015c0001b1ba984 */ /* 0x000fe20000000400 */
[-C--:B------:R-:W-:Y:S02]  /*18a80*/  ISETP.GE.AND P6, PT, R12, R7.reuse, PT ;  /* 0x000000070c00720c */ /* 0x080fe40003fc6270 */
[----:B------:R-:W-:Y:S01]  /*18a90*/  P2R R52, PR, RZ, 0x4 ;  /* 0x00000004ff347803 */ /* 0x000fe20000000000 */
[----:B------:R-:W-:Y:S01]  /*18aa0*/  @!P2 LDS R51, [R4+0x2c] ;  /* 0x00002c000433a984 */ /* 0x000fe20000000800 */
[----:B------:R-:W-:Y:S01]  /*18ab0*/  ISETP.GE.AND P2, PT, R11, R7, PT ;  /* 0x000000070b00720c */ /* 0x000fe20003f46270 */
[----:B------:R-:W-:Y:S01]  /*18ac0*/  @!P5 FFMA R6, R56, R26, R6 ;  /* 0x0000001a3806d223 */ /* 0x000fe20000000006 */
[----:B------:R-:W-:Y:S01]  /*18ad0*/  @!P1 MOV R56, 0x400 ;  /* 0x0000040000389802 */ /* 0x000fe20000000f00 */
[----:B------:R-:W1:Y:S03]  /*18ae0*/  @!P3 LDS R46, [R4+0x18] ;  /* 0x00001800042eb984 */ /* 0x000e660000000800 */
[----:B------:R-:W-:Y:S01]  /*18af0*/  @!P1 LEA R56, R59, R56, 0x18 ;  /* 0x000000383b389211 */ /* 0x000fe200078ec0ff */
[----:B------:R-:W1:Y:S01]  /*18b00*/  @!P5 S2R R28, SR_CgaCtaId ;  /* 0x00000000001cd919 */ /* 0x000e620000008800 */
[----:B------:R-:W-:Y:S01]  /*18b10*/  ISETP.NE.AND P1, PT, R42, RZ, PT ;  /* 0x000000ff2a00720c */ /* 0x000fe20003f25270 */
[----:B------:R0:W-:Y:S04]  /*18b20*/  @!P4 LDS.U16 R61, [R49+0x10c4] ;  /* 0x0010c400313dc984 */ /* 0x0001e80000000400 */
[----:B------:R-:W1:Y:S04]  /*18b30*/  @!P6 LDS.U16 R53, [R53+0x13c2] ;  /* 0x0013c2003535e984 */ /* 0x000e680000000400 */
[----:B------:R-:W1:Y:S01]  /*18b40*/  @!P6 LDS R54, [R4+0x1c] ;  /* 0x00001c000436e984 */ /* 0x000e620000000800 */
[----:B0-----:R-:W0:Y:S01]  /*18b50*/  @!P6 S2R R49, SR_CgaCtaId ;  /* 0x000000000031e919 */ /* 0x001e220000008800 */
[----:B------:R-:W-:Y:S01]  /*18b60*/  ISETP.NE.AND P6, PT, R44, RZ, PT ;  /* 0x000000ff2c00720c */ /* 0x000fe20003fc5270 */
[----:B------:R-:W0:Y:S01]  /*18b70*/  @!P3 S2R R60, SR_CgaCtaId ;  /* 0x00000000003cb919 */ /* 0x000e220000008800 */
[----:B------:R-:W-:Y:S04]  /*18b80*/  @!P2 LDS.U16 R9, [R9+0x1442] ;  /* 0x001442000909a984 */ /* 0x000fe80000000400 */
[----:B------:R-:W-:Y:S01]  /*18b90*/  @!P2 LDS R44, [R4+0x20] ;  /* 0x00002000042ca984 */ /* 0x000fe20000000800 */
[----:B------:R-:W-:-:S03]  /*18ba0*/  ISETP.NE.AND P2, PT, R52, RZ, PT ;  /* 0x000000ff3400720c */ /* 0x000fc60003f45270 */
[----:B------:R-:W-:Y:S01]  /*18bb0*/  @!P4 LDS R52, [R4+0x4] ;  /* 0x000004000434c984 */ /* 0x000fe20000000800 */
[----:B------:R-:W-:Y:S02]  /*18bc0*/  ISETP.NE.AND P4, PT, R48, RZ, PT ;  /* 0x000000ff3000720c */ /* 0x000fe40003f85270 */
[----:B------:R-:W-:Y:S01]  /*18bd0*/  @!P1 MOV R42, 0x400 ;  /* 0x00000400002a9802 */ /* 0x000fe20000000f00 */
[----:B------:R-:W0:Y:S03]  /*18be0*/  @!P0 LDS.U16 R50, [R0+0x1044] ;  /* 0x0010440000328984 */ /* 0x000e260000000400 */
[----:B------:R-:W-:Y:S01]  /*18bf0*/  @!P1 LEA R42, R31, R42, 0x18 ;  /* 0x0000002a1f2a9211 */ /* 0x000fe200078ec0ff */
[----:B------:R-:W0:Y:S01]  /*18c00*/  @!P0 LDS R26, [R4] ;  /* 0x00000000041a8984 */ /* 0x000e220000000800 */
[----:B------:R-:W-:Y:S02]  /*18c10*/  P2R R31, PR, RZ, 0x2 ;  /* 0x00000002ff1f7803 */ /* 0x000fe40000000000 */
[----:B------:R-:W-:Y:S01]  /*18c20*/  ISETP.GE.AND P1, PT, R13, R7, PT ;  /* 0x000000070d00720c */ /* 0x000fe20003f26270 */
[----:B------:R-:W-:-:S02]  /*18c30*/  @!P6 HADD2.F32 R58, -RZ, R58.H0_H0 ;  /* 0x2000003aff3ae230 */ /* 0x000fc40000004100 */
[----:B------:R-:W-:-:S04]  /*18c40*/  @!P4 MOV R48, 0x400 ;  /* 0x000004000030c802 */ /* 0x000fc80000000f00 */
[----:B------:R-:W-:Y:S01]  /*18c50*/  @!P4 LEA R35, R35, R48, 0x18 ;  /* 0x000000302323c211 */ /* 0x000fe200078ec0ff */
[----:B------:R-:W-:Y:S01]  /*18c60*/  @!P6 FFMA R6, R58, R38, R6 ;  /* 0x000000263a06e223 */ /* 0x000fe20000000006 */
[----:B------:R-:W-:Y:S02]  /*18c70*/  @!P6 MOV R48, 0x400 ;  /* 0x000004000030e802 */ /* 0x000fe40000000f00 */
[----:B------:R-:W-:Y:S02]  /*18c80*/  @!P5 MOV R58, 0x400 ;  /* 0x00000400003ad802 */ /* 0x000fe40000000f00 */
[----:B-1----:R-:W-:Y:S01]  /*18c90*/  @!P6 LEA R47, R47, R48, 0x18 ;  /* 0x000000302f2fe211 */ /* 0x002fe200078ec0ff */
[----:B------:R-:W-:Y:S01]  /*18ca0*/  @!P1 HADD2.F32 R57, -RZ, R57.H0_H0 ;  /* 0x20000039ff399230 */ /* 0x000fe20000004100 */
[----:B------:R-:W-:Y:S01]  /*18cb0*/  ISETP.NE.AND P6, PT, R43, RZ, PT ;  /* 0x000000ff2b00720c */ /* 0x000fe20003fc5270 */
[----:B------:R-:W-:Y:S01]  /*18cc0*/  @!P4 LDS.U16 R35, [R35+0x11c4] ;  /* 0x0011c4002323c984 */ /* 0x000fe20000000400 */
[----:B------:R-:W-:-:S02]  /*18cd0*/  @!P5 LEA R28, R28, R58, 0x18 ;  /* 0x0000003a1c1cd211 */ /* 0x000fc400078ec0ff */
[----:B------:R-:W-:Y:S02]  /*18ce0*/  @!P1 MOV R43, 0x400 ;  /* 0x00000400002b9802 */ /* 0x000fe40000000f00 */
[----:B------:R-:W-:Y:S02]  /*18cf0*/  ISETP.NE.AND P5, PT, R18, RZ, PT ;  /* 0x000000ff1200720c */ /* 0x000fe40003fa5270 */
[----:B------:R-:W-:Y:S01]  /*18d00*/  @!P4 LDS R18, [R4+0xc] ;  /* 0x00000c000412c984 */ /* 0x000fe20000000800 */
[----:B------:R-:W-:Y:S01]  /*18d10*/  ISETP.NE.AND P4, PT, R41, RZ, PT ;  /* 0x000000ff2900720c */ /* 0x000fe20003f85270 */
[----:B------:R-:W-:Y:S01]  /*18d20*/  @!P1 FFMA R6, R57, R46, R6 ;  /* 0x0000002e39069223 */ /* 0x000fe20000000006 */
[----:B0-----:R-:W-:Y:S02]  /*18d30*/  @!P1 LEA R60, R60, R43, 0x18 ;  /* 0x0000002b3c3c9211 */ /* 0x001fe400078ec0ff */
[----:B------:R-:W-:Y:S02]  /*18d40*/  P2R R41, PR, RZ, 0x2 ;  /* 0x00000002ff297803 */ /* 0x000fe40000000000 */
[----:B------:R-:W-:-:S02]  /*18d50*/  ISETP.GE.AND P1, PT, R12, R7, PT ;  /* 0x000000070c00720c */ /* 0x000fc40003f26270 */
[----:B------:R-:W-:-:S11]  /*18d60*/  ISETP.GE.AND P3, PT, R17, R7, PT ;  /* 0x000000071100720c */ /* 0x000fd60003f66270 */
[----:B------:R-:W-:Y:S01]  /*18d70*/  @!P1 HADD2.F32 R53, -RZ, R53.H0_H0 ;  /* 0x20000035ff359230 */ /* 0x000fe20000004100 */
[----:B------:R-:W-:Y:S01]  /*18d80*/  @!P1 MOV R46, 0x400 ;  /* 0x00000400002e9802 */ /* 0x000fe20000000f00 */
[----:B------:R-:W0:Y:S03]  /*18d90*/  @!P3 LDS.U16 R29, [R29+0x1144] ;  /* 0x001144001d1db984 */ /* 0x000e260000000400 */
[----:B------:R-:W-:Y:S01]  /*18da0*/  @!P1 LEA R49, R49, R46, 0x18 ;  /* 0x0000002e31319211 */ /* 0x000fe200078ec0ff */
[----:B------:R-:W-:Y:S01]  /*18db0*/  @!P1 FFMA R6, R53, R54, R6 ;  /* 0x0000003635069223 */ /* 0x000fe20000000006 */
[----:B------:R-:W-:Y:S01]  /*18dc0*/  ISETP.GE.AND P1, PT, R11, R7, PT ;  /* 0x000000070b00720c */ /* 0x000fe20003f26270 */
[----:B------:R-:W1:Y:S01]  /*18dd0*/  @!P3 LDS R38, [R4+0x8] ;  /* 0x000008000426b984 */ /* 0x000e620000000800 */
[----:B------:R-:W-:Y:S02]  /*18de0*/  @!P0 HADD2.F32 R50, -RZ, R50.H0_H0 ;  /* 0x20000032ff328230 */ /* 0x000fe40000004100 */
[----:B------:R-:W-:-:S02]  /*18df0*/  @!P2 HADD2.F32 R43, -RZ, R27.H0_H0 ;  /* 0x2000001bff2ba230 */ /* 0x000fc40000004100 */
[----:B------:R-:W-:Y:S02]  /*18e00*/  IMAD.MOV.U32 R27, RZ, RZ, RZ ;  /* 0x000000ffff1b7224 */ /* 0x000fe400078e00ff */
[----:B------:R-:W-:Y:S01]  /*18e10*/  @!P0 FFMA R27, R26, R50, RZ ;  /* 0x000000321a1b8223 */ /* 0x000fe200000000ff */
[----:B------:R-:W-:-:S04]  /*18e20*/  P2R R46, PR, RZ, 0x10 ;  /* 0x00000010ff2e7803 */ /* 0x000fc80000000000 */
[----:B------:R-:W-:Y:S02]  /*18e30*/  @!P1 HADD2.F32 R50, -RZ, R9.H0_H0 ;  /* 0x20000009ff329230 */ /* 0x000fe40000004100 */
[----:B------:R-:W4:Y:S01]  /*18e40*/  @!P4 S2R R9, SR_CgaCtaId ;  /* 0x000000000009c919 */ /* 0x000f220000008800 */
[-C--:B------:R-:W-:Y:S02]  /*18e50*/  ISETP.GE.AND P4, PT, R15, R7.reuse, PT ;  /* 0x000000070f00720c */ /* 0x080fe40003f86270 */
[----:B------:R-:W-:Y:S02]  /*18e60*/  P2R R26, PR, RZ, 0x1 ;  /* 0x00000001ff1a7803 */ /* 0x000fe40000000000 */
[----:B------:R-:W-:Y:S01]  /*18e70*/  ISETP.GE.AND P0, PT, R8, R7, PT ;  /* 0x000000070800720c */ /* 0x000fe20003f06270 */
[----:B------:R-:W-:Y:S01]  /*18e80*/  @!P2 FFMA R20, R43, R51, R20 ;  /* 0x000000332b14a223 */ /* 0x000fe20000000014 */
[----:B------:R-:W-:-:S07]  /*18e90*/  P2R R51, PR, RZ, 0x20 ;  /* 0x00000020ff337803 */ /* 0x000fce0000000000 */
[----:B------:R0:W4:Y:S01]  /*18ea0*/  @!P4 LDS.U16 R48, [R28+0x1244] ;  /* 0x001244001c30c984 */ /* 0x0001220000000400 */
[-C--:B------:R-:W-:Y:S01]  /*18eb0*/  ISETP.GE.AND P4, PT, R14, R7.reuse, PT ;  /* 0x000000070e00720c */ /* 0x080fe20003f86270 */
[----:B0-----:R-:W0:Y:S01]  /*18ec0*/  @!P5 S2R R28, SR_CgaCtaId ;  /* 0x00000000001cd919 */ /* 0x001e220000008800 */
[----:B------:R-:W-:Y:S01]  /*18ed0*/  ISETP.GE.AND P5, PT, R15, R7, PT ;  /* 0x000000070f00720c */ /* 0x000fe20003fa6270 */
[----:B------:R-:W-:Y:S02]  /*18ee0*/  @!P0 HADD2.F32 R61, -RZ, R61.H0_H0 ;  /* 0x2000003dff3d8230 */ /* 0x000fe40000004100 */
[----:B------:R-:W-:Y:S02]  /*18ef0*/  @!P3 HADD2.F32 R53, -RZ, R29.H0_H0 ;  /* 0x2000001dff35b230 */ /* 0x000fe40000004100 */
[----:B------:R-:W-:-:S06]  /*18f00*/  @!P1 FFMA R6, R44, R50, R6 ;  /* 0x000000322c069223 */ /* 0x000fcc0000000006 */
[----:B------:R-:W-:Y:S01]  /*18f10*/  @!P4 LDS.U16 R47, [R47+0x12c4] ;  /* 0x0012c4002f2fc984 */ /* 0x000fe20000000400 */
[----:B------:R-:W-:Y:S01]  /*18f20*/  @!P0 FFMA R27, R61, R52, R27 ;  /* 0x000000343d1b8223 */ /* 0x000fe2000000001b */
[----:B------:R-:W0:Y:S03]  /*18f30*/  @!P6 S2R R43, SR_CgaCtaId ;  /* 0x00000000002be919 */ /* 0x000e260000008800 */
[----:B-1----:R-:W-:Y:S01]  /*18f40*/  @!P3 FFMA R27, R53, R38, R27 ;  /* 0x00000026351bb223 */ /* 0x002fe2000000001b */
[----:B------:R-:W1:Y:S01]  /*18f50*/  @!P5 LDS R50, [R4+0x10] ;  /* 0x000010000432d984 */ /* 0x000e620000000800 */
[----:B------:R-:W-:-:S03]  /*18f60*/  ISETP.NE.AND P5, PT, R51, RZ, PT ;  /* 0x000000ff3300720c */ /* 0x000fc60003fa5270 */
[----:B------:R-:W-:Y:S01]  /*18f70*/  @!P4 LDS R51, [R4+0x14] ;  /* 0x000014000433c984 */ /* 0x000fe20000000800 */
[-C--:B------:R-:W-:Y:S01]  /*18f80*/  ISETP.GE.AND P4, PT, R16, R7.reuse, PT ;  /* 0x000000071000720c */ /* 0x080fe20003f86270 */
[----:B------:R-:W1:Y:S01]  /*18f90*/  @!P1 S2R R38, SR_CgaCtaId ;  /* 0x0000000000269919 */ /* 0x000e620000008800 */
[----:B------:R-:W-:Y:S01]  /*18fa0*/  ISETP.NE.AND P1, PT, R41, RZ, PT ;  /* 0x000000ff2900720c */ /* 0x000fe20003f25270 */
[----:B------:R-:W1:Y:S01]  /*18fb0*/  @!P2 S2R R29, SR_CgaCtaId ;  /* 0x00000000001da919 */ /* 0x000e620000008800 */
[----:B------:R-:W-:-:S09]  /*18fc0*/  ISETP.GE.AND P0, PT, R10, R7, PT ;  /* 0x000000070a00720c */ /* 0x000fd20003f06270 */
[----:B------:R-:W-:Y:S02]  /*18fd0*/  @!P4 HADD2.F32 R54, -RZ, R35.H0_H0 ;  /* 0x20000023ff36c230 */ /* 0x000fe40000004100 */
[----:B------:R-:W1:Y:S04]  /*18fe0*/  @!P1 LDS.U16 R60, [R60+0x1344] ;  /* 0x001344003c3c9984 */ /* 0x000e680000000400 */
[----:B------:R-:W1:Y:S01]  /*18ff0*/  @!P1 LDS R35, [R4+0x18] ;  /* 0x0000180004239984 */ /* 0x000e620000000800 */
[----:B------:R-:W-:Y:S01]  /*19000*/  ISETP.NE.AND P1, PT, R31, RZ, PT ;  /* 0x000000ff1f00720c */ /* 0x000fe20003f25270 */
[----:B------:R-:W-:Y:S01]  /*19010*/  @!P4 FFMA R27, R54, R18, R27 ;  /* 0x00000012361bc223 */ /* 0x000fe2000000001b */
[----:B------:R-:W-:Y:S01]  /*19020*/  ISETP.NE.AND P4, PT, R46, RZ, PT ;  /* 0x000000ff2e00720c */ /* 0x000fe20003f85270 */
[----:B------:R-:W2:Y:S01]  /*19030*/  @!P0 LDS.U16 R56, [R56+0x14c2] ;  /* 0x0014c20038388984 */ /* 0x000ea20000000400 */
[----:B------:R-:W-:-:S02]  /*19040*/  @!P6 MOV R57, 0x400 ;  /* 0x000004000039e802 */ /* 0x000fc40000000f00 */
[----:B------:R-:W-:Y:S01]  /*19050*/  P2R R54, PR, RZ, 0x2 ;  /* 0x00000002ff367803 */ /* 0x000fe20000000000 */
[----:B------:R-:W-:Y:S01]  /*19060*/  @!P0 LDS R53, [R4+0x24] ;  /* 0x0000240004358984 */ /* 0x000fe20000000800 */
[----:B------:R-:W-:Y:S01]  /*19070*/  P2R R41, PR, RZ, 0x1 ;  /* 0x00000001ff297803 */ /* 0x000fe20000000000 */
[----:B------:R-:W2:Y:S01]  /*19080*/  @!P0 S2R R52, SR_CgaCtaId ;  /* 0x0000000000348919 */ /* 0x000ea20000008800 */
[----:B------:R-:W-:-:S03]  /*19090*/  ISETP.GE.AND P0, PT, R12, R7, PT ;  /* 0x000000070c00720c */ /* 0x000fc60003f06270 */
[----:B------:R-:W2:Y:S04]  /*190a0*/  @!P1 LDS.U16 R42, [R42+0x1542] ;  /* 0x001542002a2a9984 */ /* 0x000ea80000000400 */
[----:B------:R-:W2:Y:S01]  /*190b0*/  @!P1 LDS R46, [R4+0x28] ;  /* 0x00002800042e9984 */ /* 0x000ea20000000800 */
[----:B------:R-:W-:Y:S02]  /*190c0*/  ISETP.GE.AND P1, PT, R15, R7, PT ;  /* 0x000000070f00720c */ /* 0x000fe40003f26270 */
[----:B0-----:R-:W-:Y:S01]  /*190d0*/  @!P6 LEA R43, R43, R57, 0x18 ;  /* 0x000000392b2be211 */ /* 0x001fe200078ec0ff */
[----:B------:R-:W0:Y:S01]  /*190e0*/  @!P6 S2R R44, SR_CgaCtaId ;  /* 0x00000000002ce919 */ /* 0x000e220000008800 */
[----:B------:R-:W-:Y:S01]  /*190f0*/  @!P5 MOV R57, 0x400 ;  /* 0x000004000039d802 */ /* 0x000fe20000000f00 */
[----:B------:R-:W0:Y:S03]  /*19100*/  @!P0 LDS.U16 R49, [R49+0x13c4] ;  /* 0x0013c40031318984 */ /* 0x000e260000000400 */
[----:B------:R-:W-:-:S02]  /*19110*/  @!P5 LEA R28, R28, R57, 0x18 ;  /* 0x000000391c1cd211 */ /* 0x000fc400078ec0ff */
[----:B------:R-:W-:Y:S01]  /*19120*/  @!P2 MOV R57, 0x400 ;  /* 0x000004000039a802 */ /* 0x000fe20000000f00 */
[----:B------:R-:W3:Y:S02]  /*19130*/  @!P0 LDS R18, [R4+0x1c] ;  /* 0x00001c0004128984 */ /* 0x000ee40000000800 */
[----:B----4-:R-:W-:Y:S01]  /*19140*/  @!P1 HADD2.F32 R48, -RZ, R48.H0_H0 ;  /* 0x20000030ff309230 */ /* 0x010fe20000004100 */
[----:B-1----:R-:W-:Y:S01]  /*19150*/  @!P2 LEA R29, R29, R57, 0x18 ;  /* 0x000000391d1da211 */ /* 0x002fe200078ec0ff */
[----:B------:R-:W-:Y:S01]  /*19160*/  FADD R21, R21, R19 ;  /* 0x0000001315157221 */ /* 0x000fe20000000000 */
[----:B------:R-:W-:Y:S01]  /*19170*/  P2R R57, PR, RZ, 0x4 ;  /* 0x00000004ff397803 */ /* 0x000fe20000000000 */
[----:B------:R-:W-:Y:S01]  /*19180*/  @!P4 LDS.U16 R36, [R36+0x16be] ;  /* 0x0016be002424c984 */ /* 0x000fe20000000400 */
[-C--:B------:R-:W-:Y:S02]  /*19190*/  ISETP.GE.AND P2, PT, R14, R7.reuse, PT ;  /* 0x000000070e00720c */ /* 0x080fe40003f46270 */
[-C--:B------:R-:W-:Y:S01]  /*191a0*/  ISETP.GE.AND P0, PT, R11, R7.reuse, PT ;  /* 0x000000070b00720c */ /* 0x080fe20003f06270 */
[----:B------:R-:W-:Y:S01]  /*191b0*/  @!P1 FFMA R27, R50, R48, R27 ;  /* 0x00000030321b9223 */ /* 0x000fe2000000001b */
[----:B------:R-:W-:-:S09]  /*191c0*/  ISETP.GE.AND P1, PT, R13, R7, PT ;  /* 0x000000070d00720c */ /* 0x000fd20003f26270 */
[----:B------:R-:W-:Y:S02]  /*191d0*/  @!P2 HADD2.F32 R47, -RZ, R47.H0_H0 ;  /* 0x2000002fff2fa230 */ /* 0x000fe40000004100 */
[----:B------:R-:W-:Y:S02]  /*191e0*/  @!P0 MOV R59, 0x400 ;  /* 0x00000400003b8802 */ /* 0x000fe40000000f00 */
[----:B------:R-:W-:Y:S02]  /*191f0*/  @!P1 HADD2.F32 R60, -RZ, R60.H0_H0 ;  /* 0x2000003cff3c9230 */ /* 0x000fe40000004100 */
[----:B------:R-:W-:Y:S01]  /*19200*/  @!P2 FFMA R27, R47, R51, R27 ;  /* 0x000000332f1ba223 */ /* 0x000fe2000000001b */
[----:B------:R-:W-:Y:S02]  /*19210*/  @!P0 LEA R38, R38, R59, 0x18 ;  /* 0x0000003b26268211 */ /* 0x000fe400078ec0ff */
[----:B------:R-:W-:Y:S01]  /*19220*/  ISETP.NE.AND P0, PT, R41, RZ, PT ;  /* 0x000000ff2900720c */ /* 0x000fe20003f05270 */
[----:B------:R-:W-:Y:S01]  /*19230*/  @!P1 FFMA R27, R60, R35, R27 ;  /* 0x000000233c1b9223 */ /* 0x000fe2000000001b */
[----:B------:R-:W-:-:S02]  /*19240*/  ISETP.NE.AND P1, PT, R54, RZ, PT ;  /* 0x000000ff3600720c */ /* 0x000fc40003f25270 */
[----:B------:R-:W-:Y:S02]  /*19250*/  ISETP.GE.AND P2, PT, R12, R7, PT ;  /* 0x000000070c00720c */ /* 0x000fe40003f46270 */
[----:B------:R-:W-:-:S07]  /*19260*/  ISETP.NE.AND P3, PT, R40, RZ, PT ;  /* 0x000000ff2800720c */ /* 0x000fce0003f65270 */
[----:B--2---:R-:W-:Y:S02]  /*19270*/  @!P0 HADD2.F32 R56, -RZ, R56.H0_H0 ;  /* 0x20000038ff388230 */ /* 0x004fe40000004100 */
[----:B------:R-:W-:-:S03]  /*19280*/  @!P1 HADD2.F32 R50, -RZ, R42.H0_H0 ;  /* 0x2000002aff329230 */ /* 0x000fc60000004100 */
[----:B------:R-:W-:Y:S01]  /*19290*/  @!P0 FFMA R6, R56, R53, R6 ;  /* 0x0000003538068223 */ /* 0x000fe20000000006 */
[----:B------:R-:W1:Y:S01]  /*192a0*/  @!P1 S2R R42, SR_CgaCtaId ;  /* 0x00000000002a9919 */ /* 0x000e620000008800 */
[----:B------:R-:W-:Y:S02]  /*192b0*/  P2R R54, PR, RZ, 0x2 ;  /* 0x00000002ff367803 */ /* 0x000fe40000000000 */
[----:B------:R-:W-:Y:S01]  /*192c0*/  @!P1 FFMA R6, R50, R46, R6 ;  /* 0x0000002e32069223 */ /* 0x000fe20000000006 */
[-C--:B------:R-:W-:Y:S01]  /*192d0*/  ISETP.GE.AND P1, PT, R12, R7.reuse, PT ;  /* 0x000000070c00720c */ /* 0x080fe20003f26270 */
[----:B0-----:R-:W-:Y:S01]  /*192e0*/  @!P2 HADD2.F32 R49, -RZ, R49.H0_H0 ;  /* 0x20000031ff31a230 */ /* 0x001fe20000004100 */
[----:B------:R-:W-:Y:S01]  /*192f0*/  ISETP.NE.AND P2, PT, R57, RZ, PT ;  /* 0x000000ff3900720c */ /* 0x000fe20003f45270 */
[----:B------:R-:W0:Y:S01]  /*19300*/  @!P3 LDS.U16 R55, [R55+0x1640] ;  /* 0x001640003737b984 */ /* 0x000e220000000400 */
[----:B------:R-:W-:Y:S01]  /*19310*/  @!P0 MOV R48, 0x400 ;  /* 0x0000040000308802 */ /* 0x000fe20000000f00 */
[----:B------:R-:W2:Y:S03]  /*19320*/  @!P4 S2R R41, SR_CgaCtaId ;  /* 0x000000000029c919 */ /* 0x000ea60000008800 */
[----:B------:R-:W-:Y:S01]  /*19330*/  @!P0 LEA R52, R52, R48, 0x18 ;  /* 0x0000003034348211 */ /* 0x000fe200078ec0ff */
[----:B------:R-:W4:Y:S01]  /*19340*/  @!P5 S2R R47, SR_CgaCtaId ;  /* 0x00000000002fd919 */ /* 0x000f220000008800 */
[----:B------:R-:W1:Y:S03]  /*19350*/  @!P3 LDS R31, [R4+0x30] ;  /* 0x00003000041fb984 */ /* 0x000e660000000800 */
[----:B---3--:R-:W-:Y:S01]  /*19360*/  @!P1 FFMA R27, R49, R18, R27 ;  /* 0x00000012311b9223 */ /* 0x008fe2000000001b */
[----:B------:R-:W3:Y:S01]  /*19370*/  @!P6 S2R R48, SR_CgaCtaId ;  /* 0x000000000030e919 */ /* 0x000ee20000008800 */
[----:B------:R-:W-:Y:S01]  /*19380*/  ISETP.GE.AND P1, PT, R11, R7, PT ;  /* 0x000000070b00720c */ /* 0x000fe20003f26270 */
[----:B------:R-:W1:Y:S01]  /*19390*/  @!P3 S2R R40, SR_CgaCtaId ;  /* 0x000000000028b919 */ /* 0x000e620000008800 */
[----:B------:R-:W1:Y:S01]  /*193a0*/  @!P2 S2R R35, SR_CgaCtaId ;  /* 0x000000000023a919 */ /* 0x000e620000008800 */
[----:B------:R-:W1:Y:S10]  /*193b0*/  @!P3 S2R R46, SR_CgaCtaId ;  /* 0x00000000002eb919 */ /* 0x000e740000008800 */
[----:B------:R-:W1:Y:S01]  /*193c0*/  @!P1 LDS.U16 R38, [R38+0x1444] ;  /* 0x0014440026269984 */ /* 0x000e620000000400 */
[----:B------:R-:W-:-:S03]  /*193d0*/  @!P4 MOV R58, 0x400 ;  /* 0x00000400003ac802 */ /* 0x000fc60000000f00 */
[----:B------:R-:W-:Y:S01]  /*193e0*/  @!P1 LDS R51, [R4+0x20] ;  /* 0x0000200004339984 */ /* 0x000fe20000000800 */
[----:B------:R-:W-:Y:S02]  /*193f0*/  ISETP.NE.AND P1, PT, R54, RZ, PT ;  /* 0x000000ff3600720c */ /* 0x000fe40003f25270 */
[----:B------:R-:W-:Y:S01]  /*19400*/  @!P4 MOV R50, 0x400 ;  /* 0x000004000032c802 */ /* 0x000fe20000000f00 */
[----:B------:R-:W1:Y:S01]  /*19410*/  @!P0 LDS.U16 R53, [R52+0x14c4] ;  /* 0x0014c40034358984 */ /* 0x000e620000000400 */
[----:B------:R-:W-:Y:S02]  /*19420*/  @!P4 LEA R9, R9, R58, 0x18 ;  /* 0x0000003a0909c211 */ /* 0x000fe400078ec0ff */
[----:B------:R-:W-:Y:S01]  /*19430*/  @!P6 MOV R58, 0x400 ;  /* 0x00000400003ae802 */ /* 0x000fe20000000f00 */
[----:B------:R-:W-:Y:S01]  /*19440*/  @!P4 LDS R56, [R4+0x34] ;  /* 0x000034000438c984 */ /* 0x000fe20000000800 */
[----:B--2---:R-:W-:Y:S02]  /*19450*/  @!P4 LEA R41, R41, R50, 0x18 ;  /* 0x000000322929c211 */ /* 0x004fe400078ec0ff */
[----:B------:R-:W-:Y:S01]  /*19460*/  @!P5 MOV R57, 0x400 ;  /* 0x000004000039d802 */ /* 0x000fe20000000f00 */
[----:B0-----:R-:W-:Y:S01]  /*19470*/  @!P3 HADD2.F32 R55, -RZ, R55.H0_H0 ;  /* 0x20000037ff37b230 */ /* 0x001fe20000004100 */
[----:B------:R-:W-:Y:S01]  /*19480*/  @!P6 MOV R50, 0x400 ;  /* 0x000004000032e802 */ /* 0x000fe20000000f00 */
[----:B------:R-:W0:Y:S01]  /*19490*/  @!P4 LDS.U16 R9, [R9+0x16c0] ;  /* 0x0016c0000909c984 */ /* 0x000e220000000400 */
[----:B------:R-:W-:-:S02]  /*194a0*/  @!P6 LEA R44, R44, R58, 0x18 ;  /* 0x0000003a2c2ce211 */ /* 0x000fc400078ec0ff */
[----:B------:R-:W-:Y:S01]  /*194b0*/  @!P3 MOV R58, 0x400 ;  /* 0x00000400003ab802 */ /* 0x000fe20000000f00 */
[----:B------:R-:W2:Y:S01]  /*194c0*/  @!P0 LDS R52, [R4+0x24] ;  /* 0x0000240004348984 */ /* 0x000ea20000000800 */
[----:B----4-:R-:W-:Y:S02]  /*194d0*/  @!P5 LEA R47, R47, R57, 0x18 ;  /* 0x000000392f2fd211 */ /* 0x010fe400078ec0ff */
[----:B---3--:R-:W-:Y:S01]  /*194e0*/  @!P6 LEA R48, R48, R50, 0x18 ;  /* 0x000000323030e211 */ /* 0x008fe200078ec0ff */
[----:B------:R-:W3:Y:S01]  /*194f0*/  @!P2 LDS.U16 R29, [R29+0x15c2] ;  /* 0x0015c2001d1da984 */ /* 0x000ee20000000400 */
[----:B------:R-:W-:Y:S02]  /*19500*/  @!P1 MOV R57, 0x400 ;  /* 0x0000040000399802 */ /* 0x000fe40000000f00 */
[----:B------:R-:W-:Y:S01]  /*19510*/  @!P2 MOV R50, 0x400 ;  /* 0x000004000032a802 */ /* 0x000fe20000000f00 */
[----:B------:R-:W-:Y:S01]  /*19520*/  @!P2 LDS R54, [R4+0x2c] ;  /* 0x00002c000436a984 */ /* 0x000fe20000000800 */
[----:B-1----:R-:W-:-:S02]  /*19530*/  @!P3 LEA R40, R40, R58, 0x18 ;  /* 0x0000003a2828b211 */ /* 0x002fc400078ec0ff */
[----:B------:R-:W-:Y:S02]  /*19540*/  @!P1 LEA R42, R42, R57, 0x18 ;  /* 0x000000392a2a9211 */ /* 0x000fe400078ec0ff */
[----:B------:R-:W-:Y:S02]  /*19550*/  @!P2 LEA R35, R35, R50, 0x18 ;  /* 0x000000322323a211 */ /* 0x000fe400078ec0ff */
[----:B------:R-:W-:Y:S01]  /*19560*/  @!P3 MOV R50, 0x400 ;  /* 0x000004000032b802 */ /* 0x000fe20000000f00 */
[----:B------:R-:W-:Y:S01]  /*19570*/  @!P3 FFMA R20, R31, R55, R20 ;  /* 0x000000371f14b223 */ /* 0x000fe20000000014 */
[----:B------:R-:W-:Y:S02]  /*19580*/  @!P3 LDS.U16 R40, [R40+0x1642] ;  /* 0x001642002828b984 */ /* 0x000fe40000000400 */
[----:B------:R-:W-:Y:S02]  /*19590*/  @!P3 LEA R46, R46, R50, 0x18 ;  /* 0x000000322e2eb211 */ /* 0x000fe400078ec0ff */
[----:B------:R-:W1:Y:S01]  /*195a0*/  @!P4 LDS R55, [R4+0x34] ;  /* 0x000034000437c984 */ /* 0x000e620000000800 */
[----:B------:R-:W-:-:S03]  /*195b0*/  P2R R50, PR, RZ, 0x8 ;  /* 0x00000008ff327803 */ /* 0x000fc60000000000 */
[----:B------:R-:W-:Y:S04]  /*195c0*/  @!P1 LDS.U16 R19, [R42+0x1544] ;  /* 0x001544002a139984 */ /* 0x000fe80000000400 */
[----:B------:R-:W-:Y:S01]  /*195d0*/  STL [R5+0x70], R21 ;  /* 0x0000701505007387 */ /* 0x000fe20000100800 */
[----:B------:R-:W4:Y:S03]  /*195e0*/  @!P4 S2R R49, SR_CgaCtaId ;  /* 0x000000000031c919 */ /* 0x000f260000008800 */
[----:B------:R-:W1:Y:S01]  /*195f0*/  @!P3 LDS R21, [R4+0x30] ;  /* 0x000030000415b984 */ /* 0x000e620000000800 */
[----:B------:R-:W-:Y:S01]  /*19600*/  ISETP.GE.AND P3, PT, R11, R7, PT ;  /* 0x000000070b00720c */ /* 0x000fe20003f66270 */
[----:B------:R-:W1:Y:S02]  /*19610*/  @!P5 S2R R31, SR_CgaCtaId ;  /* 0x00000000001fd919 */ /* 0x000e640000008800 */
[----:B------:R-:W1:Y:S01]  /*19620*/  @!P1 LDS R42, [R4+0x28] ;  /* 0x00002800042a9984 */ /* 0x000e620000000800 */
[----:B------:R-:W1:Y:S09]  /*19630*/  @!P6 S2R R18, SR_CgaCtaId ;  /* 0x000000000012e919 */ /* 0x000e720000008800 */
[----:B------:R-:W-:Y:S01]  /*19640*/  @!P3 HADD2.F32 R38, -RZ, R38.H0_H0 ;  /* 0x20000026ff26b230 */ /* 0x000fe20000004100 */
[----:B------:R-:W-:Y:S01]  /*19650*/  @!P4 MOV R57, 0x400 ;  /* 0x000004000039c802 */ /* 0x000fe20000000f00 */
[----:B------:R-:W-:Y:S01]  /*19660*/  @!P0 HADD2.F32 R53, -RZ, R53.H0_H0 ;  /* 0x20000035ff358230 */ /* 0x000fe20000004100 */
[----:B------:R-:W1:Y:S02]  /*19670*/  @!P2 LDS.U16 R35, [R35+0x15c4] ;  /* 0x0015c4002323a984 */ /* 0x000e640000000400 */
[----:B------:R-:W-:Y:S01]  /*19680*/  @!P3 FFMA R27, R51, R38, R27 ;  /* 0x00000026331bb223 */ /* 0x000fe2000000001b */
[----:B------:R-:W-:Y:S01]  /*19690*/  ISETP.NE.AND P3, PT, R50, RZ, PT ;  /* 0x000000ff3200720c */ /* 0x000fe20003f65270 */
[----:B0-----:R-:W-:Y:S01]  /*196a0*/  @!P4 HADD2.F32 R9, -RZ, R9.H0_H0 ;  /* 0x20000009ff09c230 */ /* 0x001fe20000004100 */
[----:B------:R-:W-:Y:S01]  /*196b0*/  @!P5 LDS.U16 R50, [R28+0x1740] ;  /* 0x001740001c32d984 */ /* 0x000fe20000000400 */
[----:B--2---:R-:W-:Y:S01]  /*196c0*/  @!P0 FFMA R27, R53, R52, R27 ;  /* 0x00000034351b8223 */ /* 0x004fe2000000001b */
[----:B---3--:R-:W-:Y:S01]  /*196d0*/  @!P2 HADD2.F32 R29, -RZ, R29.H0_H0 ;  /* 0x2000001dff1da230 */ /* 0x008fe20000004100 */
[----:B------:R-:W-:Y:S01]  /*196e0*/  ISETP.NE.AND P0, PT, R26, RZ, PT ;  /* 0x000000ff1a00720c */ /* 0x000fe20003f05270 */
[----:B------:R-:W-:Y:S01]  /*196f0*/  @!P2 LDS R28, [R4+0x2c] ;  /* 0x00002c00041ca984 */ /* 0x000fe20000000800 */
[----:B----4-:R-:W-:-:S02]  /*19700*/  @!P4 LEA R49, R49, R57, 0x18 ;  /* 0x000000393131c211 */ /* 0x010fc400078ec0ff */
[----:B------:R-:W-:Y:S01]  /*19710*/  @!P5 MOV R58, 0x400 ;  /* 0x00000400003ad802 */ /* 0x000fe20000000f00 */
[----:B------:R-:W-:Y:S04]  /*19720*/  @!P4 LDS.U16 R41, [R41+0x16c2] ;  /* 0x0016c2002929c984 */ /* 0x000fe80000000400 */
[----:B------:R-:W0:Y:S01]  /*19730*/  @!P3 LDS.U16 R46, [R46+0x1644] ;  /* 0x001644002e2eb984 */ /* 0x000e220000000400 */
[----:B-1----:R-:W-:Y:S01]  /*19740*/  @!P4 FFMA R20, R9, R55, R20 ;  /* 0x000000370914c223 */ /* 0x002fe20000000014 */
[----:B------:R-:W-:Y:S02]  /*19750*/  @!P3 HADD2.F32 R55, -RZ, R40.H0_H0 ;  /* 0x20000028ff37b230 */ /* 0x000fe40000004100 */
[----:B------:R-:W1:Y:S01]  /*19760*/  @!P4 LDS.U16 R51, [R49+0x16c4] ;  /* 0x0016c4003133c984 */ /* 0x000e620000000400 */
[----:B------:R-:W-:Y:S01]  /*19770*/  @!P6 MOV R57, 0x400 ;  /* 0x000004000039e802 */ /* 0x000fe20000000f00 */
[----:B------:R-:W-:-:S02]  /*19780*/  @!P4 HADD2.F32 R36, -RZ, R36.H0_H0 ;  /* 0x20000024ff24c230 */ /* 0x000fc40000004100 */
[----:B------:R-:W2:Y:S01]  /*19790*/  @!P3 LDS R53, [R4+0x30] ;  /* 0x000030000435b984 */ /* 0x000ea20000000800 */
[----:B------:R-:W-:Y:S01]  /*197a0*/  @!P2 FFMA R6, R29, R54, R6 ;  /* 0x000000361d06a223 */ /* 0x000fe20000000006 */
[----:B------:R-:W-:Y:S02]  /*197b0*/  @!P5 LEA R31, R31, R58, 0x18 ;  /* 0x0000003a1f1fd211 */ /* 0x000fe400078ec0ff */
[----:B------:R-:W3:Y:S01]  /*197c0*/  @!P5 LDS.U16 R37, [R37+0x173e] ;  /* 0x00173e002525d984 */ /* 0x000ee20000000400 */
[----:B------:R-:W-:-:S03]  /*197d0*/  @!P6 LEA R18, R18, R57, 0x18 ;  /* 0x000000391212e211 */ /* 0x000fc600078ec0ff */
[----:B------:R-:W4:Y:S01]  /*197e0*/  @!P5 LDS.U16 R47, [R47+0x1742] ;  /* 0x001742002f2fd984 */ /* 0x000f220000000400 */
[----:B------:R-:W-:-:S03]  /*197f0*/  @!P3 FFMA R6, R21, R55, R6 ;  /* 0x000000371506b223 */ /* 0x000fc60000000006 */
[----:B------:R-:W4:Y:S01]  /*19800*/  @!P4 LDS R38, [R4+0x34] ;  /* 0x000034000426c984 */ /* 0x000f220000000800 */
[----:B------:R-:W-:-:S03]  /*19810*/  @!P4 FFMA R33, R36, R56, R33 ;  /* 0x000000382421c223 */ /* 0x000fc60000000021 */
[----:B------:R-:W4:Y:S01]  /*19820*/  @!P4 LDS R40, [R4+0x34] ;  /* 0x000034000428c984 */ /* 0x000f220000000800 */
[----:B------:R-:W-:-:S03]  /*19830*/  @!P1 HADD2.F32 R19, -RZ, R19.H0_H0 ;  /* 0x20000013ff139230 */ /* 0x000fc60000004100 */
[----:B------:R0:W4:Y:S01]  /*19840*/  @!P6 LDS.U16 R21, [R48+0x17c2] ;  /* 0x0017c2003015e984 */ /* 0x0001220000000400 */
[----:B------:R-:W-:-:S03]  /*19850*/  FADD R39, R24, R39 ;  /* 0x0000002718277221 */ /* 0x000fc60000000000 */
[----:B------:R-:W4:Y:S04]  /*19860*/  @!P5 LDS R49, [R4+0x38] ;  /* 0x000038000431d984 */ /* 0x000f280000000800 */
[----:B------:R-:W4:Y:S04]  /*19870*/  @!P5 LDS R54, [R4+0x38] ;  /* 0x000038000436d984 */ /* 0x000f280000000800 */
[----:B------:R-:W4:Y:S04]  /*19880*/  @!P5 LDS.U16 R56, [R31+0x1744] ;  /* 0x001744001f38d984 */ /* 0x000f280000000400 */
[----:B------:R-:W-:Y:S01]  /*19890*/  @!P6 LDS.U16 R44, [R44+0x17c0] ;  /* 0x0017c0002c2ce984 */ /* 0x000fe20000000400 */
[----:B------:R-:W-:Y:S01]  /*198a0*/  @!P1 FFMA R27, R19, R42, R27 ;  /* 0x0000002a131b9223 */ /* 0x000fe2000000001b */
[----:B------:R-:W3:Y:S02]  /*198b0*/  @!P0 S2R R26, SR_CgaCtaId ;  /* 0x00000000001a8919 */ /* 0x000ee40000008800 */
[----:B------:R-:W4:Y:S01]  /*198c0*/  @!P5 LDS R52, [R4+0x38] ;  /* 0x000038000434d984 */ /* 0x000f220000000800 */
[----:B------:R-:W3:Y:S03]  /*198d0*/  @!P0 S2R R29, SR_CgaCtaId ;  /* 0x00000000001d8919 */ /* 0x000ee60000008800 */
[----:B------:R-:W-:Y:S04]  /*198e0*/  @!P6 LDS.U16 R43, [R43+0x17be] ;  /* 0x0017be002b2be984 */ /* 0x000fe80000000400 */
[----:B------:R-:W4:Y:S04]  /*198f0*/  @!P6 LDS R31, [R4+0x3c] ;  /* 0x00003c00041fe984 */ /* 0x000f280000000800 */
[----:B------:R-:W-:Y:S04]  /*19900*/  @!P6 LDS.U16 R18, [R18+0x17c4] ;  /* 0x0017c4001212e984 */ /* 0x000fe80000000400 */
[----:B------:R-:W4:Y:S04]  /*19910*/  @!P5 LDS R55, [R4+0x38] ;  /* 0x000038000437d984 */ /* 0x000f280000000800 */
[----:B------:R-:W4:Y:S04]  /*19920*/  @!P6 LDS R42, [R4+0x3c] ;  /* 0x00003c00042ae984 */ /* 0x000f280000000800 */
[----:B------:R-:W-:Y:S04]  /*19930*/  STL [R5+0x74], R39 ;  /* 0x0000742705007387 */ /* 0x000fe80000100800 */
[----:B------:R-:W4:Y:S04]  /*19940*/  @!P6 LDS R24, [R4+0x3c] ;  /* 0x00003c000418e984 */ /* 0x000f280000000800 */
[----:B------:R-:W4:Y:S01]  /*19950*/  @!P6 LDS R39, [R4+0x3c] ;  /* 0x00003c000427e984 */ /* 0x000f220000000800 */
[----:B------:R-:W-:Y:S01]  /*19960*/  P2R R19, PR, RZ, 0x2 ;  /* 0x00000002ff137803 */ /* 0x000fe20000000000 */
[----:B------:R-:W-:Y:S01]  /*19970*/  @!P2 HADD2.F32 R35, -RZ, R35.H0_H0 ;  /* 0x20000023ff23a230 */ /* 0x000fe20000004100 */
[----:B------:R-:W-:Y:S01]  /*19980*/  ISETP.GE.AND P1, PT, R8, R7, PT ;  /* 0x000000070800720c */ /* 0x000fe20003f26270 */
[----:B0-----:R-:W-:Y:S01]  /*19990*/  @!P3 HADD2.F32 R46, -RZ, R46.H0_H0 ;  /* 0x2000002eff2eb230 */ /* 0x001fe20000004100 */
[----:B------:R-:W-:-:S02]  /*199a0*/  @!P0 MOV R48, 0x400 ;  /* 0x0000040000308802 */ /* 0x000fc40000000f00 */
[----:B------:R-:W-:Y:S01]  /*199b0*/  @!P2 FFMA R27, R35, R28, R27 ;  /* 0x0000001c231ba223 */ /* 0x000fe2000000001b */
[----:B------:R-:W-:Y:S02]  /*199c0*/  @!P4 HADD2.F32 R41, -RZ, R41.H0_H0 ;  /* 0x20000029ff29c230 */ /* 0x000fe40000004100 */
[----:B-1----:R-:W-:Y:S02]  /*199d0*/  @!P4 HADD2.F32 R51, -RZ, R51.H0_H0 ;  /* 0x20000033ff33c230 */ /* 0x002fe40000004100 */
[----:B--2---:R-:W-:Y:S01]  /*199e0*/  @!P3 FFMA R27, R53, R46, R27 ;  /* 0x0000002e351bb223 */ /* 0x004fe2000000001b */
[----:B------:R-:W0:Y:S01]  /*199f0*/  @!P0 S2R R9, SR_CgaCtaId ;  /* 0x0000000000098919 */ /* 0x000e220000008800 */
[-C--:B---3--:R-:W-:Y:S01]  /*19a00*/  @!P0 LEA R26, R26, R48.reuse, 0x18 ;  /* 0x000000301a1a8211 */ /* 0x088fe200078ec0ff */
[----:B------:R-:W-:Y:S01]  /*19a10*/  @!P5 HADD2.F32 R37, -RZ, R37.H0_H0 ;  /* 0x20000025ff25d230 */ /* 0x000fe20000004100 */
[----:B------:R-:W-:Y:S01]  /*19a20*/  @!P0 LEA R48, R29, R48, 0x18 ;  /* 0x000000301d308211 */ /* 0x000fe200078ec0ff */
[----:B----4-:R-:W-:-:S02]  /*19a30*/  @!P5 HADD2.F32 R47, -RZ, R47.H0_H0 ;  /* 0x2000002fff2fd230 */ /* 0x010fc40000004100 */
[----:B------:R-:W-:Y:S01]  /*19a40*/  @!P4 FFMA R6, R41, R38, R6 ;  /* 0x000000262906c223 */ /* 0x000fe20000000006 */
[----:B------:R-:W-:Y:S01]  /*19a50*/  P2R R29, PR, RZ, 0x8 ;  /* 0x00000008ff1d7803 */ /* 0x000fe20000000000 */
[----:B------:R-:W-:Y:S01]  /*19a60*/  @!P4 FFMA R27, R51, R40, R27 ;  /* 0x00000028331bc223 */ /* 0x000fe2000000001b */
[----:B------:R-:W-:Y:S01]  /*19a70*/  @!P5 HADD2.F32 R50, -RZ, R50.H0_H0 ;  /* 0x20000032ff32d230 */ /* 0x000fe20000004100 */
[----:B------:R-:W1:Y:S01]  /*19a80*/  @!P1 S2R R40, SR_CgaCtaId ;  /* 0x0000000000289919 */ /* 0x000e620000008800 */
[-C--:B------:R-:W-:Y:S01]  /*19a90*/  ISETP.GE.AND P3, PT, R17, R7.reuse, PT ;  /* 0x000000071100720c */ /* 0x080fe20003f66270 */
[----:B------:R-:W-:Y:S01]  /*19aa0*/  @!P6 HADD2.F32 R21, -RZ, R21.H0_H0 ;  /* 0x20000015ff15e230 */ /* 0x000fe20000004100 */
[----:B------:R-:W-:Y:S01]  /*19ab0*/  ISETP.GE.AND P1, PT, R16, R7, PT ;  /* 0x000000071000720c */ /* 0x000fe20003f26270 */
[----:B------:R-:W2:Y:S01]  /*19ac0*/  @!P0 S2R R36, SR_CgaCtaId ;  /* 0x0000000000248919 */ /* 0x000ea20000008800 */
[----:B------:R-:W-:Y:S01]  /*19ad0*/  @!P5 FFMA R33, R37, R49, R33 ;  /* 0x000000312521d223 */ /* 0x000fe20000000021 */
[----:B------:R-:W-:Y:S01]  /*19ae0*/  @!P5 FFMA R6, R47, R54, R6 ;  /* 0x000000362f06d223 */ /* 0x000fe20000000006 */
[----:B------:R-:W-:-:S02]  /*19af0*/  @!P5 HADD2.F32 R56, -RZ, R56.H0_H0 ;  /* 0x20000038ff38d230 */ /* 0x000fc40000004100 */
[----:B------:R-:W-:Y:S01]  /*19b00*/  @!P5 FFMA R20, R50, R52, R20 ;  /* 0x000000343214d223 */ /* 0x000fe20000000014 */
[----:B------:R-:W-:Y:S02]  /*19b10*/  @!P6 HADD2.F32 R37, -RZ, R44.H0_H0 ;  /* 0x2000002cff25e230 */ /* 0x000fe40000004100 */
[----:B------:R-:W-:Y:S01]  /*19b20*/  @!P6 FFMA R6, R21, R31, R6 ;  /* 0x0000001f1506e223 */ /* 0x000fe20000000006 */
[----:B------:R-:W-:Y:S02]  /*19b30*/  @!P6 HADD2.F32 R46, -RZ, R43.H0_H0 ;  /* 0x2000002bff2ee230 */ /* 0x000fe40000004100 */
[----:B------:R-:W-:Y:S01]  /*19b40*/  @!P5 FFMA R27, R56, R55, R27 ;  /* 0x00000037381bd223 */ /* 0x000fe2000000001b */
[----:B------:R-:W-:Y:S01]  /*19b50*/  @!P6 HADD2.F32 R18, -RZ, R18.H0_H0 ;  /* 0x20000012ff12e230 */ /* 0x000fe20000004100 */
[----:B------:R-:W3:Y:S01]  /*19b60*/  @!P0 S2R R41, SR_CgaCtaId ;  /* 0x0000000000298919 */ /* 0x000ee20000008800 */
[----:B------:R-:W-:Y:S01]  /*19b70*/  @!P6 FFMA R20, R37, R42, R20 ;  /* 0x0000002a2514e223 */ /* 0x000fe20000000014 */
[----:B------:R-:W-:Y:S01]  /*19b80*/  @!P6 FFMA R33, R46, R24, R33 ;  /* 0x000000182e21e223 */ /* 0x000fe20000000021 */
[----:B------:R-:W-:Y:S01]  /*19b90*/  FADD R42, R6, R22 ;  /* 0x00000016062a7221 */ /* 0x000fe20000000000 */
[----:B------:R-:W4:Y:S01]  /*19ba0*/  @!P0 S2R R38, SR_CgaCtaId ;  /* 0x0000000000268919 */ /* 0x000f220000008800 */
[----:B------:R-:W-:Y:S01]  /*19bb0*/  @!P6 FFMA R27, R18, R39, R27 ;  /* 0x00000027121be223 */ /* 0x000fe2000000001b */
[----:B------:R-:W-:Y:S01]  /*19bc0*/  FADD R24, R34, R20 ;  /* 0x0000001422187221 */ /* 0x000fe20000000000 */
[----:B------:R-:W-:Y:S01]  /*19bd0*/  P2R R39, PR, RZ, 0x8 ;  /* 0x00000008ff277803 */ /* 0x000fe20000000000 */
[----:B------:R-:W4:Y:S01]  /*19be0*/  @!P3 S2R R6, SR_CgaCtaId ;  /* 0x000000000006b919 */ /* 0x000f220000008800 */
[-C--:B------:R-:W-:Y:S01]  /*19bf0*/  ISETP.GE.AND P3, PT, R14, R7.reuse, PT ;  /* 0x000000070e00720c */ /* 0x080fe20003f66270 */
[----:B------:R-:W4:Y:S01]  /*19c00*/  @!P1 S2R R34, SR_CgaCtaId ;  /* 0x0000000000229919 */ /* 0x000f220000008800 */
[----:B------:R-:W-:Y:S01]  /*19c10*/  P2R R21, PR, RZ, 0x20 ;  /* 0x00000020ff157803 */ /* 0x000fe20000000000 */
[----:B------:R-:W-:Y:S01]  /*19c20*/  FADD R32, R30, R32 ;  /* 0x000000201e207221 */ /* 0x000fe20000000000 */
[----:B------:R-:W-:Y:S01]  /*19c30*/  FADD R25, R33, R25 ;  /* 0x0000001921197221 */ /* 0x000fe20000000000 */
[----:B------:R-:W-:-:S02]  /*19c40*/  ISETP.GE.AND P5, PT, R8, R7, PT ;  /* 0x000000070800720c */ /* 0x000fc40003fa6270 */
[----:B------:R-:W-:Y:S01]  /*19c50*/  @!P0 MOV R57, 0x400 ;  /* 0x0000040000398802 */ /* 0x000fe20000000f00 */
[----:B------:R-:W4:Y:S01]  /*19c60*/  @!P0 S2R R31, SR_CgaCtaId ;  /* 0x00000000001f8919 */ /* 0x000f220000008800 */
[----:B------:R-:W-:Y:S02]  /*19c70*/  P2R R33, PR, RZ, 0x40 ;  /* 0x00000040ff217803 */ /* 0x000fe40000000000 */
[----:B------:R-:W-:Y:S01]  /*19c80*/  ISETP.GE.AND P6, PT, R12, R7, PT ;  /* 0x000000070c00720c */ /* 0x000fe20003fc6270 */
[----:B------:R-:W-:Y:S01]  /*19c90*/  STL [R5+0x78], R32 ;  /* 0x0000782005007387 */ /* 0x000fe20000100800 */
[----:B------:R-:W-:-:S03]  /*19ca0*/  P2R R30, PR, RZ, 0x10 ;  /* 0x00000010ff1e7803 */ /* 0x000fc60000000000 */
[----:B------:R1:W-:Y:S01]  /*19cb0*/  STL [R5+0x7c], R25 ;  /* 0x00007c1905007387 */ /* 0x0003e20000100800 */
[----:B------:R-:W-:Y:S01]  /*19cc0*/  ISETP.GE.AND P4, PT, R15, R7, PT ;  /* 0x000000070f00720c */ /* 0x000fe20003f86270 */
[----:B------:R-:W-:Y:S02]  /*19cd0*/  FADD R23, R27, R23 ;  /* 0x000000171b177221 */ /* 0x000fe40000000000 */
[----:B------:R-:W-:Y:S01]  /*19ce0*/  STL [R5+0x80], R24 ;  /* 0x0000801805007387 */ /* 0x000fe20000100800 */
[----:B0-----:R-:W-:-:S03]  /*19cf0*/  @!P0 LEA R0, R9, R57, 0x18 ;  /* 0x0000003909008211 */ /* 0x001fc600078ec0ff */
[----:B------:R0:W-:Y:S01]  /*19d00*/  STL [R5+0x84], R42 ;  /* 0x0000842a05007387 */ /* 0x0001e20000100800 */
[----:B------:R-:W-:Y:S02]  /*19d10*/  @!P0 MOV R9, 0x400 ;  /* 0x0000040000098802 */ /* 0x000fe40000000f00 */
[----:B------:R-:W-:Y:S01]  /*19d20*/  @!P0 MOV R43, 0x400 ;  /* 0x00000400002b8802 */ /* 0x000fe20000000f00 */
[----:B------:R3:W-:Y:S01]  /*19d30*/  STL [R5+0x88], R23 ;  /* 0x0000881705007387 */ /* 0x0007e20000100800 */
[----:B-1----:R-:W-:Y:S01]  /*19d40*/  @!P5 MOV R25, 0x400 ;  /* 0x000004000019d802 */ /* 0x002fe20000000f00 */
[----:B------:R-:W1:Y:S01]  /*19d50*/  @!P0 S2R R22, SR_CgaCtaId ;  /* 0x0000000000168919 */ /* 0x000e620000008800 */
[----:B0-----:R-:W0:Y:S01]  /*19d60*/  @!P3 S2R R42, SR_CgaCtaId ;  /* 0x00000000002ab919 */ /* 0x001e220000008800 */
[----:B------:R-:W-:Y:S02]  /*19d70*/  ISETP.NE.AND P3, PT, R39, RZ, PT ;  /* 0x000000ff2700720c */ /* 0x000fe40003f65270 */
[C---:B--2---:R-:W-:Y:S01]  /*19d80*/  @!P0 LEA R9, R36.reuse, R9, 0x18 ;  /* 0x0000000924098211 */ /* 0x044fe200078ec0ff */
[----:B---3--:R-:W2:Y:S01]  /*19d90*/  @!P6 S2R R23, SR_CgaCtaId ;  /* 0x000000000017e919 */ /* 0x008ea20000008800 */
[----:B------:R-:W-:-:S02]  /*19da0*/  @!P0 LEA R32, R36, R43, 0x18 ;  /* 0x0000002b24208211 */ /* 0x000fc400078ec0ff */
[----:B------:R-:W-:Y:S01]  /*19db0*/  ISETP.GE.AND P6, PT, R11, R7, PT ;  /* 0x000000070b00720c */ /* 0x000fe20003fc6270 */
[----:B------:R-:W3:Y:S01]  /*19dc0*/  @!P4 S2R R20, SR_CgaCtaId ;  /* 0x000000000014c919 */ /* 0x000ee20000008800 */
[----:B------:R-:W-:Y:S02]  /*19dd0*/  @!P5 LEA R36, R40, R25, 0x18 ;  /* 0x000000192824d211 */ /* 0x000fe400078ec0ff */
[----:B------:R-:W-:Y:S01]  /*19de0*/  @!P0 MOV R40, 0x400 ;  /* 0x0000040000288802 */ /* 0x000fe20000000f00 */
[----:B------:R-:W0:Y:S01]  /*19df0*/  @!P0 S2R R35, SR_CgaCtaId ;  /* 0x0000000000238919 */ /* 0x000e220000008800 */
[----:B------:R-:W-:Y:S02]  /*19e00*/  @!P0 MOV R27, 0x400 ;  /* 0x00000400001b8802 */ /* 0x000fe40000000f00 */
[----:B------:R-:W-:Y:S01]  /*19e10*/  @!P0 LEA R25, R41, R40, 0x18 ;  /* 0x0000002829198211 */ /* 0x000fe200078ec0ff */
[----:B------:R-:W2:Y:S01]  /*19e20*/  @!P0 S2R R18, SR_CgaCtaId ;  /* 0x0000000000128919 */ /* 0x000ea20000008800 */
[----:B------:R-:W-:-:S02]  /*19e30*/  @!P3 MOV R39, 0x400 ;  /* 0x000004000027b802 */ /* 0x000fc40000000f00 */
[----:B------:R-:W-:Y:S01]  /*19e40*/  @!P1 MOV R41, 0x400 ;  /* 0x0000040000299802 */ /* 0x000fe20000000f00 */
[----:B------:R-:W-:Y:S01]  /*19e50*/  @!P5 LDS.U16 R36, [R36+0x10c6] ;  /* 0x0010c6002424d984 */ /* 0x000fe20000000400 */
[----:B----4-:R-:W-:Y:S02]  /*19e60*/  @!P3 LEA R47, R6, R39, 0x18 ;  /* 0x00000027062fb211 */ /* 0x010fe400078ec0ff */
[----:B------:R-:W-:Y:S01]  /*19e70*/  @!P0 LEA R38, R38, R27, 0x18 ;  /* 0x0000001b26268211 */ /* 0x000fe200078ec0ff */
[----:B------:R-:W4:Y:S01]  /*19e80*/  @!P0 LDS.U16 R37, [R2+0x1046] ;  /* 0x0010460002258984 */ /* 0x000f220000000400 */
[----:B------:R-:W-:Y:S02]  /*19e90*/  ISETP.NE.AND P3, PT, R29, RZ, PT ;  /* 0x000000ff1d00720c */ /* 0x000fe40003f65270 */
[----:B------:R-:W-:Y:S01]  /*19ea0*/  @!P1 LEA R49, R34, R41, 0x18 ;  /* 0x0000002922319211 */ /* 0x000fe200078ec0ff */
[----:B------:R-:W-:Y:S01]  /*19eb0*/  @!P5 LDS R27, [R4+0x4] ;  /* 0x00000400041bd984 */ /* 0x000fe20000000800 */
[----:B------:R-:W-:-:S02]  /*19ec0*/  P2R R29, PR, RZ, 0x40 ;  /* 0x00000040ff1d7803 */ /* 0x000fc40000000000 */
[----:B------:R-:W-:Y:S01]  /*19ed0*/  P2R R28, PR, RZ, 0x4 ;  /* 0x00000004ff1c7803 */ /* 0x000fe20000000000 */
[----:B------:R-:W4:Y:S01]  /*19ee0*/  @!P6 S2R R41, SR_CgaCtaId ;  /* 0x000000000029e919 */ /* 0x000f220000008800 */
[-C--:B------:R-:W-:Y:S02]  /*19ef0*/  ISETP.GE.AND P5, PT, R10, R7.reuse, PT ;  /* 0x000000070a00720c */ /* 0x080fe40003fa6270 */
[-C--:B------:R-:W-:Y:S01]  /*19f00*/  ISETP.GE.AND P6, PT, R16, R7.reuse, PT ;  /* 0x000000071000720c */ /* 0x080fe20003fc6270 */
[----:B------:R-:W4:Y:S01]  /*19f10*/  @!P0 LDS R24, [R4] ;  /* 0x0000000004188984 */ /* 0x000f220000000800 */
[----:B------:R-:W-:Y:S02]  /*19f20*/  ISETP.GE.AND P2, PT, R13, R7, PT ;  /* 0x000000070d00720c */ /* 0x000fe40003f46270 */
[----:B------:R-:W-:Y:S02]  /*19f30*/  ISETP.NE.AND P1, PT, R19, RZ, PT ;  /* 0x000000ff1300720c */ /* 0x000fe40003f25270 */
[----:B------:R-:W-:-:S02]  /*19f40*/  @!P0 LEA R45, R31, R40, 0x18 ;  /* 0x000000281f2d8211 */ /* 0x000fc400078ec0ff */
[----:B------:R-:W-:-:S03]  /*19f50*/  P2R R39, PR, RZ, 0x20 ;  /* 0x00000020ff277803 */ /* 0x000fc60000000000 */
[----:B------:R-:W4:Y:S01]  /*19f60*/  @!P5 S2R R34, SR_CgaCtaId ;  /* 0x000000000022d919 */ /* 0x000f220000008800 */
[-C--:B------:R-:W-:Y:S01]  /*19f70*/  ISETP.GE.AND P5, PT, R17, R7.reuse, PT ;  /* 0x000000071100720c */ /* 0x080fe20003fa6270 */
[----:B------:R-:W-:Y:S04]  /*19f80*/  @!P6 LDS.U16 R19, [R49+0x11c6] ;  /* 0x0011c6003113e984 */ /* 0x000fe80000000400 */
[----:B------:R-:W-:Y:S01]  /*19f90*/  @!P6 LDS R31, [R4+0xc] ;  /* 0x00000c00041fe984 */ /* 0x000fe20000000800 */
[----:B------:R-:W-:Y:S01]  /*19fa0*/  ISETP.GE.AND P6, PT, R12, R7, PT ;  /* 0x000000070c00720c */ /* 0x000fe20003fc6270 */
[----:B------:R-:W4:Y:S01]  /*19fb0*/  @!P2 S2R R53, SR_CgaCtaId ;  /* 0x000000000035a919 */ /* 0x000f220000008800 */
[----:B-1----:R-:W-:Y:S02]  /*19fc0*/  @!P0 LEA R22, R22, R43, 0x18 ;  /* 0x0000002b16168211 */ /* 0x002fe400078ec0ff */
[----:B------:R-:W-:-:S03]  /*19fd0*/  @!P4 MOV R43, 0x400 ;  /* 0x00000400002bc802 */ /* 0x000fc60000000f00 */
[----:B------:R-:W1:Y:S01]  /*19fe0*/  @!P5 LDS.U16 R47, [R47+0x1146] ;  /* 0x001146002f2fd984 */ /* 0x000e620000000400 */
[----:B------:R-:W-:Y:S02]  /*19ff0*/  @!P0 MOV R44, 0x400 ;  /* 0x00000400002c8802 */ /* 0x000fe40000000f00 */
[----:B---3--:R-:W-:Y:S01]  /*1a000*/  @!P4 LEA R20, R20, R43, 0x18 ;  /* 0x0000002b1414c211 */ /* 0x008fe200078ec0ff */
[----:B------:R-:W3:Y:S01]  /*1a010*/  @!P5 LDS R6, [R4+0x8] ;  /* 0x000008000406d984 */ /* 0x000ee20000000800 */
[----:B------:R-:W-:Y:S02]  /*1a020*/  @!P2 MOV R43, 0x400 ;  /* 0x00000400002ba802 */ /* 0x000fe40000000f00 */
[----:B------:R-:W-:Y:S02]  /*1a030*/  ISETP.NE.AND P2, PT, R28, RZ, PT ;  /* 0x000000ff1c00720c */ /* 0x000fe40003f45270 */
[----:B0-----:R-:W-:Y:S01]  /*1a040*/  @!P0 LEA R35, R35, R44, 0x18 ;  /* 0x0000002c23238211 */ /* 0x001fe200078ec0ff */
[----:B------:R-:W0:Y:S01]  /*1a050*/  @!P4 LDS.U16 R20, [R20+0x1246] ;  /* 0x001246001414c984 */ /* 0x000e220000000400 */
[----:B------:R-:W-:-:S02]  /*1a060*/  @!P0 MOV R51, 0x400 ;  /* 0x0000040000338802 */ /* 0x000fc40000000f00 */
[----:B------:R-:W-:Y:S02]  /*1a070*/  @!P6 MOV R44, 0x400 ;  /* 0x00000400002ce802 */ /* 0x000fe40000000f00 */
[----:B------:R-:W-:Y:S02]  /*1a080*/  ISETP.GE.AND P5, PT, R14, R7, PT ;  /* 0x000000070e00720c */ /* 0x000fe40003fa6270 */
[----:B--2---:R-:W-:Y:S02]  /*1a090*/  @!P0 LEA R3, R18, R51, 0x18 ;  /* 0x0000003312038211 */ /* 0x004fe400078ec0ff */
[----:B------:R-:W-:Y:S01]  /*1a0a0*/  @!P6 LEA R23, R23, R44, 0x18 ;  /* 0x0000002c1717e211 */ /* 0x000fe200078ec0ff */
[----:B------:R-:W2:Y:S01]  /*1a0b0*/  @!P3 S2R R51, SR_CgaCtaId ;  /* 0x000000000033b919 */ /* 0x000ea20000008800 */
[----:B------:R-:W-:Y:S02]  /*1a0c0*/  P2R R28, PR, RZ, 0x8 ;  /* 0x00000008ff1c7803 */ /* 0x000fe40000000000 */
[----:B------:R-:W-:-:S02]  /*1a0d0*/  ISETP.NE.AND P6, PT, R29, RZ, PT ;  /* 0x000000ff1d00720c */ /* 0x000fc40003fc5270 */
[----:B------:R-:W-:Y:S01]  /*1a0e0*/  ISETP.GE.AND P3, PT, R13, R7, PT ;  /* 0x000000070d00720c */ /* 0x000fe20003f66270 */
[----:B------:R-:W0:Y:S01]  /*1a0f0*/  @!P4 LDS R29, [R4+0x10] ;  /* 0x00001000041dc984 */ /* 0x000e220000000800 */
[----:B------:R-:W-:Y:S01]  /*1a100*/  ISETP.NE.AND P4, PT, R30, RZ, PT ;  /* 0x000000ff1e00720c */ /* 0x000fe20003f85270 */
[----:B------:R-:W1:Y:S01]  /*1a110*/  @!P1 S2R R57, SR_CgaCtaId ;  /* 0x0000000000399919 */ /* 0x000e620000008800 */
[----:B------:R-:W-:Y:S01]  /*1a120*/  @!P5 MOV R46, 0x400 ;  /* 0x00000400002ed802 */ /* 0x000fe20000000f00 */
[----:B------:R-:W3:Y:S01]  /*1a130*/  @!P2 S2R R40, SR_CgaCtaId ;  /* 0x000000000028a919 */ /* 0x000ee20000008800 */
[----:B----4-:R-:W-:Y:S02]  /*1a140*/  @!P0 HADD2.F32 R37, -RZ, R37.H0_H0 ;  /* 0x20000025ff258230 */ /* 0x010fe40000004100 */
[----:B------:R-:W-:Y:S01]  /*1a150*/  @!P5 LEA R42, R42, R46, 0x18 ;  /* 0x0000002e2a2ad211 */ /* 0x000fe200078ec0ff */
[----:B------:R-:W-:Y:S01]  /*1a160*/  IMAD.MOV.U32 R18, RZ, RZ, RZ ;  /* 0x000000ffff127224 */ /* 0x000fe200078e00ff */
[----:B------:R-:W-:-:S03]  /*1a170*/  ISETP.NE.AND P5, PT, R39, RZ, PT ;  /* 0x000000ff2700720c */ /* 0x000fc60003fa5270 */
[----:B------:R-:W-:Y:S01]  /*1a180*/  @!P3 LDS R50, [R4+0x18] ;  /* 0x000018000432b984 */ /* 0x000fe20000000800 */
[----:B------:R-:W-:Y:S01]  /*1a190*/  @!P3 LEA R53, R53, R43, 0x18 ;  /* 0x0000002b3535b211 */ /* 0x000fe200078ec0ff */
[----:B------:R-:W-:Y:S01]  /*1a1a0*/  @!P0 FFMA R18, R24, R37, RZ ;  /* 0x0000002518128223 */ /* 0x000fe200000000ff */
[----:B------:R-:W-:Y:S01]  /*1a1b0*/  P2R R43, PR, RZ, 0x1 ;  /* 0x00000001ff2b7803 */ /* 0x000fe20000000000 */
[----:B------:R-:W4:Y:S01]  /*1a1c0*/  @!P4 S2R R39, SR_CgaCtaId ;  /* 0x000000000027c919 */ /* 0x000f220000008800 */
[----:B------:R-:W-:Y:S02]  /*1a1d0*/  P2R R37, PR, RZ, 0x10 ;  /* 0x00000010ff257803 */ /* 0x000fe40000000000 */
[-C--:B------:R-:W-:Y:S01]  /*1a1e0*/  ISETP.GE.AND P0, PT, R14, R7.reuse, PT ;  /* 0x000000070e00720c */ /* 0x080fe20003f06270 */
[----:B------:R-:W-:Y:S01]  /*1a1f0*/  @!P3 LDS.U16 R53, [R53+0x1346] ;  /* 0x001346003535b984 */ /* 0x000fe20000000400 */
[----:B------:R-:W-:Y:S02]  /*1a200*/  ISETP.GE.AND P4, PT, R8, R7, PT ;  /* 0x000000070800720c */ /* 0x000fe40003f86270 */
[----:B------:R-:W-:-:S02]  /*1a210*/  @!P6 MOV R24, 0x400 ;  /* 0x000004000018e802 */ /* 0x000fc40000000f00 */
[----:B------:R-:W-:Y:S02]  /*1a220*/  @!P5 MOV R46, 0x400 ;  /* 0x00000400002ed802 */ /* 0x000fe40000000f00 */
[----:B------:R-:W-:Y:S02]  /*1a230*/  @!P6 LEA R24, R41, R24, 0x18 ;  /* 0x000000182918e211 */ /* 0x000fe400078ec0ff */
[----:B------:R-:W-:-:S03]  /*1a240*/  @!P1 MOV R30, 0x400 ;  /* 0x00000400001e9802 */ /* 0x000fc60000000f00 */
[----:B------:R-:W4:Y:S02]  /*1a250*/  @!P0 LDS.U16 R42, [R42+0x12c6] ;  /* 0x0012c6002a2a8984 */ /* 0x000f240000000400 */
[----:B------:R-:W-:Y:S02]  /*1a260*/  @!P4 HADD2.F32 R36, -RZ, R36.H0_H0 ;  /* 0x20000024ff24c230 */ /* 0x000fe40000004100 */
[----:B------:R-:W4:Y:S01]  /*1a270*/  @!P0 LDS R41, [R4+0x14] ;  /* 0x0000140004298984 */ /* 0x000f220000000800 */
[----:B------:R-:W-:Y:S02]  /*1a280*/  ISETP.GE.AND P0, PT, R17, R7, PT ;  /* 0x000000071100720c */ /* 0x000fe40003f06270 */
[----:B------:R-:W-:Y:S01]  /*1a290*/  @!P5 LEA R34, R34, R46, 0x18 ;  /* 0x0000002e2222d211 */ /* 0x000fe200078ec0ff */
[----:B------:R-:W4:Y:S01]  /*1a2a0*/  @!P4 S2R R44, SR_CgaCtaId ;  /* 0x00000000002cc919 */ /* 0x000f220000008800 */
[----:B------:R-:W-:Y:S01]  /*1a2b0*/  ISETP.NE.AND P5, PT, R21, RZ, PT ;  /* 0x000000ff1500720c */ /* 0x000fe20003fa5270 */
[----:B------:R-:W-:Y:S01]  /*1a2c0*/  @!P4 FFMA R18, R36, R27, R18 ;  /* 0x0000001b2412c223 */ /* 0x000fe20000000012 */
[----:B------:R-:W-:-:S02]  /*1a2d0*/  ISETP.NE.AND P6, PT, R33, RZ, PT ;  /* 0x000000ff2100720c */ /* 0x000fc40003fc5270 */
[----:B------:R-:W-:Y:S02]  /*1a2e0*/  @!P2 MOV R21, 0x400 ;  /* 0x000004000015a802 */ /* 0x000fe40000000f00 */
[----:B-1----:R-:W-:Y:S02]  /*1a2f0*/  @!P1 LEA R57, R57, R30, 0x18 ;  /* 0x0000001e39399211 */ /* 0x002fe400078ec0ff */
[----:B------:R-:W-:Y:S02]  /*1a300*/  P2R R33, PR, RZ, 0x2 ;  /* 0x00000002ff217803 */ /* 0x000fe40000000000 */
[-C--:B------:R-:W-:Y:S02]  /*1a310*/  ISETP.GE.AND P4, PT, R16, R7.reuse, PT ;  /* 0x000000071000720c */ /* 0x080fe40003f86270 */
[----:B------:R-:W-:Y:S02]  /*1a320*/  ISETP.GE.AND P1, PT, R12, R7, PT ;  /* 0x000000070c00720c */ /* 0x000fe40003f26270 */
[----:B---3--:R-:W-:-:S02]  /*1a330*/  @!P2 LEA R40, R40, R21, 0x18 ;  /* 0x000000152828a211 */ /* 0x008fc400078ec0ff */
[----:B------:R-:W-:Y:S02]  /*1a340*/  P2R R21, PR, RZ, 0x4 ;  /* 0x00000004ff157803 */ /* 0x000fe40000000000 */
[----:B------:R-:W-:Y:S01]  /*1a350*/  ISETP.GE.AND P2, PT, R16, R7, PT ;  /* 0x000000071000720c */ /* 0x000fe20003f46270 */
[----:B------:R-:W-:Y:S01]  /*1a360*/  @!P0 HADD2.F32 R47, -RZ, R47.H0_H0 ;  /* 0x2000002fff2f8230 */ /* 0x000fe20000004100 */
[----:B------:R-:W-:Y:S01]  /*1a370*/  ISETP.NE.AND P3, PT, R28, RZ, PT ;  /* 0x000000ff1c00720c */ /* 0x000fe20003f65270 */
[----:B------:R-:W1:Y:S02]  /*1a380*/  @!P0 S2R R46, SR_CgaCtaId ;  /* 0x00000000002e8919 */ /* 0x000e640000008800 */
[----:B------:R-:W-:Y:S02]  /*1a390*/  @!P4 HADD2.F32 R28, -RZ, R19.H0_H0 ;  /* 0x20000013ff1cc230 */ /* 0x000fe40000004100 */
[----:B------:R-:W-:Y:S01]  /*1a3a0*/  @!P0 FFMA R18, R47, R6, R18 ;  /* 0x000000062f128223 */ /* 0x000fe20000000012 */
[----:B------:R-:W3:Y:S01]  /*1a3b0*/  @!P1 LDS.U16 R23, [R23+0x13c6] ;  /* 0x0013c60017179984 */ /* 0x000ee20000000400 */
[----:B------:R-:W-:-:S03]  /*1a3c0*/  ISETP.NE.AND P0, PT, R43, RZ, PT ;  /* 0x000000ff2b00720c */ /* 0x000fc60003f05270 */
[----:B------:R-:W1:Y:S01]  /*1a3d0*/  @!P1 LDS R19, [R4+0x1c] ;  /* 0x00001c0004139984 */ /* 0x000e620000000800 */
[----:B------:R-:W-:Y:S01]  /*1a3e0*/  ISETP.GE.AND P1, PT, R15, R7, PT ;  /* 0x000000070f00720c */ /* 0x000fe20003f26270 */
[----:B------:R-:W-:Y:S01]  /*1a3f0*/  @!P2 FFMA R18, R28, R31, R18 ;  /* 0x0000001f1c12a223 */ /* 0x000fe20000000012 */
[----:B------:R-:W-:Y:S01]  /*1a400*/  P2R R28, PR, RZ, 0x4 ;  /* 0x00000004ff1c7803 */ /* 0x000fe20000000000 */
[----:B------:R-:W1:Y:S01]  /*1a410*/  @!P2 S2R R61, SR_CgaCtaId ;  /* 0x00000000003da919 */ /* 0x000e620000008800 */
[----:B------:R-:W-:Y:S02]  /*1a420*/  ISETP.GE.AND P2, PT, R8, R7, PT ;  /* 0x000000070800720c */ /* 0x000fe40003f46270 */
[----:B------:R-:W-:Y:S01]  /*1a430*/  @!P3 MOV R30, 0x400 ;  /* 0x00000400001eb802 */ /* 0x000fe20000000f00 */
[----:B------:R-:W3:Y:S01]  /*1a440*/  @!P6 S2R R27, SR_CgaCtaId ;  /* 0x00000000001be919 */ /* 0x000ee20000008800 */
[----:B------:R-:W1:Y:S02]  /*1a450*/  @!P5 S2R R36, SR_CgaCtaId ;  /* 0x000000000024d919 */ /* 0x000e640000008800 */
[----:B--2---:R-:W-:-:S02]  /*1a460*/  @!P3 LEA R51, R51, R30, 0x18 ;  /* 0x0000001e3333b211 */ /* 0x004fc400078ec0ff */
[----:B------:R-:W-:Y:S01]  /*1a470*/  ISETP.NE.AND P4, PT, R37, RZ, PT ;  /* 0x000000ff2500720c */ /* 0x000fe20003f85270 */
[----:B------:R0:W2:Y:S01]  /*1a480*/  @!P0 LDS.U16 R30, [R26+0x1048] ;  /* 0x001048001a1e8984 */ /* 0x0000a20000000400 */
[----:B------:R-:W-:Y:S02]  /*1a490*/  P2R R52, PR, RZ, 0x1 ;  /* 0x00000001ff347803 */ /* 0x000fe40000000000 */
[----:B------:R-:W-:Y:S01]  /*1a4a0*/  P2R R6, PR, RZ, 0x8 ;  /* 0x00000008ff067803 */ /* 0x000fe20000000000 */
[----:B0-----:R-:W-:Y:S02]  /*1a4b0*/  @!P1 HADD2.F32 R26, -RZ, R20.H0_H0 ;  /* 0x20000014ff1a9230 */ /* 0x001fe40000004100 */
[----:B------:R-:W-:Y:S01]  /*1a4c0*/  @!P0 LDS R20, [R4] ;  /* 0x0000000004148984 */ /* 0x000fe20000000800 */
[-C--:B------:R-:W-:Y:S02]  /*1a4d0*/  ISETP.GE.AND P0, PT, R8, R7.reuse, PT ;  /* 0x000000070800720c */ /* 0x080fe40003f06270 */
[----:B------:R-:W-:-:S02]  /*1a4e0*/  ISETP.GE.AND P3, PT, R11, R7, PT ;  /* 0x000000070b00720c */ /* 0x000fc40003f66270 */
[----:B------:R-:W-:Y:S02]  /*1a4f0*/  @!P2 MOV R37, 0x400 ;  /* 0x000004000025a802 */ /* 0x000fe40000000f00 */
[----:B------:R-:W-:Y:S02]  /*1a500*/  ISETP.GE.AND P2, PT, R17, R7, PT ;  /* 0x000000071100720c */ /* 0x000fe40003f46270 */
[----:B------:R-:W-:Y:S02]  /*1a510*/  @!P4 MOV R43, 0x400 ;  /* 0x00000400002bc802 */ /* 0x000fe40000000f00 */
[----:B------:R-:W-:-:S03]  /*1a520*/  P2R R47, PR, RZ, 0x10 ;  /* 0x00000010ff2f7803 */ /* 0x000fc60000000000 */
[----:B----4-:R-:W-:Y:S02]  /*1a530*/  @!P0 LEA R44, R44, R37, 0x18 ;  /* 0x000000252c2c8211 */ /* 0x010fe400078ec0ff */
[----:B------:R-:W-:Y:S01]  /*1a540*/  @!P4 LEA R39, R39, R43, 0x18 ;  /* 0x0000002b2727c211 */ /* 0x000fe200078ec0ff */
[----:B------:R-:W0:Y:S01]  /*1a550*/  @!P3 LDS.U16 R24, [R24+0x1446] ;  /* 0x001446001818b984 */ /* 0x000e220000000400 */
[----:B------:R-:W-:Y:S02]  /*1a560*/  ISETP.GE.AND P4, PT, R14, R7, PT ;  /* 0x000000070e00720c */ /* 0x000fe40003f86270 */
[----:B------:R-:W-:Y:S01]  /*1a570*/  @!P2 MOV R49, 0x400 ;  /* 0x000004000031a802 */ /* 0x000fe20000000f00 */
[----:B------:R-:W-:Y:S01]  /*1a580*/  @!P0 LDS.U16 R44, [R44+0x10c8] ;  /* 0x0010c8002c2c8984 */ /* 0x000fe20000000400 */
[----:B------:R-:W-:Y:S02]  /*1a590*/  @!P6 MOV R37, 0x400 ;  /* 0x000004000025e802 */ /* 0x000fe40000000f00 */
[----:B------:R-:W-:Y:S01]  /*1a5a0*/  ISETP.NE.AND P2, PT, R28, RZ, PT ;  /* 0x000000ff1c00720c */ /* 0x000fe20003f45270 */
[----:B------:R-:W4:Y:S01]  /*1a5b0*/  @!P3 LDS R31, [R4+0x20] ;  /* 0x00002000041fb984 */ /* 0x000f220000000800 */
[----:B------:R-:W-:-:S03]  /*1a5c0*/  @!P1 FFMA R18, R29, R26, R18 ;  /* 0x0000001a1d129223 */ /* 0x000fc60000000012 */
[----:B------:R-:W-:Y:S01]  /*1a5d0*/  @!P0 LDS R28, [R4+0x4] ;  /* 0x00000400041c8984 */ /* 0x000fe20000000800 */
[----:B------:R-:W-:Y:S02]  /*1a5e0*/  ISETP.GE.AND P0, PT, R13, R7, PT ;  /* 0x000000070d00720c */ /* 0x000fe40003f06270 */
[----:B------:R-:W-:Y:S01]  /*1a5f0*/  @!P5 MOV R26, 0x400 ;  /* 0x00000400001ad802 */ /* 0x000fe20000000f00 */
[----:B------:R-:W2:Y:S01]  /*1a600*/  @!P1 S2R R54, SR_CgaCtaId ;  /* 0x0000000000369919 */ /* 0x000ea20000008800 */
[----:B---3--:R-:W-:Y:S02]  /*1a610*/  @!P6 LEA R27, R27, R37, 0x18 ;  /* 0x000000251b1be211 */ /* 0x008fe400078ec0ff */
[----:B------:R-:W-:Y:S02]  /*1a620*/  P2R R37, PR, RZ, 0x40 ;  /* 0x00000040ff257803 */ /* 0x000fe40000000000 */
[----:B------:R-:W-:Y:S02]  /*1a630*/  ISETP.GE.AND P6, PT, R12, R7, PT ;  /* 0x000000070c00720c */ /* 0x000fe40003fc6270 */
[----:B-1----:R-:W-:-:S02]  /*1a640*/  @!P5 LEA R36, R36, R26, 0x18 ;  /* 0x0000001a2424d211 */ /* 0x002fc400078ec0ff */
[----:B------:R-:W-:Y:S01]  /*1a650*/  P2R R26, PR, RZ, 0x20 ;  /* 0x00000020ff1a7803 */ /* 0x000fe20000000000 */
[----:B------:R-:W-:Y:S01]  /*1a660*/  @!P4 HADD2.F32 R42, -RZ, R42.H0_H0 ;  /* 0x2000002aff2ac230 */ /* 0x000fe20000004100 */
[----:B------:R-:W-:Y:S01]  /*1a670*/  ISETP.GE.AND P5, PT, R17, R7, PT ;  /* 0x000000071100720c */ /* 0x000fe20003fa6270 */
[----:B------:R-:W-:-:S03]  /*1a680*/  @!P0 HADD2.F32 R53, -RZ, R53.H0_H0 ;  /* 0x20000035ff358230 */ /* 0x000fc60000004100 */
[----:B------:R-:W-:-:S03]  /*1a690*/  @!P4 FFMA R18, R42, R41, R18 ;  /* 0x000000292a12c223 */ /* 0x000fc60000000012 */
[----:B------:R-:W-:Y:S02]  /*1a6a0*/  @!P6 HADD2.F32 R23, -RZ, R23.H0_H0 ;  /* 0x20000017ff17e230 */ /* 0x000fe40000004100 */
[----:B------:R-:W-:Y:S01]  /*1a6b0*/  @!P0 FFMA R18, R53, R50, R18 ;  /* 0x0000003235128223 */ /* 0x000fe20000000012 */
[----:B------:R-:W1:Y:S03]  /*1a6c0*/  @!P4 S2R R43, SR_CgaCtaId ;  /* 0x00000000002bc919 */ /* 0x000e660000008800 */
[----:B------:R-:W-:Y:S01]  /*1a6d0*/  @!P6 FFMA R18, R23, R19, R18 ;  /* 0x000000131712e223 */ /* 0x000fe20000000012 */
[----:B------:R-:W-:Y:S01]  /*1a6e0*/  @!P5 LEA R46, R46, R49, 0x18 ;  /* 0x000000312e2ed211 */ /* 0x000fe200078ec0ff */
[----:B------:R-:W3:Y:S01]  /*1a6f0*/  @!P0 S2R R42, SR_CgaCtaId ;  /* 0x00000000002a8919 */ /* 0x000ee20000008800 */
[----:B------:R-:W-:Y:S01]  /*1a700*/  ISETP.NE.AND P0, PT, R52, RZ, PT ;  /* 0x000000ff3400720c */ /* 0x000fe20003f05270 */
[----:B------:R-:W3:Y:S01]  /*1a710*/  @!P6 S2R R49, SR_CgaCtaId ;  /* 0x000000000031e919 */ /* 0x000ee20000008800 */
[----:B------:R-:W-:-:S02]  /*1a720*/  ISETP.GE.AND P6, PT, R11, R7, PT ;  /* 0x000000070b00720c */ /* 0x000fc40003fc6270 */
[----:B------:R-:W-:Y:S02]  /*1a730*/  ISETP.GE.AND P3, PT, R10, R7, PT ;  /* 0x000000070a00720c */ /* 0x000fe40003f66270 */
[----:B------:R-:W-:Y:S01]  /*1a740*/  @!P1 MOV R41, 0x400 ;  /* 0x0000040000299802 */ /* 0x000fe20000000f00 */
[----:B------:R-:W-:Y:S01]  /*1a750*/  IMAD.MOV.U32 R19, RZ, RZ, RZ ;  /* 0x000000ffff137224 */ /* 0x000fe200078e00ff */
[----:B------:R-:W-:Y:S01]  /*1a760*/  @!P2 MOV R55, 0x400 ;  /* 0x000004000037a802 */ /* 0x000fe20000000f00 */
[----:B------:R-:W-:Y:S01]  /*1a770*/  @!P5 LDS.U16 R46, [R46+0x1148] ;  /* 0x001148002e2ed984 */ /* 0x000fe20000000400 */
[----:B--2---:R-:W-:-:S03]  /*1a780*/  @!P1 LEA R54, R54, R41, 0x18 ;  /* 0x0000002936369211 */ /* 0x004fc600078ec0ff */
[----:B------:R-:W-:Y:S02]  /*1a790*/  @!P0 HADD2.F32 R50, -RZ, R30.H0_H0 ;  /* 0x2000001eff328230 */ /* 0x000fe40000004100 */
[----:B0-----:R-:W-:Y:S02]  /*1a7a0*/  @!P6 HADD2.F32 R41, -RZ, R24.H0_H0 ;  /* 0x20000018ff29e230 */ /* 0x001fe40000004100 */
[----:B------:R-:W0:Y:S01]  /*1a7b0*/  @!P3 LDS.U16 R34, [R34+0x14c6] ;  /* 0x0014c6002222b984 */ /* 0x000e220000000400 */
[----:B------:R-:W-:Y:S02]  /*1a7c0*/  @!P0 FFMA R19, R20, R50, RZ ;  /* 0x0000003214138223 */ /* 0x000fe400000000ff */
[----:B----4-:R-:W-:Y:S01]  /*1a7d0*/  @!P6 FFMA R18, R31, R41, R18 ;  /* 0x000000291f12e223 */ /* 0x010fe20000000012 */
[----:B------:R-:W-:Y:S01]  /*1a7e0*/  P2R R41, PR, RZ, 0x1 ;  /* 0x00000001ff297803 */ /* 0x000fe20000000000 */
[----:B------:R-:W2:Y:S01]  /*1a7f0*/  @!P3 LDS R29, [R4+0x24] ;  /* 0x00002400041db984 */ /* 0x000ea20000000800 */
[----:B------:R-:W-:-:S02]  /*1a800*/  ISETP.GE.AND P0, PT, R13, R7, PT ;  /* 0x000000070d00720c */ /* 0x000fc40003f06270 */
[----:B------:R-:W-:Y:S01]  /*1a810*/  P2R R31, PR, RZ, 0x40 ;  /* 0x00000040ff1f7803 */ /* 0x000fe20000000000 */
[----:B------:R-:W4:Y:S01]  /*1a820*/  @!P6 S2R R23, SR_CgaCtaId ;  /* 0x000000000017e919 */ /* 0x000f220000008800 */
[----:B------:R-:W-:Y:S02]  /*1a830*/  @!P2 LEA R61, R61, R55, 0x18 ;  /* 0x000000373d3da211 */ /* 0x000fe400078ec0ff */
[----:B------:R-:W-:Y:S02]  /*1a840*/  ISETP.GE.AND P6, PT, R12, R7, PT ;  /* 0x000000070c00720c */ /* 0x000fe40003fc6270 */
[----:B------:R-:W-:Y:S02]  /*1a850*/  @!P4 MOV R52, 0x400 ;  /* 0x000004000034c802 */ /* 0x000fe40000000f00 */
[----:B------:R-:W-:Y:S01]  /*1a860*/  @!P2 LDS.U16 R61, [R61+0x11c8] ;  /* 0x0011c8003d3da984 */ /* 0x000fe20000000400 */
[----:B------:R-:W-:Y:S02]  /*1a870*/  ISETP.NE.AND P1, PT, R33, RZ, PT ;  /* 0x000000ff2100720c */ /* 0x000fe40003f25270 */
[----:B------:R-:W-:Y:S01]  /*1a880*/  ISETP.NE.AND P2, PT, R21, RZ, PT ;  /* 0x000000ff1500720c */ /* 0x000fe20003f45270 */
[----:B------:R-:W2:Y:S01]  /*1a890*/  @!P5 LDS R33, [R4+0x8] ;  /* 0x000008000421d984 */ /* 0x000ea20000000800 */
[----:B-1----:R-:W-:-:S02]  /*1a8a0*/  @!P4 LEA R43, R43, R52, 0x18 ;  /* 0x000000342b2bc211 */ /* 0x002fc400078ec0ff */
[----:B------:R-:W-:Y:S02]  /*1a8b0*/  P2R R21, PR, RZ, 0x10 ;  /* 0x00000010ff157803 */ /* 0x000fe40000000000 */
[----:B------:R-:W-:Y:S02]  /*1a8c0*/  ISETP.GE.AND P4, PT, R16, R7, PT ;  /* 0x000000071000720c */ /* 0x000fe40003f86270 */
[----:B------:R-:W-:Y:S02]  /*1a8d0*/  @!P0 MOV R52, 0x400 ;  /* 0x0000040000348802 */ /* 0x000fe40000000f00 */
[----:B------:R-:W-:Y:S01]  /*1a8e0*/  @!P6 MOV R50, 0x400 ;  /* 0x000004000032e802 */ /* 0x000fe20000000f00 */
[----:B------:R-:W1:Y:S01]  /*1a8f0*/  @!P1 LDS.U16 R57, [R57+0x1546] ;  /* 0x0015460039399984 */ /* 0x000e620000000400 */
[----:B---3--:R-:W-:Y:S02]  /*1a900*/  @!P0 LEA R42, R42, R52, 0x18 ;  /* 0x000000342a2a8211 */ /* 0x008fe400078ec0ff */
[----:B------:R-:W-:Y:S01]  /*1a910*/  ISETP.NE.AND P0, PT, R41, RZ, PT ;  /* 0x000000ff2900720c */ /* 0x000fe20003f05270 */
[----:B------:R-:W-:Y:S01]  /*1a920*/  @!P1 LDS R24, [R4+0x28] ;  /* 0x0000280004189984 */ /* 0x000fe20000000800 */
[----:B------:R-:W-:-:S02]  /*1a930*/  @!P6 LEA R41, R49, R50, 0x18 ;  /* 0x000000323129e211 */ /* 0x000fc400078ec0ff */
[----:B------:R-:W-:Y:S01]  /*1a940*/  ISETP.NE.AND P6, PT, R31, RZ, PT ;  /* 0x000000ff1f00720c */ /* 0x000fe20003fc5270 */
[----:B------:R-:W3:Y:S01]  /*1a950*/  @!P4 LDS R56, [R4+0xc] ;  /* 0x00000c000438c984 */ /* 0x000ee20000000800 */
[----:B------:R-:W-:Y:S02]  /*1a960*/  P2R R30, PR, RZ, 0x2 ;  /* 0x00000002ff1e7803 */ /* 0x000fe40000000000 */
[-C--:B------:R-:W-:Y:S01]  /*1a970*/  ISETP.GE.AND P1, PT, R8, R7.reuse, PT ;  /* 0x000000070800720c */ /* 0x080fe20003f26270 */
[----:B0-----:R-:W-:Y:S01]  /*1a980*/  @!P3 HADD2.F32 R34, -RZ, R34.H0_H0 ;  /* 0x20000022ff22b230 */ /* 0x001fe20000004100 */
[----:B------:R-:W-:Y:S01]  /*1a990*/  ISETP.GE.AND P4, PT, R15, R7, PT ;  /* 0x000000070f00720c */ /* 0x000fe20003f86270 */
[----:B------:R-:W-:Y:S01]  /*1a9a0*/  @!P5 HADD2.F32 R46, -RZ, R46.H0_H0 ;  /* 0x2000002eff2ed230 */ /* 0x000fe20000004100 */
[----:B------:R-:W-:Y:S04]  /*1a9b0*/  @!P2 LDS.U16 R40, [R40+0x15c6] ;  /* 0x0015c6002828a984 */ /* 0x000fe80000000400 */
[----:B------:R-:W-:Y:S01]  /*1a9c0*/  @!P0 LDS.U16 R48, [R48+0x104a] ;  /* 0x00104a0030308984 */ /* 0x000fe20000000400 */
[----:B------:R-:W-:-:S04]  /*1a9d0*/  @!P6 MOV R31, 0x400 ;  /* 0x00000400001fe802 */ /* 0x000fc80000000f00 */
[----:B------:R-:W0:Y:S01]  /*1a9e0*/  @!P1 S2R R60, SR_CgaCtaId ;  /* 0x00000000003c9919 */ /* 0x000e220000008800 */
[----:B----4-:R-:W-:Y:S02]  /*1a9f0*/  @!P6 LEA R23, R23, R31, 0x18 ;  /* 0x0000001f1717e211 */ /* 0x010fe400078ec0ff */
[----:B------:R-:W-:Y:S01]  /*1aa00*/  P2R R31, PR, RZ, 0x40 ;  /* 0x00000040ff1f7803 */ /* 0x000fe20000000000 */
[----:B------:R-:W4:Y:S01]  /*1aa10*/  @!P4 LDS.U16 R54, [R54+0x1248] ;  /* 0x001248003636c984 */ /* 0x000f220000000400 */
[----:B------:R-:W-:Y:S01]  /*1aa20*/  ISETP.GE.AND P6, PT, R15, R7, PT ;  /* 0x000000070f00720c */ /* 0x000fe20003fc6270 */
[----:B--2---:R-:W-:Y:S02]  /*1aa30*/  @!P3 FFMA R18, R34, R29, R18 ;  /* 0x0000001d2212b223 */ /* 0x004fe40000000012 */
[----:B------:R-:W-:Y:S01]  /*1aa40*/  @!P4 LDS R52, [R4+0x10] ;  /* 0x000010000434c984 */ /* 0x000fe20000000800 */
[----:B------:R-:W-:Y:S01]  /*1aa50*/  ISETP.NE.AND P4, PT, R21, RZ, PT ;  /* 0x000000ff1500720c */ /* 0x000fe20003f85270 */
[----:B------:R-:W-:Y:S01]  /*1aa60*/  @!P1 HADD2.F32 R44, -RZ, R44.H0_H0 ;  /* 0x2000002cff2c9230 */ /* 0x000fe20000004100 */
[----:B------:R-:W2:Y:S01]  /*1aa70*/  @!P3 S2R R21, SR_CgaCtaId ;  /* 0x000000000015b919 */ /* 0x000ea20000008800 */
[----:B------:R-:W-:-:S03]  /*1aa80*/  ISETP.NE.AND P3, PT, R6, RZ, PT ;  /* 0x000000ff0600720c */ /* 0x000fc60003f65270 */
[----:B------:R-:W-:Y:S01]  /*1aa90*/  @!P1 FFMA R19, R44, R28, R19 ;  /* 0x0000001c2c139223 */ /* 0x000fe20000000013 */
[----:B------:R-:W-:Y:S01]  /*1aaa0*/  ISETP.NE.AND P1, PT, R30, RZ, PT ;  /* 0x000000ff1e00720c */ /* 0x000fe20003f25270 */
[----:B------:R-:W-:Y:S01]  /*1aab0*/  @!P0 LDS R6, [R4] ;  /* 0x0000000004068984 */ /* 0x000fe20000000800 */
[----:B------:R-:W-:-:S03]  /*1aac0*/  P2R R28, PR, RZ, 0x4 ;  /* 0x00000004ff1c7803 */ /* 0x000fc60000000000 */
[----:B------:R-:W-:Y:S01]  /*1aad0*/  @!P2 LDS R30, [R4+0x2c] ;  /* 0x00002c00041ea984 */ /* 0x000fe20000000800 */
[----:B------:R-:W-:Y:S01]  /*1aae0*/  ISETP.GE.AND P2, PT, R16, R7, PT ;  /* 0x000000071000720c */ /* 0x000fe20003f46270 */
[----:B------:R-:W-:Y:S01]  /*1aaf0*/  @!P5 FFMA R19, R46, R33, R19 ;  /* 0x000000212e13d223 */ /* 0x000fe20000000013 */
[----:B------:R-:W-:Y:S01]  /*1ab00*/  P2R R44, PR, RZ, 0x1 ;  /* 0x00000001ff2c7803 */ /* 0x000fe20000000000 */
[----:B------:R-:W4:Y:S01]  /*1ab10*/  @!P6 S2R R46, SR_CgaCtaId ;  /* 0x00000000002ee919 */ /* 0x000f220000008800 */
[-C--:B------:R-:W-:Y:S02]  /*1ab20*/  ISETP.GE.AND P0, PT, R8, R7.reuse, PT ;  /* 0x000000070800720c */ /* 0x080fe40003f06270 */
[----:B------:R-:W-:Y:S01]  /*1ab30*/  P2R R55, PR, RZ, 0x40 ;  /* 0x00000040ff377803 */ /* 0x000fe20000000000 */
[----:B------:R-:W-:Y:S01]  /*1ab40*/  @!P3 LDS.U16 R51, [R51+0x1646] ;  /* 0x001646003333b984 */ /* 0x000fe20000000400 */
[----:B------:R-:W-:-:S03]  /*1ab50*/  ISETP.GE.AND P6, PT, R16, R7, PT ;  /* 0x000000071000720c */ /* 0x000fc60003fc6270 */
[----:B------:R-:W4:Y:S01]  /*1ab60*/  @!P4 LDS.U16 R43, [R43+0x12c8] ;  /* 0x0012c8002b2bc984 */ /* 0x000f220000000400 */
[----:B------:R-:W4:Y:S01]  /*1ab70*/  @!P5 S2R R20, SR_CgaCtaId ;  /* 0x000000000014d919 */ /* 0x000f220000008800 */
[----:B------:R-:W-:Y:S02]  /*1ab80*/  P2R R34, PR, RZ, 0x8 ;  /* 0x00000008ff227803 */ /* 0x000fe40000000000 */
[----:B------:R-:W-:Y:S04]  /*1ab90*/  @!P3 LDS R50, [R4+0x30] ;  /* 0x000030000432b984 */ /* 0x000fe80000000800 */
[----:B------:R-:W4:Y:S01]  /*1aba0*/  @!P4 LDS R49, [R4+0x14] ;  /* 0x000014000431c984 */ /* 0x000f220000000800 */
[-C--:B------:R-:W-:Y:S01]  /*1abb0*/  ISETP.GE.AND P3, PT, R10, R7.reuse, PT ;  /* 0x000000070a00720c */ /* 0x080fe20003f66270 */
[----:B------:R-:W4:Y:S01]  /*1abc0*/  @!P2 S2R R29, SR_CgaCtaId ;  /* 0x00000000001da919 */ /* 0x000f220000008800 */
[----:B------:R-:W-:-:S02]  /*1abd0*/  ISETP.GE.AND P2, PT, R13, R7, PT ;  /* 0x000000070d00720c */ /* 0x000fc40003f46270 */
[----:B------:R-:W-:Y:S01]  /*1abe0*/  @!P0 MOV R59, 0x400 ;  /* 0x00000400003b8802 */ /* 0x000fe20000000f00 */
[----:B------:R-:W-:-:S03]  /*1abf0*/  @!P6 HADD2.F32 R61, -RZ, R61.H0_H0 ;  /* 0x2000003dff3de230 */ /* 0x000fc60000004100 */
[----:B0-----:R-:W-:Y:S01]  /*1ac00*/  @!P0 LEA R59, R60, R59, 0x18 ;  /* 0x0000003b3c3b8211 */ /* 0x001fe200078ec0ff */
[----:B-1----:R-:W-:Y:S02]  /*1ac10*/  @!P1 HADD2.F32 R57, -RZ, R57.H0_H0 ;  /* 0x20000039ff399230 */ /* 0x002fe40000004100 */
[----:B---3--:R-:W-:Y:S01]  /*1ac20*/  @!P6 FFMA R19, R61, R56, R19 ;  /* 0x000000383d13e223 */ /* 0x008fe20000000013 */
[----:B------:R-:W-:Y:S02]  /*1ac30*/  @!P6 MOV R56, 0x400 ;  /* 0x000004000038e802 */ /* 0x000fe40000000f00 */
[----:B------:R-:W-:Y:S01]  /*1ac40*/  ISETP.NE.AND P6, PT, R55, RZ, PT ;  /* 0x000000ff3700720c */ /* 0x000fe20003fc5270 */
[----:B------:R-:W0:Y:S01]  /*1ac50*/  @!P0 LDS.U16 R59, [R59+0x10ca] ;  /* 0x0010ca003b3b8984 */ /* 0x000e220000000400 */
[----:B------:R-:W-:Y:S01]  /*1ac60*/  @!P1 FFMA R18, R57, R24, R18 ;  /* 0x0000001839129223 */ /* 0x000fe20000000012 */
[----:B------:R-:W-:Y:S02]  /*1ac70*/  @!P3 MOV R24, 0x400 ;  /* 0x000004000018b802 */ /* 0x000fe40000000f00 */
[----:B------:R-:W1:Y:S01]  /*1ac80*/  @!P0 LDS R55, [R4+0x4] ;  /* 0x0000040004378984 */ /* 0x000e620000000800 */
[----:B------:R-:W-:-:S03]  /*1ac90*/  ISETP.NE.AND P0, PT, R44, RZ, PT ;  /* 0x000000ff2c00720c */ /* 0x000fc60003f05270 */
[----:B------:R-:W3:Y:S04]  /*1aca0*/  @!P2 LDS.U16 R42, [R42+0x1348] ;  /* 0x001348002a2aa984 */ /* 0x000ee80000000400 */
[----:B------:R-:W-:Y:S01]  /*1acb0*/  @!P2 LDS R44, [R4+0x18] ;  /* 0x00001800042ca984 */ /* 0x000fe20000000800 */
[----:B------:R-:W-:Y:S02]  /*1acc0*/  ISETP.NE.AND P2, PT, R28, RZ, PT ;  /* 0x000000ff1c00720c */ /* 0x000fe40003f45270 */
[----:B--2---:R-:W-:Y:S01]  /*1acd0*/  @!P3 LEA R21, R21, R24, 0x18 ;  /* 0x000000181515b211 */ /* 0x004fe200078ec0ff */
[----:B------:R-:W2:Y:S01]  /*1ace0*/  @!P4 S2R R33, SR_CgaCtaId ;  /* 0x000000000021c919 */ /* 0x000ea20000008800 */
[----:B------:R-:W-:Y:S02]  /*1acf0*/  ISETP.NE.AND P3, PT, R34, RZ, PT ;  /* 0x000000ff2200720c */ /* 0x000fe40003f65270 */
[----:B------:R-:W-:Y:S01]  /*1ad00*/  @!P5 MOV R58, 0x400 ;  /* 0x00000400003ad802 */ /* 0x000fe20000000f00 */
[----:B------:R-:W0:Y:S03]  /*1ad10*/  @!P1 S2R R53, SR_CgaCtaId ;  /* 0x0000000000359919 */ /* 0x000e260000008800 */
[----:B----4-:R-:W-:Y:S01]  /*1ad20*/  @!P5 LEA R20, R20, R58, 0x18 ;  /* 0x0000003a1414d211 */ /* 0x010fe200078ec0ff */
[----:B------:R-:W-:Y:S01]  /*1ad30*/  @!P6 HADD2.F32 R58, -RZ, R54.H0_H0 ;  /* 0x20000036ff3ae230 */ /* 0x000fe20000004100 */
[----:B------:R-:W-:Y:S01]  /*1ad40*/  @!P5 LDS R28, [R4+0x8] ;  /* 0x00000800041cd984 */ /* 0x000fe20000000800 */
[----:B------:R-:W-:-:S02]  /*1ad50*/  @!P2 HADD2.F32 R40, -RZ, R40.H0_H0 ;  /* 0x20000028ff28a230 */ /* 0x000fc40000004100 */
[----:B------:R-:W-:Y:S02]  /*1ad60*/  @!P4 HADD2.F32 R43, -RZ, R43.H0_H0 ;  /* 0x2000002bff2bc230 */ /* 0x000fe40000004100 */
[----:B------:R-:W-:Y:S01]  /*1ad70*/  @!P6 FFMA R19, R52, R58, R19 ;  /* 0x0000003a3413e223 */ /* 0x000fe20000000013 */
[----:B------:R-:W-:Y:S02]  /*1ad80*/  @!P3 HADD2.F32 R51, -RZ, R51.H0_H0 ;  /* 0x20000033ff33b230 */ /* 0x000fe40000004100 */
[----:B------:R-:W-:Y:S01]  /*1ad90*/  @!P2 FFMA R18, R40, R30, R18 ;  /* 0x0000001e2812a223 */ /* 0x000fe20000000012 */
[----:B------:R-:W4:Y:S01]  /*1ada0*/  @!P5 LDS.U16 R20, [R20+0x114a] ;  /* 0x00114a001414d984 */ /* 0x000f220000000400 */
[----:B------:R-:W-:Y:S02]  /*1adb0*/  @!P4 FFMA R19, R43, R49, R19 ;  /* 0x000000312b13c223 */ /* 0x000fe40000000013 */
[----:B------:R-:W-:Y:S01]  /*1adc0*/  @!P3 FFMA R18, R50, R51, R18 ;  /* 0x000000333212b223 */ /* 0x000fe20000000012 */
[----:B------:R-:W4:Y:S01]  /*1add0*/  @!P2 S2R R49, SR_CgaCtaId ;  /* 0x000000000031a919 */ /* 0x000f220000008800 */
[----:B------:R-:W-:-:S02]  /*1ade0*/  P2R R50, PR, RZ, 0x4 ;  /* 0x00000004ff327803 */ /* 0x000fc40000000000 */
[-C--:B------:R-:W-:Y:S01]  /*1adf0*/  ISETP.GE.AND P2, PT, R13, R7.reuse, PT ;  /* 0x000000070d00720c */ /* 0x080fe20003f46270 */
[----:B------:R-:W-:Y:S01]  /*1ae00*/  @!P0 HADD2.F32 R48, -RZ, R48.H0_H0 ;  /* 0x20000030ff308230 */ /* 0x000fe20000004100 */
[----:B------:R-:W-:Y:S02]  /*1ae10*/  @!P4 MOV R30, 0x400 ;  /* 0x00000400001ec802 */ /* 0x000fe40000000f00 */
[----:B------:R-:W-:Y:S01]  /*1ae20*/  @!P6 MOV R34, 0x400 ;  /* 0x000004000022e802 */ /* 0x000fe20000000f00 */
[----:B------:R-:W-:Y:S01]  /*1ae30*/  IMAD.MOV.U32 R24, RZ, RZ, RZ ;  /* 0x000000ffff187224 */ /* 0x000fe200078e00ff */
[----:B------:R-:W-:Y:S01]  /*1ae40*/  P2R R54, PR, RZ, 0x20 ;  /* 0x00000020ff367803 */ /* 0x000fe20000000000 */
[----:B------:R-:W-:Y:S01]  /*1ae50*/  @!P0 FFMA R24, R6, R48, RZ ;  /* 0x0000003006188223 */ /* 0x000fe200000000ff */
[----:B------:R-:W-:Y:S02]  /*1ae60*/  ISETP.GE.AND P5, PT, R16, R7, PT ;  /* 0x000000071000720c */ /* 0x000fe40003fa6270 */
[----:B------:R-:W-:-:S02]  /*1ae70*/  @!P6 LEA R46, R46, R34, 0x18 ;  /* 0x000000222e2ee211 */ /* 0x000fc400078ec0ff */
[----:B--2---:R-:W-:Y:S02]  /*1ae80*/  @!P4 LEA R33, R33, R30, 0x18 ;  /* 0x0000001e2121c211 */ /* 0x004fe400078ec0ff */
[----:B------:R-:W-:Y:S01]  /*1ae90*/  P2R R43, PR, RZ, 0x1 ;  /* 0x00000001ff2b7803 */ /* 0x000fe20000000000 */
[----:B------:R-:W2:Y:S01]  /*1aea0*/  @!P3 S2R R30, SR_CgaCtaId ;  /* 0x00000000001eb919 */ /* 0x000ea20000008800 */
[----:B------:R-:W-:Y:S02]  /*1aeb0*/  ISETP.NE.AND P6, PT, R31, RZ, PT ;  /* 0x000000ff1f00720c */ /* 0x000fe40003fc5270 */
[----:B------:R-:W-:Y:S01]  /*1aec0*/  P2R R52, PR, RZ, 0x8 ;  /* 0x00000008ff347803 */ /* 0x000fe20000000000 */
[----:B------:R-:W2:Y:S01]  /*1aed0*/  @!P2 S2R R40, SR_CgaCtaId ;  /* 0x000000000028a919 */ /* 0x000ea20000008800 */
[-C--:B------:R-:W-:Y:S02]  /*1aee0*/  ISETP.GE.AND P0, PT, R10, R7.reuse, PT ;  /* 0x000000070a00720c */ /* 0x080fe40003f06270 */
[----:B------:R-:W-:Y:S01]  /*1aef0*/  P2R R31, PR, RZ, 0x4 ;  /* 0x00000004ff1f7803 */ /* 0x000fe20000000000 */
[----:B------:R-:W-:Y:S01]  /*1af00*/  @!P5 LDS R58, [R4+0xc] ;  /* 0x00000c00043ad984 */ /* 0x000fe20000000800 */
[----:B------:R-:W-:-:S02]  /*1af10*/  ISETP.GE.AND P3, PT, R15, R7, PT ;  /* 0x000000070f00720c */ /* 0x000fc40003f66270 */
[----:B------:R-:W-:Y:S02]  /*1af20*/  ISETP.GE.AND P2, PT, R12, R7, PT ;  /* 0x000000070c00720c */ /* 0x000fe40003f46270 */
[----:B------:R-:W-:Y:S01]  /*1af30*/  @!P1 MOV R57, 0x400 ;  /* 0x0000040000399802 */ /* 0x000fe20000000f00 */
[----:B------:R-:W-:Y:S01]  /*1af40*/  @!P6 LDS.U16 R23, [R23+0x1448] ;  /* 0x001448001717e984 */ /* 0x000fe20000000400 */
[----:B------:R-:W-:Y:S02]  /*1af50*/  @!P5 LEA R29, R29, R56, 0x18 ;  /* 0x000000381d1dd211 */ /* 0x000fe400078ec0ff */
[----:B0-----:R-:W-:Y:S01]  /*1af60*/  @!P1 LEA R53, R53, R57, 0x18 ;  /* 0x0000003935359211 */ /* 0x001fe200078ec0ff */
[----:B------:R-:W0:Y:S01]  /*1af70*/  @!P0 S2R R48, SR_CgaCtaId ;  /* 0x0000000000308919 */ /* 0x000e220000008800 */
[----:B------:R-:W-:Y:S02]  /*1af80*/  P2R R56, PR, RZ, 0x1 ;  /* 0x00000001ff387803 */ /* 0x000fe40000000000 */
[----:B------:R-:W-:Y:S01]  /*1af90*/  ISETP.GE.AND P0, PT, R8, R7, PT ;  /* 0x000000070800720c */ /* 0x000fe20003f06270 */
[----:B------:R-:W-:Y:S02]  /*1afa0*/  @!P3 LDS.U16 R57, [R46+0x124a] ;  /* 0x00124a002e39b984 */ /* 0x000fe40000000400 */
[----:B------:R-:W0:Y:S02]  /*1afb0*/  @!P2 S2R R51, SR_CgaCtaId ;  /* 0x000000000033a919 */ /* 0x000e240000008800 */
[----:B------:R-:W-:Y:S04]  /*1afc0*/  @!P2 LDS.U16 R41, [R41+0x13c8] ;  /* 0x0013c8002929a984 */ /* 0x000fe80000000400 */
[----:B------:R-:W-:Y:S01]  /*1afd0*/  @!P2 LDS R46, [R4+0x1c] ;  /* 0x00001c00042ea984 */ /* 0x000fe20000000800 */
[----:B------:R-:W-:-:S03]  /*1afe0*/  ISETP.NE.AND P2, PT, R31, RZ, PT ;  /* 0x000000ff1f00720c */ /* 0x000fc60003f45270 */
[----:B------:R-:W0:Y:S01]  /*1aff0*/  @!P5 LDS.U16 R29, [R29+0x11ca] ;  /* 0x0011ca001d1dd984 */ /* 0x000e220000000400 */
[----:B------:R-:W-:Y:S01]  /*1b000*/  ISETP.NE.AND P5, PT, R54, RZ, PT ;  /* 0x000000ff3600720c */ /* 0x000fe20003fa5270 */
[----:B------:R-:W-:-:S05]  /*1b010*/  @!P0 HADD2.F32 R59, -RZ, R59.H0_H0 ;  /* 0x2000003bff3b8230 */ /* 0x000fca0000004100 */
[----:B-1----:R-:W-:-:S03]  /*1b020*/  @!P0 FFMA R24, R59, R55, R24 ;  /* 0x000000373b188223 */ /* 0x002fc60000000018 */
[----:B---3--:R-:W-:-:S04]  /*1b030*/  @!P2 HADD2.F32 R54, -RZ, R42.H0_H0 ;  /* 0x2000002aff36a230 */ /* 0x008fc80000004100 */
[----:B----4-:R-:W-:Y:S02]  /*1b040*/  @!P5 HADD2.F32 R60, -RZ, R20.H0_H0 ;  /* 0x20000014ff3cd230 */ /* 0x010fe40000004100 */
[----:B------:R-:W-:Y:S01]  /*1b050*/  @!P2 FFMA R19, R54, R44, R19 ;  /* 0x0000002c3613a223 */ /* 0x000fe20000000013 */
[----:B------:R-:W-:Y:S02]  /*1b060*/  ISETP.GE.AND P2, PT, R14, R7, PT ;  /* 0x000000070e00720c */ /* 0x000fe40003f46270 */
[----:B------:R-:W-:Y:S01]  /*1b070*/  ISETP.NE.AND P4, PT, R47, RZ, PT ;  /* 0x000000ff2f00720c */ /* 0x000fe20003f85270 */
[----:B------:R-:W-:Y:S01]  /*1b080*/  @!P5 FFMA R24, R60, R28, R24 ;  /* 0x0000001c3c18d223 */ /* 0x000fe20000000018 */
[----:B------:R-:W-:Y:S01]  /*1b090*/  ISETP.NE.AND P5, PT, R26, RZ, PT ;  /* 0x000000ff1a00720c */ /* 0x000fe20003fa5270 */
[----:B------:R-:W1:Y:S01]  /*1b0a0*/  @!P6 S2R R6, SR_CgaCtaId ;  /* 0x000000000006e919 */ /* 0x000e620000008800 */
[----:B------:R-:W-:Y:S01]  /*1b0b0*/  ISETP.NE.AND P0, PT, R56, RZ, PT ;  /* 0x000000ff3800720c */ /* 0x000fe20003f05270 */
[----:B------:R-:W-:Y:S06]  /*1b0c0*/  @!P3 LDS R20, [R4+0x10] ;  /* 0x000010000414b984 */ /* 0x000fec0000000800 */
[----:B------:R-:W-:Y:S01]  /*1b0d0*/  @!P2 LDS.U16 R33, [R33+0x12ca] ;  /* 0x0012ca002121a984 */ /* 0x000fe20000000400 */
[----:B------:R-:W-:-:S02]  /*1b0e0*/  ISETP.NE.AND P2, PT, R50, RZ, PT ;  /* 0x000000ff3200720c */ /* 0x000fc40003f45270 */
[----:B------:R-:W-:Y:S01]  /*1b0f0*/  P2R R50, PR, RZ, 0x20 ;  /* 0x00000020ff327803 */ /* 0x000fe20000000000 */
[----:B------:R-:W-:Y:S04]  /*1b100*/  @!P5 LDS.U16 R36, [R36+0x1746] ;  /* 0x001746002424d984 */ /* 0x000fe80000000400 */
[----:B------:R-:W-:Y:S01]  /*1b110*/  @!P5 LDS R28, [R4+0x38] ;  /* 0x00003800041cd984 */ /* 0x000fe20000000800 */
[-C--:B------:R-:W-:Y:S02]  /*1b120*/  ISETP.GE.AND P5, PT, R14, R7.reuse, PT ;  /* 0x000000070e00720c */ /* 0x080fe40003fa6270 */
[----:B------:R-:W-:Y:S01]  /*1b130*/  ISETP.NE.AND P3, PT, R52, RZ, PT ;  /* 0x000000ff3400720c */ /* 0x000fe20003f65270 */
[----:B------:R-:W3:Y:S01]  /*1b140*/  @!P4 S2R R34, SR_CgaCtaId ;  /* 0x000000000022c919 */ /* 0x000ee20000008800 */
[----:B------:R-:W4:Y:S01]  /*1b150*/  @!P1 S2R R47, SR_CgaCtaId ;  /* 0x00000000002f9919 */ /* 0x000f220000008800 */
[----:B------:R-:W4:Y:S08]  /*1b160*/  @!P4 LDS.U16 R39, [R39+0x16c6] ;  /* 0x0016c6002727c984 */ /* 0x000f300000000400 */
[----:B------:R-:W-:Y:S01]  /*1b170*/  @!P5 LDS R44, [R4+0x14] ;  /* 0x00001400042cd984 */ /* 0x000fe20000000800 */
[----:B------:R-:W-:-:S02]  /*1b180*/  ISETP.GE.AND P5, PT, R13, R7, PT ;  /* 0x000000070d00720c */ /* 0x000fc40003fa6270 */
[----:B------:R-:W-:Y:S01]  /*1b190*/  @!P2 MOV R54, 0x400 ;  /* 0x000004000036a802 */ /* 0x000fe20000000f00 */
[----:B------:R-:W4:Y:S03]  /*1b1a0*/  @!P4 LDS R31, [R4+0x34] ;  /* 0x00003400041fc984 */ /* 0x000f260000000800 */
[----:B------:R-:W-:Y:S01]  /*1b1b0*/  @!P2 LEA R49, R49, R54, 0x18 ;  /* 0x000000363131a211 */ /* 0x000fe200078ec0ff */
[----:B------:R-:W4:Y:S01]  /*1b1c0*/  @!P0 LDS.U16 R21, [R21+0x14c8] ;  /* 0x0014c80015158984 */ /* 0x000f220000000400 */
[----:B------:R-:W-:-:S03]  /*1b1d0*/  @!P3 MOV R52, 0x400 ;  /* 0x000004000034b802 */ /* 0x000fc60000000f00 */
[----:B------:R-:W4:Y:S02]  /*1b1e0*/  @!P6 LDS R42, [R4+0x20] ;  /* 0x00002000042ae984 */ /* 0x000f240000000800 */
[----:B------:R-:W-:Y:S02]  /*1b1f0*/  @!P5 MOV R54, 0x400 ;  /* 0x000004000036d802 */ /* 0x000fe40000000f00 */
[----:B------:R-:W4:Y:S02]  /*1b200*/  @!P0 LDS R26, [R4+0x24] ;  /* 0x00002400041a8984 */ /* 0x000f240000000800 */
[----:B--2---:R-:W-:Y:S02]  /*1b210*/  @!P5 LEA R40, R40, R54, 0x18 ;  /* 0x000000362828d211 */ /* 0x004fe400078ec0ff */
[----:B------:R-:W-:Y:S01]  /*1b220*/  @!P3 LEA R52, R30, R52, 0x18 ;  /* 0x000000341e34b211 */ /* 0x000fe200078ec0ff */
[----:B------:R-:W-:Y:S01]  /*1b230*/  @!P2 LDS.U16 R49, [R49+0x15c8] ;  /* 0x0015c8003131a984 */ /* 0x000fe20000000400 */
[----:B------:R-:W-:-:S02]  /*1b240*/  P2R R30, PR, RZ, 0x8 ;  /* 0x00000008ff1e7803 */ /* 0x000fc40000000000 */
[-C--:B------:R-:W-:Y:S01]  /*1b250*/  ISETP.GE.AND P3, PT, R12, R7.reuse, PT ;  /* 0x000000070c00720c */ /* 0x080fe20003f66270 */
[----:B------:R-:W2:Y:S01]  /*1b260*/  @!P5 LDS.U16 R40, [R40+0x134a] ;  /* 0x00134a002828d984 */ /* 0x000ea20000000400 */
[----:B------:R-:W-:Y:S02]  /*1b270*/  ISETP.GE.AND P5, PT, R16, R7, PT ;  /* 0x000000071000720c */ /* 0x000fe40003fa6270 */
[----:B------:R-:W-:Y:S02]  /*1b280*/  @!P6 MOV R54, 0x400 ;  /* 0x000004000036e802 */ /* 0x000fe40000000f00 */
[----:B------:R-:W-:Y:S02]  /*1b290*/  @!P4 MOV R55, 0x400 ;  /* 0x000004000037c802 */ /* 0x000fe40000000f00 */
[----:B-1----:R-:W-:Y:S02]  /*1b2a0*/  @!P6 LEA R6, R6, R54, 0x18 ;  /* 0x000000360606e211 */ /* 0x002fe400078ec0ff */
[----:B------:R-:W-:-:S02]  /*1b2b0*/  @!P1 MOV R54, 0x400 ;  /* 0x0000040000369802 */ /* 0x000fc40000000f00 */
[----:B---3--:R-:W-:Y:S02]  /*1b2c0*/  @!P4 LEA R34, R34, R55, 0x18 ;  /* 0x000000372222c211 */ /* 0x008fe400078ec0ff */
[----:B------:R-:W-:Y:S01]  /*1b2d0*/  @!P3 MOV R55, 0x400 ;  /* 0x000004000037b802 */ /* 0x000fe20000000f00 */
[----:B0-----:R-:W-:Y:S01]  /*1b2e0*/  @!P5 HADD2.F32 R29, -RZ, R29.H0_H0 ;  /* 0x2000001dff1dd230 */ /* 0x001fe20000004100 */
[----:B----4-:R-:W-:Y:S02]  /*1b2f0*/  @!P1 LEA R47, R47, R54, 0x18 ;  /* 0x000000362f2f9211 */ /* 0x010fe400078ec0ff */
[----:B------:R-:W-:Y:S02]  /*1b300*/  P2R R54, PR, RZ, 0x2 ;  /* 0x00000002ff367803 */ /* 0x000fe40000000000 */
[----:B------:R-:W-:Y:S01]  /*1b310*/  ISETP.GE.AND P1, PT, R13, R7, PT ;  /* 0x000000070d00720c */ /* 0x000fe20003f26270 */
[----:B------:R-:W-:Y:S01]  /*1b320*/  @!P5 FFMA R24, R29, R58, R24 ;  /* 0x0000003a1d18d223 */ /* 0x000fe20000000018 */
[----:B------:R-:W-:-:S02]  /*1b330*/  @!P3 LEA R51, R51, R55, 0x18 ;  /* 0x000000373333b211 */ /* 0x000fc400078ec0ff */
[----:B------:R-:W-:Y:S02]  /*1b340*/  @!P0 MOV R55, 0x400 ;  /* 0x0000040000378802 */ /* 0x000fe40000000f00 */
[----:B------:R-:W-:Y:S02]  /*1b350*/  ISETP.NE.AND P5, PT, R50, RZ, PT ;  /* 0x000000ff3200720c */ /* 0x000fe40003fa5270 */
[----:B------:R-:W-:Y:S01]  /*1b360*/  @!P0 LEA R48, R48, R55, 0x18 ;  /* 0x0000003730308211 */ /* 0x000fe200078ec0ff */
[----:B------:R-:W-:Y:S01]  /*1b370*/  @!P3 HADD2.F32 R55, -RZ, R41.H0_H0 ;  /* 0x20000029ff37b230 */ /* 0x000fe20000004100 */
[----:B------:R-:W-:Y:S01]  /*1b380*/  @!P3 LDS.U16 R51, [R51+0x13ca] ;  /* 0x0013ca003333b984 */ /* 0x000fe20000000400 */
[----:B------:R-:W-:-:S03]  /*1b390*/  @!P4 HADD2.F32 R39, -RZ, R39.H0_H0 ;  /* 0x20000027ff27c230 */ /* 0x000fc60000004100 */
[----:B------:R-:W0:Y:S01]  /*1b3a0*/  @!P1 LDS R41, [R4+0x18] ;  /* 0x0000180004299984 */ /* 0x000e220000000800 */
[----:B------:R-:W-:Y:S01]  /*1b3b0*/  @!P3 FFMA R19, R55, R46, R19 ;  /* 0x0000002e3713b223 */ /* 0x000fe20000000013 */
[----:B------:R-:W-:Y:S01]  /*1b3c0*/  ISETP.GE.AND P1, PT, R15, R7, PT ;  /* 0x000000070f00720c */ /* 0x000fe20003f26270 */
[----:B------:R-:W-:Y:S02]  /*1b3d0*/  @!P6 HADD2.F32 R46, -RZ, R23.H0_H0 ;  /* 0x20000017ff2ee230 */ /* 0x000fe40000004100 */
[----:B------:R-:W-:Y:S01]  /*1b3e0*/  @!P4 FFMA R18, R39, R31, R18 ;  /* 0x0000001f2712c223 */ /* 0x000fe20000000012 */
[----:B------:R-:W-:Y:S02]  /*1b3f0*/  @!P5 HADD2.F32 R31, -RZ, R36.H0_H0 ;  /* 0x20000024ff1fd230 */ /* 0x000fe40000004100 */
[----:B------:R-:W-:Y:S02]  /*1b400*/  @!P0 HADD2.F32 R36, -RZ, R21.H0_H0 ;  /* 0x20000015ff248230 */ /* 0x000fe40000004100 */
[----:B------:R-:W-:-:S05]  /*1b410*/  @!P6 FFMA R19, R42, R46, R19 ;  /* 0x0000002e2a13e223 */ /* 0x000fca0000000013 */
[----:B------:R-:W-:Y:S02]  /*1b420*/  @!P1 HADD2.F32 R57, -RZ, R57.H0_H0 ;  /* 0x20000039ff399230 */ /* 0x000fe40000004100 */
[----:B------:R-:W-:Y:S01]  /*1b430*/  @!P5 FFMA R18, R31, R28, R18 ;  /* 0x0000001c1f12d223 */ /* 0x000fe20000000012 */
[----:B------:R-:W-:Y:S01]  /*1b440*/  @!P0 FFMA R19, R36, R26, R19 ;  /* 0x0000001a24138223 */ /* 0x000fe20000000013 */
[----:B------:R-:W-:Y:S01]  /*1b450*/  P2R R31, PR, RZ, 0x10 ;  /* 0x00000010ff1f7803 */ /* 0x000fe20000000000 */
[----:B------:R-:W1:Y:S01]  /*1b460*/  @!P4 S2R R26, SR_CgaCtaId ;  /* 0x00000000001ac919 */ /* 0x000e620000008800 */
[----:B------:R-:W-:Y:S01]  /*1b470*/  ISETP.GE.AND P4, PT, R8, R7, PT ;  /* 0x000000070800720c */ /* 0x000fe20003f86270 */
[----:B------:R-:W-:Y:S01]  /*1b480*/  @!P1 FFMA R24, R20, R57, R24 ;  /* 0x0000003914189223 */ /* 0x000fe20000000018 */
[----:B------:R-:W-:Y:S01]  /*1b490*/  ISETP.GE.AND P1, PT, R14, R7, PT ;  /* 0x000000070e00720c */ /* 0x000fe20003f26270 */
[----:B------:R-:W3:Y:S01]  /*1b4a0*/  @!P5 S2R R23, SR_CgaCtaId ;  /* 0x000000000017d919 */ /* 0x000ee20000008800 */
[----:B------:R-:W-:-:S02]  /*1b4b0*/  @!P5 MOV R39, 0x400 ;  /* 0x000004000027d802 */ /* 0x000fc40000000f00 */
[----:B------:R-:W-:Y:S01]  /*1b4c0*/  P2R R46, PR, RZ, 0x20 ;  /* 0x00000020ff2e7803 */ /* 0x000fe20000000000 */
[----:B------:R-:W4:Y:S01]  /*1b4d0*/  @!P3 LDS R21, [R4+0x1c] ;  /* 0x00001c000415b984 */ /* 0x000f220000000800 */
[----:B------:R-:W-:-:S05]  /*1b4e0*/  ISETP.GE.AND P5, PT, R16, R7, PT ;  /* 0x000000071000720c */ /* 0x000fca0003fa6270 */
[----:B------:R-:W1:Y:S01]  /*1b4f0*/  @!P4 S2R R36, SR_CgaCtaId ;  /* 0x000000000024c919 */ /* 0x000e620000008800 */
[-C--:B------:R-:W-:Y:S01]  /*1b500*/  ISETP.GE.AND P4, PT, R15, R7.reuse, PT ;  /* 0x000000070f00720c */ /* 0x080fe20003f86270 */
[----:B------:R-:W-:Y:S01]  /*1b510*/  @!P1 HADD2.F32 R33, -RZ, R33.H0_H0 ;  /* 0x20000021ff219230 */ /* 0x000fe20000004100 */
[----:B------:R-:W-:Y:S01]  /*1b520*/  ISETP.NE.AND P6, PT, R37, RZ, PT ;  /* 0x000000ff2500720c */ /* 0x000fe20003fc5270 */
[----:B------:R-:W1:Y:S03]  /*1b530*/  @!P2 S2R R29, SR_CgaCtaId ;  /* 0x00000000001da919 */ /* 0x000e660000008800 */
[----:B------:R-:W-:Y:S01]  /*1b540*/  @!P1 FFMA R24, R33, R44, R24 ;  /* 0x0000002c21189223 */ /* 0x000fe20000000018 */
[----:B------:R-:W4:Y:S01]  /*1b550*/  @!P5 S2R R37, SR_CgaCtaId ;  /* 0x000000000025d919 */ /* 0x000f220000008800 */
[----:B------:R-:W-:-:S05]  /*1b560*/  ISETP.GE.AND P5, PT, R11, R7, PT ;  /* 0x000000070b00720c */ /* 0x000fca0003fa6270 */
[----:B------:R-:W4:Y:S01]  /*1b570*/  @!P4 S2R R33, SR_CgaCtaId ;  /* 0x000000000021c919 */ /* 0x000f220000008800 */
[----:B------:R-:W-:Y:S01]  /*1b580*/  ISETP.GE.AND P4, PT, R13, R7, PT ;  /* 0x000000070d00720c */ /* 0x000fe20003f86270 */
[----:B------:R-:W4:Y:S06]  /*1b590*/  @!P6 S2R R20, SR_CgaCtaId ;  /* 0x000000000014e919 */ /* 0x000f2c0000008800 */
[----:B------:R2:W-:Y:S04]  /*1b5a0*/  @!P5 LDS.U16 R42, [R6+0x144a] ;  /* 0x00144a00062ad984 */ /* 0x0005e80000000400 */
[----:B------:R-:W-:Y:S02]  /*1b5b0*/  @!P5 LDS R50, [R4+0x20] ;  /* 0x000020000432d984 */ /* 0x000fe40000000800 */
[----:B--2---:R-:W-:Y:S01]  /*1b5c0*/  @!P4 HADD2.F32 R6, -RZ, R40.H0_H0 ;  /* 0x20000028ff06c230 */ /* 0x004fe20000004100 */
[----:B------:R-:W-:Y:S01]  /*1b5d0*/  ISETP.NE.AND P5, PT, R46, RZ, PT ;  /* 0x000000ff2e00720c */ /* 0x000fe20003fa5270 */
[----:B------:R-:W-:Y:S03]  /*1b5e0*/  @!P0 LDS R40, [R4+0x24] ;  /* 0x0000240004288984 */ /* 0x000fe60000000800 */
[----:B0-----:R-:W-:Y:S01]  /*1b5f0*/  @!P4 FFMA R24, R6, R41, R24 ;  /* 0x000000290618c223 */ /* 0x001fe20000000018 */
[-C--:B------:R-:W-:Y:S01]  /*1b600*/  ISETP.GE.AND P4, PT, R12, R7.reuse, PT ;  /* 0x000000070c00720c */ /* 0x080fe20003f86270 */
[----:B------:R-:W0:Y:S01]  /*1b610*/  @!P6 LDS.U16 R27, [R27+0x17c6] ;  /* 0x0017c6001b1be984 */ /* 0x000e220000000400 */
[----:B------:R-:W-:-:S02]  /*1b620*/  ISETP.GE.AND P1, PT, R17, R7, PT ;  /* 0x000000071100720c */ /* 0x000fc40003f26270 */
[----:B------:R-:W-:Y:S01]  /*1b630*/  ISETP.NE.AND P3, PT, R30, RZ, PT ;  /* 0x000000ff1e00720c */ /* 0x000fe20003f65270 */
[----:B------:R-:W-:Y:S01]  /*1b640*/  @!P2 LDS R46, [R4+0x2c] ;  /* 0x00002c00042ea984 */ /* 0x000fe20000000800 */
[----:B------:R-:W-:Y:S02]  /*1b650*/  @!P2 MOV R6, 0x400 ;  /* 0x000004000006a802 */ /* 0x000fe40000000f00 */
[----:B---3--:R-:W-:Y:S02]  /*1b660*/  @!P5 LEA R39, R23, R39, 0x18 ;  /* 0x000000271727d211 */ /* 0x008fe400078ec0ff */
[----:B------:R-:W-:Y:S02]  /*1b670*/  P2R R23, PR, RZ, 0x20 ;  /* 0x00000020ff177803 */ /* 0x000fe40000000000 */
[----:B-1----:R-:W-:Y:S01]  /*1b680*/  @!P2 LEA R29, R29, R6, 0x18 ;  /* 0x000000061d1da211 */ /* 0x002fe200078ec0ff */
[----:B------:R-:W-:Y:S01]  /*1b690*/  @!P4 HADD2.F32 R6, -RZ, R51.H0_H0 ;  /* 0x20000033ff06c230 */ /* 0x000fe20000004100 */
[----:B------:R-:W-:Y:S01]  /*1b6a0*/  ISETP.GE.AND P5, PT, R8, R7, PT ;  /* 0x000000070800720c */ /* 0x000fe20003fa6270 */
[----:B------:R-:W1:Y:S01]  /*1b6b0*/  @!P1 S2R R28, SR_CgaCtaId ;  /* 0x00000000001c9919 */ /* 0x000e620000008800 */
[----:B------:R-:W-:-:S02]  /*1b6c0*/  ISETP.NE.AND P1, PT, R54, RZ, PT ;  /* 0x000000ff3600720c */ /* 0x000fc40003f25270 */
[----:B----4-:R-:W-:Y:S01]  /*1b6d0*/  @!P4 FFMA R24, R6, R21, R24 ;  /* 0x000000150618c223 */ /* 0x010fe20000000018 */
[----:B------:R-:W2:Y:S01]  /*1b6e0*/  @!P3 S2R R30, SR_CgaCtaId ;  /* 0x00000000001eb919 */ /* 0x000ea20000008800 */
[----:B------:R-:W-:Y:S01]  /*1b6f0*/  ISETP.NE.AND P4, PT, R31, RZ, PT ;  /* 0x000000ff1f00720c */ /* 0x000fe20003f85270 */
[----:B------:R-:W-:Y:S01]  /*1b700*/  @!P0 LDS.U16 R54, [R48+0x14ca] ;  /* 0x0014ca0030368984 */ /* 0x000fe20000000400 */
[----:B------:R-:W-:Y:S02]  /*1b710*/  ISETP.NE.AND P0, PT, R43, RZ, PT ;  /* 0x000000ff2b00720c */ /* 0x000fe40003f05270 */
[----:B------:R-:W-:Y:S01]  /*1b720*/  @!P6 MOV R56, 0x400 ;  /* 0x000004000038e802 */ /* 0x000fe20000000f00 */
[----:B------:R-:W3:Y:S03]  /*1b730*/  @!P3 LDS.U16 R52, [R52+0x1648] ;  /* 0x001648003434b984 */ /* 0x000ee60000000400 */
[----:B------:R-:W-:Y:S01]  /*1b740*/  @!P6 LEA R20, R20, R56, 0x18 ;  /* 0x000000381414e211 */ /* 0x000fe200078ec0ff */
[----:B------:R-:W4:Y:S01]  /*1b750*/  @!P1 LDS.U16 R53, [R53+0x1548] ;  /* 0x0015480035359984 */ /* 0x000f220000000400 */
[----:B------:R-:W-:-:S03]  /*1b760*/  @!P5 MOV R56, 0x400 ;  /* 0x000004000038d802 */ /* 0x000fc60000000f00 */
[----:B------:R-:W-:Y:S01]  /*1b770*/  @!P4 MOV R58, 0x400 ;  /* 0x00000400003ac802 */ /* 0x000fe20000000f00 */
[----:B------:R-:W4:Y:S01]  /*1b780*/  @!P1 LDS R44, [R4+0x28] ;  /* 0x00002800042c9984 */ /* 0x000f220000000800 */
[----:B------:R-:W-:Y:S02]  /*1b790*/  @!P5 LEA R36, R36, R56, 0x18 ;  /* 0x000000382424d211 */ /* 0x000fe400078ec0ff */
[----:B------:R-:W-:Y:S01]  /*1b7a0*/  P2R R21, PR, RZ, 0x1 ;  /* 0x00000001ff157803 */ /* 0x000fe20000000000 */
[----:B------:R-:W-:Y:S04]  /*1b7b0*/  @!P0 LDS.U16 R51, [R0+0x104c] ;  /* 0x00104c0000338984 */ /* 0x000fe80000000400 */
[----:B------:R-:W-:Y:S01]  /*1b7c0*/  @!P0 LDS R6, [R4] ;  /* 0x0000000004068984 */ /* 0x000fe20000000800 */
[----:B------:R-:W-:-:S02]  /*1b7d0*/  ISETP.GE.AND P0, PT, R16, R7, PT ;  /* 0x000000071000720c */ /* 0x000fc40003f06270 */
[----:B------:R-:W-:Y:S01]  /*1b7e0*/  @!P4 LEA R26, R26, R58, 0x18 ;  /* 0x0000003a1a1ac211 */ /* 0x000fe200078ec0ff */
[----:B------:R0:W-:Y:S01]  /*1b7f0*/  @!P5 LDS.U16 R31, [R36+0x10cc] ;  /* 0x0010cc00241fd984 */ /* 0x0001e20000000400 */
[----:B------:R-:W-:-:S03]  /*1b800*/  P2R R55, PR, RZ, 0x2 ;  /* 0x00000002ff377803 */ /* 0x000fc60000000000 */
[----:B------:R-:W-:Y:S01]  /*1b810*/  @!P1 LDS.U16 R47, [R47+0x154a] ;  /* 0x00154a002f2f9984 */ /* 0x000fe20000000400 */
[----:B0-----:R-:W-:-:S03]  /*1b820*/  P2R R36, PR, RZ, 0x10 ;  /* 0x00000010ff247803 */ /* 0x001fc60000000000 */
[----:B------:R-:W-:Y:S01]  /*1b830*/  @!P1 LDS R43, [R4+0x28] ;  /* 0x00002800042b9984 */ /* 0x000fe20000000800 */
[-C--:B------:R-:W-:Y:S02]  /*1b840*/  ISETP.GE.AND P4, PT, R16, R7.reuse, PT ;  /* 0x000000071000720c */ /* 0x080fe40003f86270 */
[-C--:B------:R-:W-:Y:S01]  /*1b850*/  ISETP.GE.AND P1, PT, R17, R7.reuse, PT ;  /* 0x000000071100720c */ /* 0x080fe20003f26270 */
[----:B------:R-:W0:Y:S04]  /*1b860*/  @!P6 LDS R48, [R4+0x3c] ;  /* 0x00003c000430e984 */ /* 0x000e280000000800 */
[----:B------:R-:W0:Y:S01]  /*1b870*/  @!P3 LDS R41, [R4+0x30] ;  /* 0x000030000429b984 */ /* 0x000e220000000800 */
[----:B------:R-:W-:Y:S02]  /*1b880*/  @!P3 MOV R57, 0x400 ;  /* 0x000004000039b802 */ /* 0x000fe40000000f00 */
[----:B------:R-:W-:Y:S01]  /*1b890*/  @!P0 MOV R56, 0x400 ;  /* 0x0000040000388802 */ /* 0x000fe20000000f00 */
[----:B------:R-:W-:Y:S01]  /*1b8a0*/  @!P2 HADD2.F32 R49, -RZ, R49.H0_H0 ;  /* 0x20000031ff31a230 */ /* 0x000fe20000004100 */
[----:B------:R-:W-:Y:S01]  /*1b8b0*/  ISETP.GE.AND P0, PT, R15, R7, PT ;  /* 0x000000070f00720c */ /* 0x000fe20003f06270 */
[----:B------:R-:W-:Y:S01]  /*1b8c0*/  @!P6 HADD2.F32 R27, -RZ, R27.H0_H0 ;  /* 0x2000001bff1be230 */ /* 0x000fe20000004100 */
[----:B--2---:R-:W-:Y:S01]  /*1b8d0*/  @!P3 LEA R30, R30, R57, 0x18 ;  /* 0x000000391e1eb211 */ /* 0x004fe200078ec0ff */
[----:B---3--:R-:W-:Y:S01]  /*1b8e0*/  @!P3 HADD2.F32 R52, -RZ, R52.H0_H0 ;  /* 0x20000034ff34b230 */ /* 0x008fe20000004100 */
[----:B------:R-:W-:Y:S01]  /*1b8f0*/  @!P4 LEA R37, R37, R56, 0x18 ;  /* 0x000000382525c211 */ /* 0x000fe200078ec0ff */
[----:B------:R-:W-:Y:S01]  /*1b900*/  @!P6 LDS.U16 R20, [R20+0x17c8] ;  /* 0x0017c8001414e984 */ /* 0x000fe20000000400 */
[----:B------:R-:W-:-:S02]  /*1b910*/  @!P1 MOV R57, 0x400 ;  /* 0x0000040000399802 */ /* 0x000fc40000000f00 */
[----:B------:R-:W-:Y:S01]  /*1b920*/  ISETP.GE.AND P4, PT, R11, R7, PT ;  /* 0x000000070b00720c */ /* 0x000fe20003f86270 */
[----:B------:R-:W-:Y:S01]  /*1b930*/  @!P3 LDS.U16 R30, [R30+0x164a] ;  /* 0x00164a001e1eb984 */ /* 0x000fe20000000400 */
[----:B-1----:R-:W-:Y:S02]  /*1b940*/  @!P1 LEA R28, R28, R57, 0x18 ;  /* 0x000000391c1c9211 */ /* 0x002fe400078ec0ff */
[----:B------:R-:W-:Y:S02]  /*1b950*/  ISETP.NE.AND P1, PT, R55, RZ, PT ;  /* 0x000000ff3700720c */ /* 0x000fe40003f25270 */
[----:B------:R-:W-:Y:S01]  /*1b960*/  @!P0 MOV R57, 0x400 ;  /* 0x0000040000398802 */ /* 0x000fe20000000f00 */
[----:B------:R-:W1:Y:S03]  /*1b970*/  @!P5 LDS R55, [R4+0x4] ;  /* 0x000004000437d984 */ /* 0x000e660000000800 */
[----:B------:R-:W-:-:S03]  /*1b980*/  @!P0 LEA R33, R33, R57, 0x18 ;  /* 0x0000003921218211 */ /* 0x000fc600078ec0ff */
[----:B------:R-:W-:Y:S01]  /*1b990*/  @!P4 HADD2.F32 R42, -RZ, R42.H0_H0 ;  /* 0x2000002aff2ac230 */ /* 0x000fe20000004100 */
[----:B------:R-:W-:-:S03]  /*1b9a0*/  ISETP.GE.AND P0, PT, R10, R7, PT ;  /* 0x000000070a00720c */ /* 0x000fc60003f06270 */
[----:B----4-:R-:W-:Y:S02]  /*1b9b0*/  @!P1 HADD2.F32 R53, -RZ, R53.H0_H0 ;  /* 0x20000035ff359230 */ /* 0x010fe40000004100 */
[----:B------:R-:W-:Y:S01]  /*1b9c0*/  @!P4 FFMA R24, R50, R42, R24 ;  /* 0x0000002a3218c223 */ /* 0x000fe20000000018 */
[-C--:B------:R-:W-:Y:S02]  /*1b9d0*/  ISETP.GE.AND P4, PT, R14, R7.reuse, PT ;  /* 0x000000070e00720c */ /* 0x080fe40003f86270 */
[----:B------:R-:W-:Y:S01]  /*1b9e0*/  ISETP.NE.AND P5, PT, R23, RZ, PT ;  /* 0x000000ff1700720c */ /* 0x000fe20003fa5270 */
[----:B------:R-:W-:Y:S01]  /*1b9f0*/  @!P1 FFMA R19, R53, R44, R19 ;  /* 0x0000002c35139223 */ /* 0x000fe20000000013 */
[----:B0-----:R-:W-:Y:S01]  /*1ba00*/  @!P6 FFMA R18, R27, R48, R18 ;  /* 0x000000301b12e223 */ /* 0x001fe20000000012 */
[----:B------:R-:W-:Y:S01]  /*1ba10*/  @!P1 HADD2.F32 R47, -RZ, R47.H0_H0 ;  /* 0x2000002fff2f9230 */ /* 0x000fe20000004100 */
[----:B------:R-:W-:Y:S01]  /*1ba20*/  @!P3 LDS R53, [R4+0x30] ;  /* 0x000030000435b984 */ /* 0x000fe20000000800 */
[----:B------:R-:W-:Y:S01]  /*1ba30*/  @!P2 FFMA R19, R49, R46, R19 ;  /* 0x0000002e3113a223 */ /* 0x000fe20000000013 */
[----:B------:R-:W-:Y:S01]  /*1ba40*/  @!P0 HADD2.F32 R54, -RZ, R54.H0_H0 ;  /* 0x20000036ff368230 */ /* 0x000fe20000004100 */
[----:B------:R-:W-:Y:S01]  /*1ba50*/  P2R R48, PR, RZ, 0x4 ;  /* 0x00000004ff307803 */ /* 0x000fe20000000000 */
[----:B------:R-:W2:Y:S01]  /*1ba60*/  LDL R23, [R5+0x8c] ;  /* 0x00008c0005177983 */ /* 0x000ea20000100800 */
[----:B------:R-:W-:Y:S01]  /*1ba70*/  @!P3 FFMA R19, R41, R52, R19 ;  /* 0x000000342913b223 */ /* 0x000fe20000000013 */
[-C--:B------:R-:W-:Y:S01]  /*1ba80*/  ISETP.GE.AND P2, PT, R13, R7.reuse, PT ;  /* 0x000000070d00720c */ /* 0x080fe20003f46270 */
[----:B------:R-:W-:Y:S01]  /*1ba90*/  @!P0 FFMA R24, R54, R40, R24 ;  /* 0x0000002836188223 */ /* 0x000fe20000000018 */
[----:B------:R-:W0:Y:S01]  /*1baa0*/  @!P4 S2R R41, SR_CgaCtaId ;  /* 0x000000000029c919 */ /* 0x000e220000008800 */
[----:B------:R-:W-:-:S02]  /*1bab0*/  ISETP.GE.AND P4, PT, R12, R7, PT ;  /* 0x000000070c00720c */ /* 0x000fc40003f86270 */
[----:B------:R-:W-:Y:S01]  /*1bac0*/  P2R R40, PR, RZ, 0x20 ;  /* 0x00000020ff287803 */ /* 0x000fe20000000000 */
[----:B------:R-:W3:Y:S01]  /*1bad0*/  @!P5 S2R R42, SR_CgaCtaId ;  /* 0x00000000002ad919 */ /* 0x000ee20000008800 */
[----:B------:R-:W-:Y:S01]  /*1bae0*/  ISETP.GE.AND P5, PT, R11, R7, PT ;  /* 0x000000070b00720c */ /* 0x000fe20003fa6270 */
[----:B------:R-:W-:-:S05]  /*1baf0*/  @!P1 FFMA R24, R47, R43, R24 ;  /* 0x0000002b2f189223 */ /* 0x000fca0000000018 */
[----:B------:R-:W4:Y:S01]  /*1bb00*/  @!P2 S2R R46, SR_CgaCtaId ;  /* 0x00000000002ea919 */ /* 0x000f220000008800 */
[----:B------:R-:W-:Y:S02]  /*1bb10*/  ISETP.NE.AND P2, PT, R48, RZ, PT ;  /* 0x000000ff3000720c */ /* 0x000fe40003f45270 */
[----:B------:R-:W3:Y:S01]  /*1bb20*/  @!P4 S2R R43, SR_CgaCtaId ;  /* 0x00000000002bc919 */ /* 0x000ee20000008800 */
[----:B------:R-:W-:-:S03]  /*1bb30*/  ISETP.NE.AND P4, PT, R36, RZ, PT ;  /* 0x000000ff2400720c */ /* 0x000fc60003f85270 */
[----:B------:R-:W4:Y:S01]  /*1bb40*/  @!P5 S2R R36, SR_CgaCtaId ;  /* 0x000000000024d919 */ /* 0x000f220000008800 */
[----:B------:R-:W-:Y:S02]  /*1bb50*/  ISETP.GE.AND P5, PT, R17, R7, PT ;  /* 0x000000071100720c */ /* 0x000fe40003fa6270 */
[----:B------:R-:W-:-:S04]  /*1bb60*/  P2R R49, PR, RZ, 0x10 ;  /* 0x00000010ff317803 */ /* 0x000fc80000000000 */
[----:B------:R1:W3:Y:S04]  /*1bb70*/  @!P2 LDS.U16 R47, [R29+0x15ca] ;  /* 0x0015ca001d2fa984 */ /* 0x0002e80000000400 */
[----:B------:R-:W4:Y:S01]  /*1bb80*/  @!P4 LDS.U16 R34, [R34+0x16c8] ;  /* 0x0016c8002222c984 */ /* 0x000f220000000400 */
[----:B-1----:R-:W1:Y:S01]  /*1bb90*/  @!P0 S2R R29, SR_CgaCtaId ;  /* 0x00000000001d8919 */ /* 0x002e620000008800 */
[----:B------:R-:W-:Y:S02]  /*1bba0*/  ISETP.NE.AND P0, PT, R21, RZ, PT ;  /* 0x000000ff1500720c */ /* 0x000fe40003f05270 */
[----:B------:R-:W-:Y:S01]  /*1bbb0*/  @!P5 LDS.U16 R28, [R28+0x114c] ;  /* 0x00114c001c1cd984 */ /* 0x000fe20000000400 */
[----:B------:R-:W-:-:S03]  /*1bbc0*/  ISETP.GE.AND P5, PT, R16, R7, PT ;  /* 0x000000071000720c */ /* 0x000fc60003fa6270 */
[----:B------:R-:W1:Y:S01]  /*1bbd0*/  @!P4 LDS R21, [R4+0x34] ;  /* 0x000034000415c984 */ /* 0x000e620000000800 */
[-C--:B------:R-:W-:Y:S01]  /*1bbe0*/  ISETP.GE.AND P4, PT, R17, R7.reuse, PT ;  /* 0x000000071100720c */ /* 0x080fe20003f86270 */
[----:B------:R-:W-:Y:S01]  /*1bbf0*/  IMAD.MOV.U32 R27, RZ, RZ, RZ ;  /* 0x000000ffff1b7224 */ /* 0x000fe200078e00ff */
[----:B------:R-:W1:Y:S01]  /*1bc00*/  @!P6 S2R R44, SR_CgaCtaId ;  /* 0x00000000002ce919 */ /* 0x000e620000008800 */
[----:B------:R-:W-:Y:S01]  /*1bc10*/  @!P6 MOV R57, 0x400 ;  /* 0x000004000039e802 */ /* 0x000fe20000000f00 */
[----:B------:R-:W1:Y:S05]  /*1bc20*/  @!P2 LDS R48, [R4+0x2c] ;  /* 0x00002c000430a984 */ /* 0x000e6a0000000800 */
[----:B------:R-:W-:Y:S04]  /*1bc30*/  @!P5 LDS.U16 R50, [R37+0x11cc] ;  /* 0x0011cc002532d984 */ /* 0x000fe80000000400 */
[----:B------:R-:W-:Y:S01]  /*1bc40*/  @!P4 LDS R37, [R4+0x8] ;  /* 0x000008000425c984 */ /* 0x000fe20000000800 */
[----:B------:R-:W-:Y:S01]  /*1bc50*/  ISETP.GE.AND P4, PT, R8, R7, PT ;  /* 0x000000070800720c */ /* 0x000fe20003f86270 */
[----:B------:R-:W-:-:S05]  /*1bc60*/  @!P0 HADD2.F32 R51, -RZ, R51.H0_H0 ;  /* 0x20000033ff338230 */ /* 0x000fca0000004100 */
[----:B------:R-:W-:Y:S01]  /*1bc70*/  @!P0 FFMA R27, R6, R51, RZ ;  /* 0x00000033061b8223 */ /* 0x000fe200000000ff */
[----:B------:R-:W-:Y:S02]  /*1bc80*/  P2R R6, PR, RZ, 0x1 ;  /* 0x00000001ff067803 */ /* 0x000fe40000000000 */
[----:B------:R-:W-:-:S04]  /*1bc90*/  ISETP.GE.AND P0, PT, R15, R7, PT ;  /* 0x000000070f00720c */ /* 0x000fc80003f06270 */
[----:B------:R-:W-:Y:S02]  /*1bca0*/  @!P4 HADD2.F32 R52, -RZ, R31.H0_H0 ;  /* 0x2000001fff34c230 */ /* 0x000fe40000004100 */
[----:B------:R-:W-:Y:S03]  /*1bcb0*/  @!P5 LDS R31, [R4+0xc] ;  /* 0x00000c00041fd984 */ /* 0x000fe60000000800 */
[----:B------:R-:W-:Y:S01]  /*1bcc0*/  @!P4 FFMA R27, R52, R55, R27 ;  /* 0x00000037341bc223 */ /* 0x000fe2000000001b */
[----:B------:R-:W-:Y:S02]  /*1bcd0*/  ISETP.GE.AND P4, PT, R14, R7, PT ;  /* 0x000000070e00720c */ /* 0x000fe40003f86270 */
[----:B------:R-:W-:Y:S01]  /*1bce0*/  ISETP.NE.AND P5, PT, R40, RZ, PT ;  /* 0x000000ff2800720c */ /* 0x000fe20003fa5270 */
[----:B------:R-:W-:Y:S01]  /*1bcf0*/  @!P0 LDS R54, [R4+0x10] ;  /* 0x0000100004368984 */ /* 0x000fe20000000800 */
[----:B------:R-:W-:-:S03]  /*1bd00*/  P2R R55, PR, RZ, 0x8 ;  /* 0x00000008ff377803 */ /* 0x000fc60000000000 */
[----:B------:R-:W-:Y:S01]  /*1bd10*/  @!P0 LDS.U16 R40, [R33+0x124c] ;  /* 0x00124c0021288984 */ /* 0x000fe20000000400 */
[-C--:B------:R-:W-:Y:S02]  /*1bd20*/  ISETP.GE.AND P0, PT, R12, R7.reuse, PT ;  /* 0x000000070c00720c */ /* 0x080fe40003f06270 */
[----:B------:R-:W-:-:S03]  /*1bd30*/  ISETP.GE.AND P3, PT, R13, R7, PT ;  /* 0x000000070d00720c */ /* 0x000fc60003f66270 */
[----:B------:R-:W-:Y:S01]  /*1bd40*/  @!P4 MOV R56, 0x400 ;  /* 0x000004000038c802 */ /* 0x000fe20000000f00 */
[----:B------:R-:W1:Y:S03]  /*1bd50*/  @!P1 S2R R51, SR_CgaCtaId ;  /* 0x0000000000339919 */ /* 0x000e660000008800 */
[----:B0-----:R-:W-:Y:S01]  /*1bd60*/  @!P4 LEA R56, R41, R56, 0x18 ;  /* 0x000000382938c211 */ /* 0x001fe200078ec0ff */
[----:B---3--:R-:W-:Y:S01]  /*1bd70*/  @!P2 HADD2.F32 R47, -RZ, R47.H0_H0 ;  /* 0x2000002fff2fa230 */ /* 0x008fe20000004100 */
[----:B------:R-:W-:Y:S01]  /*1bd80*/  ISETP.NE.AND P4, PT, R49, RZ, PT ;  /* 0x000000ff3100720c */ /* 0x000fe20003f85270 */
[----:B------:R-:W0:Y:S01]  /*1bd90*/  @!P5 LDS.U16 R39, [R39+0x1748] ;  /* 0x001748002727d984 */ /* 0x000e220000000400 */
[----:B------:R-:W-:Y:S02]  /*1bda0*/  @!P0 MOV R41, 0x400 ;  /* 0x0000040000298802 */ /* 0x000fe40000000f00 */
[----:B------:R-:W-:Y:S01]  /*1bdb0*/  @!P3 MOV R49, 0x400 ;  /* 0x000004000031b802 */ /* 0x000fe20000000f00 */
[----:B------:R-:W3:Y:S01]  /*1bdc0*/  @!P5 LDS R52, [R4+0x38] ;  /* 0x000038000434d984 */ /* 0x000ee20000000800 */
[----:B------:R-:W-:-:S02]  /*1bdd0*/  @!P0 LEA R43, R43, R41, 0x18 ;  /* 0x000000292b2b8211 */ /* 0x000fc400078ec0ff */
[----:B------:R-:W-:Y:S02]  /*1bde0*/  P2R R41, PR, RZ, 0x1 ;  /* 0x00000001ff297803 */ /* 0x000fe40000000000 */
[----:B----4-:R-:W-:Y:S02]  /*1bdf0*/  @!P3 LEA R46, R46, R49, 0x18 ;  /* 0x000000312e2eb211 */ /* 0x010fe400078ec0ff */
[-C--:B------:R-:W-:Y:S02]  /*1be00*/  ISETP.GE.AND P0, PT, R11, R7.reuse, PT ;  /* 0x000000070b00720c */ /* 0x080fe40003f06270 */
[----:B------:R-:W-:Y:S02]  /*1be10*/  ISETP.GE.AND P3, PT, R10, R7, PT ;  /* 0x000000070a00720c */ /* 0x000fe40003f66270 */
[----:B-1----:R-:W-:-:S09]  /*1be20*/  @!P6 LEA R44, R44, R57, 0x18 ;  /* 0x000000392c2ce211 */ /* 0x002fd200078ec0ff */
[----:B------:R-:W-:Y:S02]  /*1be30*/  @!P0 MOV R57, 0x400 ;  /* 0x0000040000398802 */ /* 0x000fe40000000f00 */
[----:B------:R-:W-:Y:S02]  /*1be40*/  @!P3 MOV R49, 0x400 ;  /* 0x000004000031b802 */ /* 0x000fe40000000f00 */
[----:B------:R-:W-:Y:S02]  /*1be50*/  @!P0 LEA R36, R36, R57, 0x18 ;  /* 0x0000003924248211 */ /* 0x000fe400078ec0ff */
[----:B------:R-:W-:Y:S02]  /*1be60*/  @!P3 LEA R29, R29, R49, 0x18 ;  /* 0x000000311d1db211 */ /* 0x000fe400078ec0ff */
[-C--:B------:R-:W-:Y:S02]  /*1be70*/  ISETP.GE.AND P0, PT, R14, R7.reuse, PT ;  /* 0x000000070e00720c */ /* 0x080fe40003f06270 */
[----:B------:R-:W-:Y:S01]  /*1be80*/  ISETP.GE.AND P3, PT, R17, R7, PT ;  /* 0x000000071100720c */ /* 0x000fe20003f66270 */
[----:B------:R-:W-:Y:S01]  /*1be90*/  @!P4 HADD2.F32 R49, -RZ, R34.H0_H0 ;  /* 0x20000022ff31c230 */ /* 0x000fe20000004100 */
[----:B------:R-:W-:-:S04]  /*1bea0*/  @!P1 MOV R57, 0x400 ;  /* 0x0000040000399802 */ /* 0x000fc80000000f00 */
[----:B------:R-:W-:-:S05]  /*1beb0*/  @!P1 LEA R51, R51, R57, 0x18 ;  /* 0x0000003933339211 */ /* 0x000fca00078ec0ff */
[----:B------:R1:W-:Y:S01]  /*1bec0*/  @!P0 LDS.U16 R34, [R56+0x12cc] ;  /* 0x0012cc0038228984 */ /* 0x0003e20000000400 */
[----:B------:R-:W-:Y:S01]  /*1bed0*/  ISETP.GE.AND P0, PT, R16, R7, PT ;  /* 0x000000071000720c */ /* 0x000fe20003f06270 */
[----:B------:R-:W-:Y:S01]  /*1bee0*/  @!P4 FFMA R19, R49, R21, R19 ;  /* 0x000000153113c223 */ /* 0x000fe20000000013 */
[----:B------:R-:W-:Y:S01]  /*1bef0*/  @!P2 FFMA R24, R47, R48, R24 ;  /* 0x000000302f18a223 */ /* 0x000fe20000000018 */
[----:B0-----:R-:W-:Y:S01]  /*1bf00*/  @!P5 HADD2.F32 R39, -RZ, R39.H0_H0 ;  /* 0x20000027ff27d230 */ /* 0x001fe20000004100 */
[----:B------:R-:W-:Y:S01]  /*1bf10*/  @!P5 MOV R33, 0x400 ;  /* 0x000004000021d802 */ /* 0x000fe20000000f00 */
[----:B------:R-:W-:Y:S01]  /*1bf20*/  @!P5 LDS R57, [R4+0x38] ;  /* 0x000038000439d984 */ /* 0x000fe20000000800 */
[----:B-1----:R-:W-:Y:S01]  /*1bf30*/  @!P3 HADD2.F32 R56, -RZ, R28.H0_H0 ;  /* 0x2000001cff38b230 */ /* 0x002fe20000004100 */
[----:B------:R-:W-:Y:S02]  /*1bf40*/  P2R R28, PR, RZ, 0x2 ;  /* 0x00000002ff1c7803 */ /* 0x000fe40000000000 */
[----:B------:R-:W-:-:S02]  /*1bf50*/  ISETP.GE.AND P1, PT, R14, R7, PT ;  /* 0x000000070e00720c */ /* 0x000fc40003f26270 */
[----:B------:R-:W-:Y:S01]  /*1bf60*/  @!P3 FFMA R27, R56, R37, R27 ;  /* 0x00000025381bb223 */ /* 0x000fe2000000001b */
[----:B------:R-:W-:Y:S01]  /*1bf70*/  ISETP.NE.AND P3, PT, R55, RZ, PT ;  /* 0x000000ff3700720c */ /* 0x000fe20003f65270 */
[----:B------:R-:W-:Y:S01]  /*1bf80*/  @!P0 HADD2.F32 R50, -RZ, R50.H0_H0 ;  /* 0x20000032ff328230 */ /* 0x000fe20000004100 */
[----:B------:R-:W-:-:S04]  /*1bf90*/  P2R R48, PR, RZ, 0x10 ;  /* 0x00000010ff307803 */ /* 0x000fc80000000000 */
[----:B------:R-:W-:-:S04]  /*1bfa0*/  @!P0 FFMA R27, R50, R31, R27 ;  /* 0x0000001f321b8223 */ /* 0x000fc8000000001b */
[----:B------:R-:W-:Y:S01]  /*1bfb0*/  @!P1 LDS R21, [R4+0x14] ;  /* 0x0000140004159984 */ /* 0x000fe20000000800 */
[-C--:B------:R-:W-:Y:S02]  /*1bfc0*/  ISETP.GE.AND P1, PT, R15, R7.reuse, PT ;  /* 0x000000070f00720c */ /* 0x080fe40003f26270 */
[----:B------:R-:W-:Y:S02]  /*1bfd0*/  @!P3 HADD2.F32 R50, -RZ, R30.H0_H0 ;  /* 0x2000001eff32b230 */ /* 0x000fe40000004100 */
[----:B------:R-:W0:Y:S01]  /*1bfe0*/  @!P4 S2R R30, SR_CgaCtaId ;  /* 0x00000000001ec919 */ /* 0x000e220000008800 */
[-C--:B------:R-:W-:Y:S02]  /*1bff0*/  ISETP.GE.AND P4, PT, R8, R7.reuse, PT ;  /* 0x000000070800720c */ /* 0x080fe40003f86270 */
[----:B------:R-:W-:Y:S02]  /*1c000*/  P2R R49, PR, RZ, 0x1 ;  /* 0x00000001ff317803 */ /* 0x000fe40000000000 */
[----:B------:R-:W-:-:S04]  /*1c010*/  ISETP.GE.AND P0, PT, R17, R7, PT ;  /* 0x000000071100720c */ /* 0x000fc80003f06270 */
[----:B------:R-:W-:-:S05]  /*1c020*/  @!P1 HADD2.F32 R40, -RZ, R40.H0_H0 ;  /* 0x20000028ff289230 */ /* 0x000fca0000004100 */
[----:B------:R-:W-:Y:S02]  /*1c030*/  @!P1 FFMA R27, R54, R40, R27 ;  /* 0x00000028361b9223 */ /* 0x000fe4000000001b */
[----:B------:R-:W1:Y:S01]  /*1c040*/  @!P4 S2R R40, SR_CgaCtaId ;  /* 0x000000000028c919 */ /* 0x000e620000008800 */
[----:B------:R-:W-:Y:S02]  /*1c050*/  ISETP.NE.AND P4, PT, R48, RZ, PT ;  /* 0x000000ff3000720c */ /* 0x000fe40003f85270 */
[----:B------:R-:W4:Y:S01]  /*1c060*/  @!P0 S2R R48, SR_CgaCtaId ;  /* 0x0000000000308919 */ /* 0x000f220000008800 */
[----:B------:R-:W-:Y:S01]  /*1c070*/  ISETP.NE.AND P0, PT, R49, RZ, PT ;  /* 0x000000ff3100720c */ /* 0x000fe20003f05270 */
[----:B------:R-:W0:Y:S01]  /*1c080*/  @!P2 S2R R47, SR_CgaCtaId ;  /* 0x00000000002fa919 */ /* 0x000e220000008800 */
[----:B------:R-:W1:Y:S01]  /*1c090*/  @!P5 S2R R31, SR_CgaCtaId ;  /* 0x00000000001fd919 */ /* 0x000e620000008800 */
[----:B------:R-:W-:-:S07]  /*1c0a0*/  ISETP.GE.AND P1, PT, R13, R7, PT ;  /* 0x000000070d00720c */ /* 0x000fce0003f26270 */
[----:B------:R3:W4:Y:S01]  /*1c0b0*/  @!P4 LDS.U16 R49, [R26+0x16ca] ;  /* 0x0016ca001a31c984 */ /* 0x0007220000000400 */
[----:B------:R-:W4:Y:S02]  /*1c0c0*/  @!P3 S2R R37, SR_CgaCtaId ;  /* 0x000000000025b919 */ /* 0x000f240000008800 */
[----:B---3--:R-:W3:Y:S01]  /*1c0d0*/  @!P0 S2R R26, SR_CgaCtaId ;  /* 0x00000000001a8919 */ /* 0x008ee20000008800 */
[----:B------:R-:W-:Y:S01]  /*1c0e0*/  ISETP.NE.AND P0, PT, R41, RZ, PT ;  /* 0x000000ff2900720c */ /* 0x000fe20003f05270 */
[----:B------:R-:W-:Y:S01]  /*1c0f0*/  @!P3 FFMA R24, R53, R50, R24 ;  /* 0x000000323518b223 */ /* 0x000fe20000000018 */
[----:B------:R-:W-:Y:S01]  /*1c100*/  P2R R50, PR, RZ, 0x40 ;  /* 0x00000040ff327803 */ /* 0x000fe20000000000 */
[----:B------:R-:W-:Y:S01]  /*1c110*/  @!P6 LDS R41, [R4+0x3c] ;  /* 0x00003c000429e984 */ /* 0x000fe20000000800 */
[----:B------:R-:W-:Y:S01]  /*1c120*/  ISETP.GE.AND P6, PT, R11, R7, PT ;  /* 0x000000070b00720c */ /* 0x000fe20003fc6270 */
[----:B------:R-:W-:Y:S01]  /*1c130*/  @!P5 FFMA R19, R39, R52, R19 ;  /* 0x000000342713d223 */ /* 0x000fe20000000013 */
[----:B------:R-:W-:Y:S01]  /*1c140*/  P2R R54, PR, RZ, 0x2 ;  /* 0x00000002ff367803 */ /* 0x000fe20000000000 */
[----:B------:R-:W-:Y:S01]  /*1c150*/  @!P1 LDS.U16 R46, [R46+0x134c] ;  /* 0x00134c002e2e9984 */ /* 0x000fe20000000400 */
[----:B------:R-:W-:-:S02]  /*1c160*/  @!P2 MOV R39, 0x400 ;  /* 0x000004000027a802 */ /* 0x000fc40000000f00 */
[----:B------:R-:W-:Y:S01]  /*1c170*/  @!P5 LEA R42, R42, R33, 0x18 ;  /* 0x000000212a2ad211 */ /* 0x000fe200078ec0ff */
[----:B------:R-:W3:Y:S04]  /*1c180*/  @!P4 LDS R52, [R4+0x34] ;  /* 0x000034000434c984 */ /* 0x000ee80000000800 */
[----:B------:R-:W3:Y:S04]  /*1c190*/  @!P0 LDS.U16 R53, [R43+0x13cc] ;  /* 0x0013cc002b358984 */ /* 0x000ee80000000400 */
[----:B------:R-:W-:Y:S01]  /*1c1a0*/  @!P1 LDS R43, [R4+0x18] ;  /* 0x00001800042b9984 */ /* 0x000fe20000000800 */
[----:B------:R-:W-:-:S02]  /*1c1b0*/  ISETP.GE.AND P1, PT, R15, R7, PT ;  /* 0x000000070f00720c */ /* 0x000fc40003f26270 */
[----:B------:R-:W-:Y:S01]  /*1c1c0*/  @!P5 MOV R60, 0x400 ;  /* 0x00000400003cd802 */ /* 0x000fe20000000f00 */
[----:B------:R-:W2:Y:S01]  /*1c1d0*/  @!P5 LDS.U16 R42, [R42+0x174a] ;  /* 0x00174a002a2ad984 */ /* 0x000ea20000000400 */
[----:B0-----:R-:W-:Y:S02]  /*1c1e0*/  @!P2 LEA R39, R47, R39, 0x18 ;  /* 0x000000272f27a211 */ /* 0x001fe400078ec0ff */
[----:B------:R-:W-:Y:S01]  /*1c1f0*/  P2R R47, PR, RZ, 0x4 ;  /* 0x00000004ff2f7803 */ /* 0x000fe20000000000 */
[----:B------:R-:W-:Y:S01]  /*1c200*/  @!P0 LDS R55, [R4+0x1c] ;  /* 0x00001c0004378984 */ /* 0x000fe20000000800 */
[----:B------:R-:W-:Y:S02]  /*1c210*/  ISETP.GE.AND P2, PT, R14, R7, PT ;  /* 0x000000070e00720c */ /* 0x000fe40003f46270 */
[----:B-1----:R-:W-:Y:S01]  /*1c220*/  @!P5 LEA R60, R31, R60, 0x18 ;  /* 0x0000003c1f3cd211 */ /* 0x002fe200078ec0ff */
[----:B------:R-:W0:Y:S01]  /*1c230*/  @!P6 LDS.U16 R36, [R36+0x144c] ;  /* 0x00144c002424e984 */ /* 0x000e220000000400 */
[----:B------:R-:W-:-:S02]  /*1c240*/  P2R R31, PR, RZ, 0x20 ;  /* 0x00000020ff1f7803 */ /* 0x000fc40000000000 */
[-C--:B------:R-:W-:Y:S01]  /*1c250*/  ISETP.GE.AND P5, PT, R17, R7.reuse, PT ;  /* 0x000000071100720c */ /* 0x080fe20003fa6270 */
[----:B------:R-:W1:Y:S01]  /*1c260*/  @!P6 LDS R56, [R4+0x20] ;  /* 0x000020000438e984 */ /* 0x000e620000000800 */
[----:B------:R-:W-:Y:S02]  /*1c270*/  ISETP.NE.AND P0, PT, R6, RZ, PT ;  /* 0x000000ff0600720c */ /* 0x000fe40003f05270 */
[----:B------:R-:W-:Y:S01]  /*1c280*/  @!P3 MOV R6, 0x400 ;  /* 0x000004000006b802 */ /* 0x000fe20000000f00 */
[----:B------:R-:W0:Y:S01]  /*1c290*/  @!P1 S2R R58, SR_CgaCtaId ;  /* 0x00000000003a9919 */ /* 0x000e220000008800 */
[-C--:B------:R-:W-:Y:S02]  /*1c2a0*/  ISETP.GE.AND P6, PT, R8, R7.reuse, PT ;  /* 0x000000070800720c */ /* 0x080fe40003fc6270 */
[----:B----4-:R-:W-:Y:S02]  /*1c2b0*/  @!P3 LEA R37, R37, R6, 0x18 ;  /* 0x000000062525b211 */ /* 0x010fe400078ec0ff */
[----:B------:R-:W-:Y:S01]  /*1c2c0*/  P2R R59, PR, RZ, 0x8 ;  /* 0x00000008ff3b7803 */ /* 0x000fe20000000000 */
[----:B------:R-:W-:Y:S01]  /*1c2d0*/  @!P4 HADD2.F32 R49, -RZ, R49.H0_H0 ;  /* 0x20000031ff31c230 */ /* 0x000fe20000004100 */
[----:B------:R-:W-:Y:S01]  /*1c2e0*/  @!P4 MOV R6, 0x400 ;  /* 0x000004000006c802 */ /* 0x000fe20000000f00 */
[----:B------:R-:W4:Y:S01]  /*1c2f0*/  LDL R33, [R5+0x90] ;  /* 0x0000900005217983 */ /* 0x000f220000100800 */
[----:B------:R-:W-:Y:S01]  /*1c300*/  ISETP.GE.AND P3, PT, R16, R7, PT ;  /* 0x000000071000720c */ /* 0x000fe20003f66270 */
[----:B------:R-:W-:Y:S01]  /*1c310*/  @!P2 HADD2.F32 R34, -RZ, R34.H0_H0 ;  /* 0x20000022ff22a230 */ /* 0x000fe20000004100 */
[----:B------:R-:W-:Y:S01]  /*1c320*/  @!P4 LEA R30, R30, R6, 0x18 ;  /* 0x000000061e1ec211 */ /* 0x000fe200078ec0ff */
[----:B------:R-:W-:Y:S01]  /*1c330*/  @!P0 LDS.U16 R9, [R9+0x104e] ;  /* 0x00104e0009098984 */ /* 0x000fe20000000400 */
[----:B------:R-:W-:-:S02]  /*1c340*/  @!P5 MOV R6, 0x400 ;  /* 0x000004000006d802 */ /* 0x000fc40000000f00 */
[----:B------:R-:W-:Y:S01]  /*1c350*/  @!P2 FFMA R27, R34, R21, R27 ;  /* 0x00000015221ba223 */ /* 0x000fe2000000001b */
[----:B------:R-:W-:Y:S02]  /*1c360*/  @!P6 MOV R34, 0x400 ;  /* 0x000004000022e802 */ /* 0x000fe40000000f00 */
[----:B------:R-:W-:Y:S02]  /*1c370*/  @!P5 LEA R48, R48, R6, 0x18 ;  /* 0x000000063030d211 */ /* 0x000fe400078ec0ff */
[-C--:B------:R-:W-:Y:S02]  /*1c380*/  ISETP.GE.AND P5, PT, R15, R7.reuse, PT ;  /* 0x000000070f00720c */ /* 0x080fe40003fa6270 */
[----:B------:R-:W-:Y:S01]  /*1c390*/  ISETP.GE.AND P1, PT, R10, R7, PT ;  /* 0x000000070a00720c */ /* 0x000fe20003f26270 */
[----:B---3--:R-:W-:Y:S01]  /*1c3a0*/  @!P4 FFMA R24, R49, R52, R24 ;  /* 0x000000343118c223 */ /* 0x008fe20000000018 */
[----:B------:R-:W-:Y:S01]  /*1c3b0*/  @!P6 LEA R40, R40, R34, 0x18 ;  /* 0x000000222828e211 */ /* 0x000fe200078ec0ff */
[----:B------:R-:W-:Y:S01]  /*1c3c0*/  @!P0 LDS R6, [R4] ;  /* 0x0000000004068984 */ /* 0x000fe20000000800 */
[----:B------:R-:W-:-:S04]  /*1c3d0*/  @!P3 MOV R34, 0x400 ;  /* 0x000004000022b802 */ /* 0x000fc80000000f00 */
[----:B------:R-:W-:Y:S02]  /*1c3e0*/  @!P3 LEA R26, R26, R34, 0x18 ;  /* 0x000000221a1ab211 */ /* 0x000fe400078ec0ff */
[----:B------:R-:W-:Y:S02]  /*1c3f0*/  ISETP.GE.AND P3, PT, R12, R7, PT ;  /* 0x000000070c00720c */ /* 0x000fe40003f66270 */
[----:B------:R-:W-:Y:S01]  /*1c400*/  ISETP.NE.AND P6, PT, R50, RZ, PT ;  /* 0x000000ff3200720c */ /* 0x000fe20003fc5270 */
[----:B------:R-:W3:Y:S01]  /*1c410*/  @!P1 LDS.U16 R29, [R29+0x14cc] ;  /* 0x0014cc001d1d9984 */ /* 0x000ee20000000400 */
[----:B------:R-:W-:-:S03]  /*1c420*/  @!P5 MOV R34, 0x400 ;  /* 0x000004000022d802 */ /* 0x000fc60000000f00 */
[----:B------:R-:W3:Y:S01]  /*1c430*/  @!P1 LDS R21, [R4+0x24] ;  /* 0x0000240004159984 */ /* 0x000ee20000000800 */
[----:B0-----:R-:W-:Y:S02]  /*1c440*/  @!P5 LEA R58, R58, R34, 0x18 ;  /* 0x000000223a3ad211 */ /* 0x001fe400078ec0ff */
[----:B------:R-:W-:Y:S02]  /*1c450*/  ISETP.NE.AND P5, PT, R31, RZ, PT ;  /* 0x000000ff1f00720c */ /* 0x000fe40003fa5270 */
[----:B------:R-:W-:Y:S01]  /*1c460*/  ISETP.NE.AND P1, PT, R54, RZ, PT ;  /* 0x000000ff3600720c */ /* 0x000fe20003f25270 */
[----:B------:R-:W-:Y:S01]  /*1c470*/  @!P3 HADD2.F32 R53, -RZ, R53.H0_H0 ;  /* 0x20000035ff35b230 */ /* 0x000fe20000004100 */
[----:B------:R-:W-:Y:S01]  /*1c480*/  ISETP.GE.AND P3, PT, R11, R7, PT ;  /* 0x000000070b00720c */ /* 0x000fe20003f66270 */
[----:B------:R-:W-:Y:S01]  /*1c490*/  @!P6 HADD2.F32 R20, -RZ, R20.H0_H0 ;  /* 0x20000014ff14e230 */ /* 0x000fe20000004100 */
[----:B------:R-:W-:Y:S04]  /*1c4a0*/  @!P6 LDS.U16 R44, [R44+0x17ca] ;  /* 0x0017ca002c2ce984 */ /* 0x000fe80000000400 */
[----:B------:R-:W-:Y:S01]  /*1c4b0*/  @!P6 FFMA R19, R20, R41, R19 ;  /* 0x000000291413e223 */ /* 0x000fe20000000013 */
[----:B------:R-:W-:-:S02]  /*1c4c0*/  P2R R20, PR, RZ, 0x10 ;  /* 0x00000010ff147803 */ /* 0x000fc40000000000 */
[----:B--2---:R-:W-:Y:S01]  /*1c4d0*/  @!P5 HADD2.F32 R42, -RZ, R42.H0_H0 ;  /* 0x2000002aff2ad230 */ /* 0x004fe20000004100 */
[----:B------:R-:W-:Y:S01]  /*1c4e0*/  ISETP.GE.AND P4, PT, R12, R7, PT ;  /* 0x000000070c00720c */ /* 0x000fe20003f86270 */
[----:B------:R-:W-:Y:S02]  /*1c4f0*/  @!P1 HADD2.F32 R46, -RZ, R46.H0_H0 ;  /* 0x2000002eff2e9230 */ /* 0x000fe40000004100 */
[----:B------:R-:W-:Y:S02]  /*1c500*/  @!P3 HADD2.F32 R41, -RZ, R36.H0_H0 ;  /* 0x20000024ff29b230 */ /* 0x000fe40000004100 */
[----:B------:R-:W-:Y:S01]  /*1c510*/  @!P5 FFMA R24, R42, R57, R24 ;  /* 0x000000392a18d223 */ /* 0x000fe20000000018 */
[----:B------:R-:W-:Y:S01]  /*1c520*/  P2R R36, PR, RZ, 0x20 ;  /* 0x00000020ff247803 */ /* 0x000fe20000000000 */
[----:B------:R-:W-:Y:S01]  /*1c530*/  @!P1 FFMA R27, R46, R43, R27 ;  /* 0x0000002b2e1b9223 */ /* 0x000fe2000000001b */
[----:B------:R-:W-:Y:S01]  /*1c540*/  ISETP.GE.AND P5, PT, R11, R7, PT ;  /* 0x000000070b00720c */ /* 0x000fe20003fa6270 */
[----:B------:R-:W0:Y:S01]  /*1c550*/  @!P1 S2R R34, SR_CgaCtaId ;  /* 0x0000000000229919 */ /* 0x000e220000008800 */
[----:B------:R-:W-:-:S03]  /*1c560*/  ISETP.NE.AND P1, PT, R28, RZ, PT ;  /* 0x000000ff1c00720c */ /* 0x000fc60003f25270 */
[----:B------:R-:W-:Y:S01]  /*1c570*/  @!P4 FFMA R27, R53, R55, R27 ;  /* 0x00000037351bc223 */ /* 0x000fe2000000001b */
[----:B------:R-:W2:Y:S01]  /*1c580*/  @!P2 S2R R31, SR_CgaCtaId ;  /* 0x00000000001fa919 */ /* 0x000ea20000008800 */
[----:B------:R-:W-:Y:S01]  /*1c590*/  ISETP.NE.AND P2, PT, R47, RZ, PT ;  /* 0x000000ff2f00720c */ /* 0x000fe20003f45270 */
[----:B------:R-:W0:Y:S01]  /*1c5a0*/  @!P4 S2R R42, SR_CgaCtaId ;  /* 0x00000000002ac919 */ /* 0x000e220000008800 */
[----:B------:R-:W-:-:S04]  /*1c5b0*/  ISETP.GE.AND P4, PT, R17, R7, PT ;  /* 0x000000071100720c */ /* 0x000fc80003f86270 */
[----:B-1----:R-:W-:Y:S01]  /*1c5c0*/  @!P5 FFMA R27, R56, R41, R27 ;  /* 0x00000029381bd223 */ /* 0x002fe2000000001b */
[----:B------:R-:W-:Y:S01]  /*1c5d0*/  ISETP.GE.AND P5, PT, R8, R7, PT ;  /* 0x000000070800720c */ /* 0x000fe20003fa6270 */
[----:B------:R-:W1:Y:S01]  /*1c5e0*/  @!P1 LDS.U16 R51, [R51+0x154c] ;  /* 0x00154c0033339984 */ /* 0x000e620000000400 */
[----:B------:R-:W-:-:S03]  /*1c5f0*/  P2R R49, PR, RZ, 0x2 ;  /* 0x00000002ff317803 */ /* 0x000fc60000000000 */
[----:B------:R-:W-:Y:S01]  /*1c600*/  @!P1 LDS R52, [R4+0x28] ;  /* 0x0000280004349984 */ /* 0x000fe20000000800 */
[-C--:B------:R-:W-:Y:S02]  /*1c610*/  ISETP.GE.AND P1, PT, R10, R7.reuse, PT ;  /* 0x000000070a00720c */ /* 0x080fe40003f26270 */
[----:B------:R-:W-:Y:S01]  /*1c620*/  P2R R46, PR, RZ, 0x40 ;  /* 0x00000040ff2e7803 */ /* 0x000fe20000000000 */
[----:B------:R-:W-:Y:S01]  /*1c630*/  @!P6 LDS R53, [R4+0x3c] ;  /* 0x00003c000435e984 */ /* 0x000fe20000000800 */
[----:B------:R-:W-:-:S03]  /*1c640*/  ISETP.GE.AND P6, PT, R16, R7, PT ;  /* 0x000000071000720c */ /* 0x000fc60003fc6270 */
[----:B------:R-:W-:Y:S01]  /*1c650*/  @!P2 LDS.U16 R39, [R39+0x15cc] ;  /* 0x0015cc002727a984 */ /* 0x000fe20000000400 */
[----:B------:R-:W-:-:S03]  /*1c660*/  P2R R47, PR, RZ, 0x20 ;  /* 0x00000020ff2f7803 */ /* 0x000fc60000000000 */
[----:B------:R-:W-:Y:S02]  /*1c670*/  @!P5 LDS.U16 R40, [R40+0x10ce] ;  /* 0x0010ce002828d984 */ /* 0x000fe40000000400 */
[----:B---3--:R-:W-:Y:S02]  /*1c680*/  @!P1 HADD2.F32 R57, -RZ, R29.H0_H0 ;  /* 0x2000001dff399230 */ /* 0x008fe40000004100 */
[----:B------:R3:W1:Y:S01]  /*1c690*/  @!P4 LDS.U16 R54, [R48+0x114e] ;  /* 0x00114e003036c984 */ /* 0x0006620000000400 */
[----:B------:R-:W1:Y:S03]  /*1c6a0*/  @!P5 S2R R41, SR_CgaCtaId ;  /* 0x000000000029d919 */ /* 0x000e660000008800 */
[----:B------:R-:W-:Y:S01]  /*1c6b0*/  @!P5 LDS R50, [R4+0x4] ;  /* 0x000004000432d984 */ /* 0x000fe20000000800 */
[----:B---3--:R-:W-:Y:S02]  /*1c6c0*/  P2R R48, PR, RZ, 0x4 ;  /* 0x00000004ff307803 */ /* 0x008fe40000000000 */
[-C--:B------:R-:W-:Y:S01]  /*1c6d0*/  ISETP.GE.AND P5, PT, R13, R7.reuse, PT ;  /* 0x000000070d00720c */ /* 0x080fe20003fa6270 */
[----:B------:R-:W3:Y:S01]  /*1c6e0*/  @!P2 LDS R55, [R4+0x2c] ;  /* 0x00002c000437a984 */ /* 0x000ee20000000800 */
[----:B------:R-:W-:Y:S01]  /*1c6f0*/  ISETP.GE.AND P2, PT, R14, R7, PT ;  /* 0x000000070e00720c */ /* 0x000fe20003f46270 */
[----:B------:R-:W1:Y:S01]  /*1c700*/  @!P4 S2R R43, SR_CgaCtaId ;  /* 0x00000000002bc919 */ /* 0x000e620000008800 */
[----:B------:R-:W-:Y:S01]  /*1c710*/  ISETP.NE.AND P3, PT, R59, RZ, PT ;  /* 0x000000ff3b00720c */ /* 0x000fe20003f65270 */
[----:B------:R-:W-:Y:S01]  /*1c720*/  @!P1 FFMA R27, R57, R21, R27 ;  /* 0x00000015391b9223 */ /* 0x000fe2000000001b */
[-C--:B------:R-:W-:Y:S01]  /*1c730*/  ISETP.GE.AND P1, PT, R15, R7.reuse, PT ;  /* 0x000000070f00720c */ /* 0x080fe20003f26270 */
[----:B------:R-:W3:Y:S01]  /*1c740*/  @!P6 S2R R29, SR_CgaCtaId ;  /* 0x00000000001de919 */ /* 0x000ee20000008800 */
[----:B------:R-:W-:Y:S01]  /*1c750*/  @!P6 LDS.U16 R26, [R26+0x11ce] ;  /* 0x0011ce001a1ae984 */ /* 0x000fe20000000400 */
[----:B------:R-:W-:Y:S01]  /*1c760*/  ISETP.GE.AND P6, PT, R12, R7, PT ;  /* 0x000000070c00720c */ /* 0x000fe20003fc6270 */
[----:B------:R-:W-:-:S05]  /*1c770*/  @!P0 HADD2.F32 R56, -RZ, R9.H0_H0 ;  /* 0x20000009ff388230 */ /* 0x000fca0000004100 */
[----:B------:R-:W-:Y:S01]  /*1c780*/  @!P2 MOV R61, 0x400 ;  /* 0x00000400003da802 */ /* 0x000fe20000000f00 */
[----:B------:R-:W-:Y:S01]  /*1c790*/  IMAD.MOV.U32 R28, RZ, RZ, RZ ;  /* 0x000000ffff1c7224 */ /* 0x000fe200078e00ff */
[----:B------:R-:W-:Y:S01]  /*1c7a0*/  @!P5 MOV R59, 0x400 ;  /* 0x00000400003bd802 */ /* 0x000fe20000000f00 */
[----:B------:R-:W3:Y:S01]  /*1c7b0*/  @!P3 LDS.U16 R37, [R37+0x164c] ;  /* 0x00164c002525b984 */ /* 0x000ee20000000400 */
[----:B--2---:R-:W-:Y:S01]  /*1c7c0*/  @!P2 LEA R31, R31, R61, 0x18 ;  /* 0x0000003d1f1fa211 */ /* 0x004fe200078ec0ff */
[----:B------:R-:W-:Y:S01]  /*1c7d0*/  @!P0 FFMA R28, R6, R56, RZ ;  /* 0x00000038061c8223 */ /* 0x000fe200000000ff */
[----:B0-----:R-:W-:Y:S01]  /*1c7e0*/  @!P5 LEA R34, R34, R59, 0x18 ;  /* 0x0000003b2222d211 */ /* 0x001fe200078ec0ff */
[----:B------:R-:W0:Y:S01]  /*1c7f0*/  @!P4 LDS R9, [R4+0x8] ;  /* 0x000008000409c984 */ /* 0x000e220000000800 */
[----:B------:R-:W-:Y:S02]  /*1c800*/  P2R R57, PR, RZ, 0x1 ;  /* 0x00000001ff397803 */ /* 0x000fe40000000000 */
[----:B------:R-:W-:Y:S01]  /*1c810*/  ISETP.NE.AND P5, PT, R47, RZ, PT ;  /* 0x000000ff2f00720c */ /* 0x000fe20003fa5270 */
[----:B------:R-:W2:Y:S01]  /*1c820*/  @!P1 LDS.U16 R58, [R58+0x124e] ;  /* 0x00124e003a3a9984 */ /* 0x000ea20000000400 */
[----:B------:R-:W-:-:S03]  /*1c830*/  ISETP.GE.AND P0, PT, R16, R7, PT ;  /* 0x000000071000720c */ /* 0x000fc60003f06270 */
[----:B------:R-:W-:Y:S01]  /*1c840*/  @!P1 LDS R47, [R4+0x10] ;  /* 0x00001000042f9984 */ /* 0x000fe20000000800 */
[----:B------:R-:W-:Y:S02]  /*1c850*/  ISETP.NE.AND P1, PT, R49, RZ, PT ;  /* 0x000000ff3100720c */ /* 0x000fe40003f25270 */
[----:B------:R-:W-:Y:S01]  /*1c860*/  @!P6 MOV R59, 0x400 ;  /* 0x00000400003be802 */ /* 0x000fe20000000f00 */
[----:B------:R-:W-:Y:S01]  /*1c870*/  @!P2 LDS.U16 R31, [R31+0x12ce] ;  /* 0x0012ce001f1fa984 */ /* 0x000fe20000000400 */
[----:B------:R-:W-:Y:S02]  /*1c880*/  ISETP.NE.AND P2, PT, R48, RZ, PT ;  /* 0x000000ff3000720c */ /* 0x000fe40003f45270 */
[----:B------:R-:W-:Y:S01]  /*1c890*/  @!P6 LEA R42, R42, R59, 0x18 ;  /* 0x0000003b2a2ae211 */ /* 0x000fe200078ec0ff */
[----:B------:R-:W-:Y:S01]  /*1c8a0*/  @!P3 LDS R56, [R4+0x30] ;  /* 0x000030000438b984 */ /* 0x000fe20000000800 */
[----:B------:R-:W-:Y:S02]  /*1c8b0*/  ISETP.NE.AND P6, PT, R46, RZ, PT ;  /* 0x000000ff2e00720c */ /* 0x000fe40003fc5270 */
[----:B------:R-:W-:Y:S01]  /*1c8c0*/  @!P4 MOV R46, 0x400 ;  /* 0x00000400002ec802 */ /* 0x000fe20000000f00 */
[----:B------:R-:W2:Y:S02]  /*1c8d0*/  @!P0 LDS R21, [R4+0xc] ;  /* 0x00000c0004158984 */ /* 0x000ea40000000800 */
[----:B-1----:R-:W-:Y:S01]  /*1c8e0*/  @!P1 HADD2.F32 R51, -RZ, R51.H0_H0 ;  /* 0x20000033ff339230 */ /* 0x002fe20000004100 */
[----:B------:R-:W-:Y:S01]  /*1c8f0*/  @!P4 LEA R43, R43, R46, 0x18 ;  /* 0x0000002e2b2bc211 */ /* 0x000fe200078ec0ff */
[----:B------:R-:W-:Y:S01]  /*1c900*/  @!P4 HADD2.F32 R54, -RZ, R54.H0_H0 ;  /* 0x20000036ff36c230 */ /* 0x000fe20000004100 */
[----:B------:R-:W-:Y:S01]  /*1c910*/  @!P0 MOV R46, 0x400 ;  /* 0x00000400002e8802 */ /* 0x000fe20000000f00 */
[----:B------:R-:W-:-:S02]  /*1c920*/  @!P2 HADD2.F32 R39, -RZ, R39.H0_H0 ;  /* 0x20000027ff27a230 */ /* 0x000fc40000004100 */
[----:B------:R-:W-:Y:S01]  /*1c930*/  @!P1 FFMA R27, R51, R52, R27 ;  /* 0x00000034331b9223 */ /* 0x000fe2000000001b */
[----:B------:R-:W4:Y:S01]  /*1c940*/  LDL R6, [R5+0x94] ;  /* 0x0000940005067983 */ /* 0x000f220000100800 */
[----:B---3--:R-:W-:Y:S01]  /*1c950*/  @!P0 LEA R29, R29, R46, 0x18 ;  /* 0x0000002e1d1d8211 */ /* 0x008fe200078ec0ff */
[----:B------:R-:W-:Y:S01]  /*1c960*/  @!P5 HADD2.F32 R46, -RZ, R40.H0_H0 ;  /* 0x20000028ff2ed230 */ /* 0x000fe20000004100 */
[----:B------:R-:W-:Y:S02]  /*1c970*/  P2R R40, PR, RZ, 0x2 ;  /* 0x00000002ff287803 */ /* 0x000fe40000000000 */
[----:B------:R-:W-:Y:S01]  /*1c980*/  ISETP.GE.AND P1, PT, R14, R7, PT ;  /* 0x000000070e00720c */ /* 0x000fe20003f26270 */
[----:B------:R-:W-:Y:S01]  /*1c990*/  @!P2 FFMA R27, R39, R55, R27 ;  /* 0x00000037271ba223 */ /* 0x000fe2000000001b */
[----:B------:R-:W-:Y:S02]  /*1c9a0*/  P2R R39, PR, RZ, 0x4 ;  /* 0x00000004ff277803 */ /* 0x000fe40000000000 */
[----:B------:R-:W-:Y:S01]  /*1c9b0*/  ISETP.GE.AND P2, PT, R17, R7, PT ;  /* 0x000000071100720c */ /* 0x000fe20003f46270 */
[----:B------:R-:W-:Y:S01]  /*1c9c0*/  @!P6 HADD2.F32 R44, -RZ, R44.H0_H0 ;  /* 0x2000002cff2ce230 */ /* 0x000fe20000004100 */
[----:B------:R-:W-:Y:S01]  /*1c9d0*/  ISETP.NE.AND P4, PT, R20, RZ, PT ;  /* 0x000000ff1400720c */ /* 0x000fe20003f85270 */
[----:B------:R-:W-:Y:S01]  /*1c9e0*/  @!P5 FFMA R28, R46, R50, R28 ;  /* 0x000000322e1cd223 */ /* 0x000fe2000000001c */
[----:B------:R-:W-:-:S05]  /*1c9f0*/  @!P3 HADD2.F32 R48, -RZ, R37.H0_H0 ;  /* 0x20000025ff30b230 */ /* 0x000fca0000004100 */
[----:B------:R-:W1:Y:S01]  /*1ca00*/  @!P1 LDS R20, [R4+0x14] ;  /* 0x0000140004149984 */ /* 0x000e620000000800 */
[----:B------:R-:W-:Y:S01]  /*1ca10*/  ISETP.GE.AND P1, PT, R16, R7, PT ;  /* 0x000000071000720c */ /* 0x000fe20003f26270 */
[----:B------:R-:W-:Y:S01]  /*1ca20*/  @!P6 FFMA R24, R44, R53, R24 ;  /* 0x000000352c18e223 */ /* 0x000fe20000000018 */
[----:B------:R-:W-:Y:S01]  /*1ca30*/  P2R R46, PR, RZ, 0x40 ;  /* 0x00000040ff2e7803 */ /* 0x000fe20000000000 */
[----:B0-----:R-:W-:Y:S01]  /*1ca40*/  @!P2 FFMA R28, R54, R9, R28 ;  /* 0x00000009361ca223 */ /* 0x001fe2000000001c */
[-C--:B------:R-:W-:Y:S01]  /*1ca50*/  ISETP.GE.AND P2, PT, R15, R7.reuse, PT ;  /* 0x000000070f00720c */ /* 0x080fe20003f46270 */
[----:B------:R-:W0:Y:S01]  /*1ca60*/  @!P6 S2R R37, SR_CgaCtaId ;  /* 0x000000000025e919 */ /* 0x000e220000008800 */
[----:B------:R-:W-:Y:S02]  /*1ca70*/  ISETP.GE.AND P6, PT, R16, R7, PT ;  /* 0x000000071000720c */ /* 0x000fe40003fc6270 */
[----:B------:R-:W-:-:S04]  /*1ca80*/  @!P5 MOV R49, 0x400 ;  /* 0x000004000031d802 */ /* 0x000fc80000000f00 */
[----:B------:R-:W-:Y:S01]  /*1ca90*/  @!P5 LEA R41, R41, R49, 0x18 ;  /* 0x000000312929d211 */ /* 0x000fe200078ec0ff */
[----:B------:R-:W-:Y:S01]  /*1caa0*/  @!P1 HADD2.F32 R49, -RZ, R26.H0_H0 ;  /* 0x2000001aff319230 */ /* 0x000fe20000004100 */
[----:B------:R-:W-:-:S03]  /*1cab0*/  ISETP.NE.AND P0, PT, R57, RZ, PT ;  /* 0x000000ff3900720c */ /* 0x000fc60003f05270 */
[----:B--2---:R-:W-:Y:S02]  /*1cac0*/  @!P2 HADD2.F32 R58, -RZ, R58.H0_H0 ;  /* 0x2000003aff3aa230 */ /* 0x004fe40000004100 */
[----:B------:R-:W-:Y:S01]  /*1cad0*/  @!P6 FFMA R28, R49, R21, R28 ;  /* 0x00000015311ce223 */ /* 0x000fe2000000001c */
[----:B------:R-:W-:Y:S01]  /*1cae0*/  @!P3 FFMA R27, R56, R48, R27 ;  /* 0x00000030381bb223 */ /* 0x000fe2000000001b */
[----:B------:R-:W-:Y:S02]  /*1caf0*/  @!P4 LDS R49, [R4+0x34] ;  /* 0x000034000431c984 */ /* 0x000fe40000000800 */
[----:B------:R-:W-:Y:S01]  /*1cb00*/  @!P2 FFMA R28, R47, R58, R28 ;  /* 0x0000003a2f1ca223 */ /* 0x000fe2000000001c */
[----:B------:R-:W-:Y:S01]  /*1cb10*/  P2R R47, PR, RZ, 0x10 ;  /* 0x00000010ff2f7803 */ /* 0x000fe20000000000 */
[----:B------:R-:W-:Y:S01]  /*1cb20*/  @!P4 LDS.U16 R48, [R30+0x16cc] ;  /* 0x0016cc001e30c984 */ /* 0x000fe20000000400 */
[-C--:B------:R-:W-:Y:S02]  /*1cb30*/  ISETP.GE.AND P4, PT, R8, R7.reuse, PT ;  /* 0x000000070800720c */ /* 0x080fe40003f86270 */
[----:B------:R-:W-:Y:S01]  /*1cb40*/  ISETP.NE.AND P5, PT, R36, RZ, PT ;  /* 0x000000ff2400720c */ /* 0x000fe20003fa5270 */
[----:B------:R-:W2:Y:S01]  /*1cb50*/  @!P0 LDS.U16 R38, [R38+0x1050] ;  /* 0x0010500026268984 */ /* 0x000ea20000000400 */
[-C--:B------:R-:W-:Y:S01]  /*1cb60*/  ISETP.GE.AND P1, PT, R11, R7.reuse, PT ;  /* 0x000000070b00720c */ /* 0x080fe20003f26270 */
[----:B------:R-:W3:Y:S02]  /*1cb70*/  @!P0 S2R R36, SR_CgaCtaId ;  /* 0x0000000000248919 */ /* 0x000ee40000008800 */
[----:B------:R-:W0:Y:S06]  /*1cb80*/  @!P0 LDS R9, [R4] ;  /* 0x0000000004098984 */ /* 0x000e2c0000000800 */
[----:B------:R-:W-:Y:S01]  /*1cb90*/  @!P4 LDS R51, [R4+0x4] ;  /* 0x000004000433c984 */ /* 0x000fe20000000800 */
[----:B------:R-:W-:-:S02]  /*1cba0*/  ISETP.GE.AND P4, PT, R12, R7, PT ;  /* 0x000000070c00720c */ /* 0x000fc40003f86270 */
[-C--:B------:R-:W-:Y:S01]  /*1cbb0*/  ISETP.GE.AND P6, PT, R8, R7.reuse, PT ;  /* 0x000000070800720c */ /* 0x080fe20003fc6270 */
[----:B------:R-:W2:Y:S01]  /*1cbc0*/  @!P1 S2R R21, SR_CgaCtaId ;  /* 0x0000000000159919 */ /* 0x000ea20000008800 */
[-C--:B------:R-:W-:Y:S02]  /*1cbd0*/  ISETP.GE.AND P1, PT, R13, R7.reuse, PT ;  /* 0x000000070d00720c */ /* 0x080fe40003f26270 */
[----:B------:R-:W-:Y:S01]  /*1cbe0*/  P2R R57, PR, RZ, 0x20 ;  /* 0x00000020ff397803 */ /* 0x000fe20000000000 */
[----:B------:R-:W0:Y:S01]  /*1cbf0*/  @!P2 S2R R44, SR_CgaCtaId ;  /* 0x00000000002ca919 */ /* 0x000e220000008800 */
[----:B------:R-:W-:Y:S01]  /*1cc00*/  @!P0 MOV R53, 0x400 ;  /* 0x0000040000358802 */ /* 0x000fe20000000f00 */
[----:B------:R-:W-:Y:S04]  /*1cc10*/  @!P5 LDS.U16 R60, [R60+0x174c] ;  /* 0x00174c003c3cd984 */ /* 0x000fe80000000400 */
[----:B------:R3:W-:Y:S01]  /*1cc20*/  @!P4 LDS.U16 R55, [R42+0x13ce] ;  /* 0x0013ce002a37c984 */ /* 0x0007e20000000400 */
[----:B------:R-:W-:-:S03]  /*1cc30*/  ISETP.GE.AND P4, PT, R16, R7, PT ;  /* 0x000000071000720c */ /* 0x000fc60003f86270 */
[----:B------:R-:W-:Y:S01]  /*1cc40*/  @!P6 LDS.U16 R41, [R41+0x10d0] ;  /* 0x0010d0002929e984 */ /* 0x000fe20000000400 */
[----:B------:R-:W-:-:S03]  /*1cc50*/  ISETP.GE.AND P6, PT, R17, R7, PT ;  /* 0x000000071100720c */ /* 0x000fc60003fc6270 */
[----:B------:R-:W-:Y:S01]  /*1cc60*/  @!P5 LDS R56, [R4+0x38] ;  /* 0x000038000438d984 */ /* 0x000fe20000000800 */
[-C--:B------:R-:W-:Y:S02]  /*1cc70*/  ISETP.GE.AND P5, PT, R12, R7.reuse, PT ;  /* 0x000000070c00720c */ /* 0x080fe40003fa6270 */
[----:B------:R-:W-:Y:S01]  /*1cc80*/  ISETP.GE.AND P2, PT, R14, R7, PT ;  /* 0x000000070e00720c */ /* 0x000fe20003f46270 */
[----:B------:R-:W0:Y:S01]  /*1cc90*/  @!P1 LDS.U16 R34, [R34+0x134e] ;  /* 0x00134e0022229984 */ /* 0x000e220000000400 */
[----:B---3--:R-:W-:-:S03]  /*1cca0*/  @!P0 LEA R42, R36, R53, 0x18 ;  /* 0x00000035242a8211 */ /* 0x008fc600078ec0ff */
[----:B------:R-:W-:Y:S04]  /*1ccb0*/  @!P4 LDS.U16 R29, [R29+0x11d0] ;  /* 0x0011d0001d1dc984 */ /* 0x000fe80000000400 */
[----:B------:R-:W-:Y:S01]  /*1ccc0*/  @!P4 LDS R36, [R4+0xc] ;  /* 0x00000c000424c984 */ /* 0x000fe20000000800 */
[----:B------:R-:W-:-:S03]  /*1ccd0*/  ISETP.GE.AND P4, PT, R11, R7, PT ;  /* 0x000000070b00720c */ /* 0x000fc60003f86270 */
[----:B------:R-:W3:Y:S01]  /*1cce0*/  @!P1 LDS R50, [R4+0x18] ;  /* 0x0000180004329984 */ /* 0x000ee20000000800 */
[----:B------:R-:W-:-:S03]  /*1ccf0*/  @!P2 HADD2.F32 R53, -RZ, R31.H0_H0 ;  /* 0x2000001fff35a230 */ /* 0x000fc60000004100 */
[----:B------:R-:W3:Y:S04]  /*1cd00*/  @!P6 LDS.U16 R43, [R43+0x1150] ;  /* 0x001150002b2be984 */ /* 0x000ee80000000400 */
[----:B------:R-:W-:Y:S01]  /*1cd10*/  @!P6 LDS R58, [R4+0x8] ;  /* 0x00000800043ae984 */ /* 0x000fe20000000800 */
[----:B------:R-:W-:-:S03]  /*1cd20*/  ISETP.NE.AND P6, PT, R46, RZ, PT ;  /* 0x000000ff2e00720c */ /* 0x000fc60003fc5270 */
[----:B------:R-:W3:Y:S01]  /*1cd30*/  @!P5 LDS R46, [R4+0x1c] ;  /* 0x00001c00042ed984 */ /* 0x000ee20000000800 */
[----:B------:R-:W-:Y:S01]  /*1cd40*/  ISETP.GE.AND P5, PT, R15, R7, PT ;  /* 0x000000070f00720c */ /* 0x000fe20003fa6270 */
[----:B------:R-:W3:Y:S01]  /*1cd50*/  @!P2 S2R R52, SR_CgaCtaId ;  /* 0x000000000034a919 */ /* 0x000ee20000008800 */
[----:B-1----:R-:W-:Y:S01]  /*1cd60*/  @!P2 FFMA R28, R53, R20, R28 ;  /* 0x00000014351ca223 */ /* 0x002fe2000000001c */
[----:B------:R-:W1:Y:S01]  /*1cd70*/  @!P1 S2R R54, SR_CgaCtaId ;  /* 0x0000000000369919 */ /* 0x000e620000008800 */
[----:B------:R-:W-:-:S04]  /*1cd80*/  @!P4 MOV R53, 0x400 ;  /* 0x000004000035c802 */ /* 0x000fc80000000f00 */
[----:B--2---:R-:W-:Y:S02]  /*1cd90*/  @!P4 LEA R21, R21, R53, 0x18 ;  /* 0x000000351515c211 */ /* 0x004fe400078ec0ff */
[----:B------:R-:W-:-:S03]  /*1cda0*/  ISETP.NE.AND P4, PT, R47, RZ, PT ;  /* 0x000000ff2f00720c */ /* 0x000fc60003f85270 */
[----:B------:R-:W-:-:S04]  /*1cdb0*/  @!P5 MOV R31, 0x400 ;  /* 0x00000400001fd802 */ /* 0x000fc80000000f00 */
[----:B0-----:R-:W-:Y:S01]  /*1cdc0*/  @!P5 LEA R31, R44, R31, 0x18 ;  /* 0x0000001f2c1fd211 */ /* 0x001fe200078ec0ff */
[----:B------:R-:W-:Y:S02]  /*1cdd0*/  @!P0 HADD2.F32 R44, -RZ, R38.H0_H0 ;  /* 0x20000026ff2c8230 */ /* 0x000fe40000004100 */
[----:B------:R-:W-:-:S03]  /*1cde0*/  IMAD.MOV.U32 R20, RZ, RZ, RZ ;  /* 0x000000ffff147224 */ /* 0x000fc600078e00ff */
[----:B------:R-:W-:Y:S01]  /*1cdf0*/  @!P0 FFMA R20, R9, R44, RZ ;  /* 0x0000002c09148223 */ /* 0x000fe200000000ff */
[----:B------:R-:W0:Y:S01]  /*1ce00*/  @!P5 LDS.U16 R31, [R31+0x1250] ;  /* 0x001250001f1fd984 */ /* 0x000e220000000400 */
[----:B------:R-:W-:-:S03]  /*1ce10*/  @!P4 HADD2.F32 R48, -RZ, R48.H0_H0 ;  /* 0x20000030ff30c230 */ /* 0x000fc60000004100 */
[----:B------:R-:W2:Y:S01]  /*1ce20*/  @!P5 LDS R9, [R4+0x10] ;  /* 0x000010000409d984 */ /* 0x000ea20000000800 */
[----:B------:R-:W-:Y:S01]  /*1ce30*/  ISETP.GE.AND P5, PT, R8, R7, PT ;  /* 0x000000070800720c */ /* 0x000fe20003fa6270 */
[----:B------:R-:W-:Y:S02]  /*1ce40*/  @!P1 HADD2.F32 R44, -RZ, R34.H0_H0 ;  /* 0x20000022ff2c9230 */ /* 0x000fe40000004100 */
[----:B------:R-:W-:Y:S01]  /*1ce50*/  @!P4 FFMA R27, R48, R49, R27 ;  /* 0x00000031301bc223 */ /* 0x000fe2000000001b */
[----:B------:R-:W-:Y:S02]  /*1ce60*/  P2R R34, PR, RZ, 0x10 ;  /* 0x00000010ff227803 */ /* 0x000fe40000000000 */
[----:B------:R-:W-:Y:S02]  /*1ce70*/  @!P2 MOV R47, 0x400 ;  /* 0x00000400002fa802 */ /* 0x000fe40000000f00 */
[----:B------:R-:W-:Y:S02]  /*1ce80*/  @!P1 MOV R53, 0x400 ;  /* 0x0000040000359802 */ /* 0x000fe40000000f00 */
[----:B------:R-:W-:Y:S01]  /*1ce90*/  ISETP.GE.AND P4, PT, R8, R7, PT ;  /* 0x000000070800720c */ /* 0x000fe20003f86270 */
[----:B---3--:R-:W-:Y:S01]  /*1cea0*/  @!P1 FFMA R28, R44, R50, R28 ;  /* 0x000000322c1c9223 */ /* 0x008fe2000000001c */
[----:B------:R-:W-:-:S02]  /*1ceb0*/  @!P2 LEA R52, R52, R47, 0x18 ;  /* 0x0000002f3434a211 */ /* 0x000fc400078ec0ff */
[----:B-1----:R-:W-:Y:S02]  /*1cec0*/  @!P1 LEA R54, R54, R53, 0x18 ;  /* 0x0000003536369211 */ /* 0x002fe400078ec0ff */
[----:B------:R-:W-:Y:S02]  /*1ced0*/  ISETP.NE.AND P2, PT, R39, RZ, PT ;  /* 0x000000ff2700720c */ /* 0x000fe40003f45270 */
[----:B------:R-:W-:Y:S02]  /*1cee0*/  ISETP.NE.AND P1, PT, R40, RZ, PT ;  /* 0x000000ff2800720c */ /* 0x000fe40003f25270 */
[----:B------:R-:W1:Y:S01]  /*1cef0*/  @!P0 S2R R40, SR_CgaCtaId ;  /* 0x0000000000288919 */ /* 0x000e620000008800 */
[----:B------:R-:W-:Y:S01]  /*1cf00*/  P2R R39, PR, RZ, 0x1 ;  /* 0x00000001ff277803 */ /* 0x000fe20000000000 */
[----:B------:R-:W-:Y:S01]  /*1cf10*/  @!P5 HADD2.F32 R41, -RZ, R41.H0_H0 ;  /* 0x20000029ff29d230 */ /* 0x000fe20000004100 */
[----:B------:R-:W-:Y:S02]  /*1cf20*/  ISETP.GE.AND P0, PT, R17, R7, PT ;  /* 0x000000071100720c */ /* 0x000fe40003f06270 */
[----:B------:R-:W-:-:S02]  /*1cf30*/  P2R R26, PR, RZ, 0x8 ;  /* 0x00000008ff1a7803 */ /* 0x000fc40000000000 */
[----:B------:R-:W-:Y:S01]  /*1cf40*/  ISETP.GE.AND P3, PT, R10, R7, PT ;  /* 0x000000070a00720c */ /* 0x000fe20003f66270 */
[----:B------:R-:W-:Y:S01]  /*1cf50*/  @!P4 FFMA R20, R41, R51, R20 ;  /* 0x000000332914c223 */ /* 0x000fe20000000014 */
[----:B------:R-:W-:Y:S02]  /*1cf60*/  ISETP.NE.AND P5, PT, R57, RZ, PT ;  /* 0x000000ff3900720c */ /* 0x000fe40003fa5270 */
[----:B------:R-:W-:Y:S01]  /*1cf70*/  ISETP.GE.AND P4, PT, R12, R7, PT ;  /* 0x000000070c00720c */ /* 0x000fe20003f86270 */
[----:B------:R-:W3:Y:S01]  /*1cf80*/  @!P1 S2R R41, SR_CgaCtaId ;  /* 0x0000000000299919 */ /* 0x000ee20000008800 */
[----:B------:R-:W-:-:S03]  /*1cf90*/  P2R R44, PR, RZ, 0x2 ;  /* 0x00000002ff2c7803 */ /* 0x000fc60000000000 */
[----:B------:R-:W-:Y:S01]  /*1cfa0*/  @!P0 HADD2.F32 R47, -RZ, R43.H0_H0 ;  /* 0x2000002bff2f8230 */ /* 0x000fe20000004100 */
[-C--:B------:R-:W-:Y:S02]  /*1cfb0*/  ISETP.GE.AND P0, PT, R16, R7.reuse, PT ;  /* 0x000000071000720c */ /* 0x080fe40003f06270 */
[-C--:B------:R-:W-:Y:S01]  /*1cfc0*/  ISETP.GE.AND P1, PT, R17, R7.reuse, PT ;  /* 0x000000071100720c */ /* 0x080fe20003f26270 */
[----:B------:R-:W2:Y:S02]  /*1cfd0*/  @!P3 S2R R30, SR_CgaCtaId ;  /* 0x00000000001eb919 */ /* 0x000ea40000008800 */
[----:B------:R-:W-:Y:S02]  /*1cfe0*/  @!P5 HADD2.F32 R60, -RZ, R60.H0_H0 ;  /* 0x2000003cff3cd230 */ /* 0x000fe40000004100 */
[----:B------:R-:W-:Y:S01]  /*1cff0*/  @!P4 HADD2.F32 R55, -RZ, R55.H0_H0 ;  /* 0x20000037ff37c230 */ /* 0x000fe20000004100 */
[----:B------:R-:W1:Y:S02]  /*1d000*/  @!P4 S2R R48, SR_CgaCtaId ;  /* 0x000000000030c919 */ /* 0x000e640000008800 */
[----:B------:R-:W-:Y:S01]  /*1d010*/  @!P5 FFMA R27, R60, R56, R27 ;  /* 0x000000383c1bd223 */ /* 0x000fe2000000001b */
[----:B------:R-:W-:Y:S01]  /*1d020*/  P2R R56, PR, RZ, 0x10 ;  /* 0x00000010ff387803 */ /* 0x000fe20000000000 */
[----:B------:R-:W-:Y:S01]  /*1d030*/  @!P4 FFMA R28, R55, R46, R28 ;  /* 0x0000002e371cc223 */ /* 0x000fe2000000001c */
[----:B------:R-:W-:Y:S01]  /*1d040*/  ISETP.GE.AND P4, PT, R11, R7, PT ;  /* 0x000000070b00720c */ /* 0x000fe20003f86270 */
[----:B------:R-:W-:-:S02]  /*1d050*/  @!P0 HADD2.F32 R29, -RZ, R29.H0_H0 ;  /* 0x2000001dff1d8230 */ /* 0x000fc40000004100 */
[----:B------:R-:W-:Y:S01]  /*1d060*/  @!P1 FFMA R20, R47, R58, R20 ;  /* 0x0000003a2f149223 */ /* 0x000fe20000000014 */
[----:B------:R-:W3:Y:S03]  /*1d070*/  @!P0 S2R R49, SR_CgaCtaId ;  /* 0x0000000000318919 */ /* 0x000ee60000008800 */
[----:B------:R-:W-:Y:S01]  /*1d080*/  @!P0 FFMA R20, R29, R36, R20 ;  /* 0x000000241d148223 */ /* 0x000fe20000000014 */
[----:B------:R-:W3:Y:S01]  /*1d090*/  @!P1 S2R R51, SR_CgaCtaId ;  /* 0x0000000000339919 */ /* 0x000ee20000008800 */
[-C--:B------:R-:W-:Y:S02]  /*1d0a0*/  ISETP.GE.AND P0, PT, R15, R7.reuse, PT ;  /* 0x000000070f00720c */ /* 0x080fe40003f06270 */
[----:B------:R-:W-:Y:S01]  /*1d0b0*/  ISETP.GE.AND P1, PT, R14, R7, PT ;  /* 0x000000070e00720c */ /* 0x000fe20003f26270 */
[----:B------:R-:W-:Y:S01]  /*1d0c0*/  FADD R23, R18, R23 ;  /* 0x0000001712177221 */ /* 0x000fe20000000000 */
[----:B------:R-:W-:Y:S01]  /*1d0d0*/  @!P6 MOV R59, 0x400 ;  /* 0x00000400003be802 */ /* 0x000fe20000000f00 */
[----:B------:R-:W3:Y:S01]  /*1d0e0*/  @!P4 S2R R53, SR_CgaCtaId ;  /* 0x000000000035c919 */ /* 0x000ee20000008800 */
[----:B------:R-:W3:Y:S04]  /*1d0f0*/  @!P4 LDS.U16 R21, [R21+0x144e] ;  /* 0x00144e001515c984 */ /* 0x000ee80000000400 */
[----:B------:R-:W-:Y:S01]  /*1d100*/  @!P4 LDS R57, [R4+0x20] ;  /* 0x000020000439c984 */ /* 0x000fe20000000800 */
[----:B------:R-:W-:-:S02]  /*1d110*/  ISETP.NE.AND P4, PT, R56, RZ, PT ;  /* 0x000000ff3800720c */ /* 0x000fc40003f85270 */
[----:B------:R-:W-:Y:S01]  /*1d120*/  @!P6 LEA R37, R37, R59, 0x18 ;  /* 0x0000003b2525e211 */ /* 0x000fe200078ec0ff */
[----:B------:R-:W3:Y:S01]  /*1d130*/  @!P2 S2R R47, SR_CgaCtaId ;  /* 0x00000000002fa919 */ /* 0x000ee20000008800 */
[----:B------:R-:W-:Y:S01]  /*1d140*/  P2R R55, PR, RZ, 0x4 ;  /* 0x00000004ff377803 */ /* 0x000fe20000000000 */
[----:B0-----:R-:W-:Y:S01]  /*1d150*/  @!P0 HADD2.F32 R58, -RZ, R31.H0_H0 ;  /* 0x2000001fff3a8230 */ /* 0x001fe20000004100 */
[----:B------:R-:W-:Y:S01]  /*1d160*/  ISETP.GE.AND P2, PT, R13, R7, PT ;  /* 0x000000070d00720c */ /* 0x000fe20003f46270 */
[----:B------:R-:W-:Y:S01]  /*1d170*/  @!P1 LDS.U16 R52, [R52+0x12d0] ;  /* 0x0012d00034349984 */ /* 0x000fe20000000400 */
[----:B------:R-:W-:-:S03]  /*1d180*/  @!P3 MOV R38, 0x400 ;  /* 0x000004000026b802 */ /* 0x000fc60000000f00 */
[----:B------:R-:W-:Y:S01]  /*1d190*/  @!P1 LDS R31, [R4+0x14] ;  /* 0x00001400041f9984 */ /* 0x000fe20000000800 */
[----:B------:R-:W-:Y:S02]  /*1d1a0*/  ISETP.NE.AND P1, PT, R44, RZ, PT ;  /* 0x000000ff2c00720c */ /* 0x000fe40003f25270 */
[----:B------:R-:W-:Y:S01]  /*1d1b0*/  P2R R44, PR, RZ, 0x40 ;  /* 0x00000040ff2c7803 */ /* 0x000fe20000000000 */
[----:B------:R-:W-:Y:S01]  /*1d1c0*/  @!P6 LDS.U16 R37, [R37+0x17cc] ;  /* 0x0017cc002525e984 */ /* 0x000fe20000000400 */
[----:B--2---:R-:W-:-:S03]  /*1d1d0*/  @!P3 LEA R38, R30, R38, 0x18 ;  /* 0x000000261e26b211 */ /* 0x004fc600078ec0ff */
[----:B------:R-:W-:Y:S01]  /*1d1e0*/  @!P6 LDS R56, [R4+0x3c] ;  /* 0x00003c000438e984 */ /* 0x000fe20000000800 */
[----:B------:R-:W-:Y:S02]  /*1d1f0*/  ISETP.GE.AND P6, PT, R13, R7, PT ;  /* 0x000000070d00720c */ /* 0x000fe40003fc6270 */
[----:B------:R-:W-:Y:S01]  /*1d200*/  @!P4 MOV R59, 0x400 ;  /* 0x00000400003bc802 */ /* 0x000fe20000000f00 */
[----:B------:R-:W0:Y:S01]  /*1d210*/  @!P3 LDS.U16 R38, [R38+0x14ce] ;  /* 0x0014ce002626b984 */ /* 0x000e220000000400 */
[----:B------:R-:W-:Y:S02]  /*1d220*/  @!P0 FFMA R20, R9, R58, R20 ;  /* 0x0000003a09148223 */ /* 0x000fe40000000014 */
[----:B-1----:R-:W-:Y:S01]  /*1d230*/  @!P4 LEA R48, R48, R59, 0x18 ;  /* 0x0000003b3030c211 */ /* 0x002fe200078ec0ff */
[----:B------:R-:W-:Y:S01]  /*1d240*/  @!P2 LDS.U16 R54, [R54+0x1350] ;  /* 0x001350003636a984 */ /* 0x000fe20000000400 */
[----:B------:R-:W-:Y:S02]  /*1d250*/  P2R R59, PR, RZ, 0x10 ;  /* 0x00000010ff3b7803 */ /* 0x000fe40000000000 */
[----:B------:R-:W-:Y:S01]  /*1d260*/  ISETP.NE.AND P2, PT, R55, RZ, PT ;  /* 0x000000ff3700720c */ /* 0x000fe20003f45270 */
[----:B------:R-:W2:Y:S01]  /*1d270*/  LDL R30, [R5+0x98] ;  /* 0x00009800051e7983 */ /* 0x000ea20000100800 */
[----:B------:R-:W-:-:S02]  /*1d280*/  ISETP.NE.AND P0, PT, R39, RZ, PT ;  /* 0x000000ff2700720c */ /* 0x000fc40003f05270 */
[-C--:B------:R-:W-:Y:S01]  /*1d290*/  ISETP.GE.AND P4, PT, R11, R7.reuse, PT ;  /* 0x000000070b00720c */ /* 0x080fe20003f86270 */
[----:B------:R-:W1:Y:S04]  /*1d2a0*/  @!P3 LDS R55, [R4+0x24] ;  /* 0x000024000437b984 */ /* 0x000e680000000800 */
[----:B------:R-:W1:Y:S01]  /*1d2b0*/  @!P6 LDS R39, [R4+0x18] ;  /* 0x000018000427e984 */ /* 0x000e620000000800 */
[----:B------:R-:W-:Y:S02]  /*1d2c0*/  ISETP.GE.AND P6, PT, R17, R7, PT ;  /* 0x000000071100720c */ /* 0x000fe40003fc6270 */
[----:B------:R-:W-:Y:S01]  /*1d2d0*/  @!P1 MOV R58, 0x400 ;  /* 0x00000400003a9802 */ /* 0x000fe20000000f00 */
[----:B------:R-:W2:Y:S01]  /*1d2e0*/  LDL R29, [R5+0x9c] ;  /* 0x00009c00051d7983 */ /* 0x000ea20000100800 */
[----:B------:R-:W-:-:S02]  /*1d2f0*/  P2R R43, PR, RZ, 0x20 ;  /* 0x00000020ff2b7803 */ /* 0x000fc40000000000 */
[----:B------:R-:W-:Y:S01]  /*1d300*/  ISETP.GE.AND P5, PT, R8, R7, PT ;  /* 0x000000070800720c */ /* 0x000fe20003fa6270 */
[----:B------:R-:W4:Y:S01]  /*1d310*/  @!P0 LDS.U16 R35, [R35+0x1052] ;  /* 0x0010520023238984 */ /* 0x000f220000000400 */
[----:B---3--:R-:W-:Y:S02]  /*1d320*/  @!P1 LEA R41, R41, R58, 0x18 ;  /* 0x0000003a29299211 */ /* 0x008fe400078ec0ff */
[----:B------:R-:W-:Y:S01]  /*1d330*/  @!P0 MOV R9, 0x400 ;  /* 0x0000040000098802 */ /* 0x000fe20000000f00 */
[----:B------:R-:W3:Y:S01]  /*1d340*/  LDL R46, [R5+0xa0] ;  /* 0x0000a000052e7983 */ /* 0x000ee20000100800 */
[----:B------:R-:W-:Y:S02]  /*1d350*/  @!P2 MOV R58, 0x400 ;  /* 0x00000400003aa802 */ /* 0x000fe40000000f00 */
[----:B------:R-:W-:Y:S01]  /*1d360*/  @!P4 MOV R61, 0x400 ;  /* 0x00000400003dc802 */ /* 0x000fe20000000f00 */
[----:B------:R-:W3:Y:S01]  /*1d370*/  LDL R36, [R5+0xa4] ;  /* 0x0000a40005247983 */ /* 0x000ee20000100800 */
[----:B------:R-:W-:-:S02]  /*1d380*/  @!P0 LEA R9, R40, R9, 0x18 ;  /* 0x0000000928098211 */ /* 0x000fc400078ec0ff */
[----:B------:R-:W-:Y:S02]  /*1d390*/  @!P2 LEA R47, R47, R58, 0x18 ;  /* 0x0000003a2f2fa211 */ /* 0x000fe400078ec0ff */
[----:B------:R-:W-:Y:S02]  /*1d3a0*/  @!P4 LEA R53, R53, R61, 0x18 ;  /* 0x0000003d3535c211 */ /* 0x000fe400078ec0ff */
[----:B------:R-:W-:Y:S02]  /*1d3b0*/  P2R R40, PR, RZ, 0x2 ;  /* 0x00000002ff287803 */ /* 0x000fe40000000000 */
[----:B------:R-:W-:Y:S02]  /*1d3c0*/  P2R R58, PR, RZ, 0x4 ;  /* 0x00000004ff3a7803 */ /* 0x000fe40000000000 */
[----:B------:R-:W-:Y:S02]  /*1d3d0*/  @!P6 MOV R61, 0x400 ;  /* 0x00000400003de802 */ /* 0x000fe40000000f00 */
[----:B------:R-:W-:-:S02]  /*1d3e0*/  ISETP.GE.AND P2, PT, R16, R7, PT ;  /* 0x000000071000720c */ /* 0x000fc40003f46270 */
[----:B------:R-:W-:Y:S02]  /*1d3f0*/  ISETP.GE.AND P1, PT, R15, R7, PT ;  /* 0x000000070f00720c */ /* 0x000fe40003f26270 */
[----:B------:R-:W-:Y:S01]  /*1d400*/  @!P6 LEA R51, R51, R61, 0x18 ;  /* 0x0000003d3333e211 */ /* 0x000fe200078ec0ff */
[----:B------:R-:W4:Y:S01]  /*1d410*/  @!P5 S2R R50, SR_CgaCtaId ;  /* 0x000000000032d919 */ /* 0x000f220000008800 */
[----:B------:R-:W-:Y:S01]  /*1d420*/  ISETP.NE.AND P6, PT, R44, RZ, PT ;  /* 0x000000ff2c00720c */ /* 0x000fe20003fc5270 */
[----:B------:R-:W-:-:S06]  /*1d430*/  @!P4 HADD2.F32 R21, -RZ, R21.H0_H0 ;  /* 0x20000015ff15c230 */ /* 0x000fcc0000004100 */
[----:B------:R-:W-:Y:S02]  /*1d440*/  @!P2 MOV R44, 0x400 ;  /* 0x00000400002ca802 */ /* 0x000fe40000000f00 */
[----:B------:R-:W4:Y:S01]  /*1d450*/  @!P1 S2R R18, SR_CgaCtaId ;  /* 0x0000000000129919 */ /* 0x000f220000008800 */
[-C--:B------:R-:W-:Y:S01]  /*1d460*/  ISETP.GE.AND P1, PT, R14, R7.reuse, PT ;  /* 0x000000070e00720c */ /* 0x080fe20003f26270 */
[----:B0-----:R-:W-:Y:S01]  /*1d470*/  @!P3 HADD2.F32 R38, -RZ, R38.H0_H0 ;  /* 0x20000026ff26b230 */ /* 0x001fe20000004100 */
[----:B------:R-:W-:Y:S01]  /*1d480*/  @!P2 LEA R44, R49, R44, 0x18 ;  /* 0x0000002c312ca211 */ /* 0x000fe200078ec0ff */
[----:B------:R-:W-:Y:S01]  /*1d490*/  @!P6 HADD2.F32 R37, -RZ, R37.H0_H0 ;  /* 0x20000025ff25e230 */ /* 0x000fe20000004100 */
[----:B------:R-:W-:Y:S01]  /*1d4a0*/  ISETP.GE.AND P2, PT, R13, R7, PT ;  /* 0x000000070d00720c */ /* 0x000fe20003f46270 */
[----:B------:R-:W-:Y:S01]  /*1d4b0*/  @!P4 FFMA R28, R57, R21, R28 ;  /* 0x00000015391cc223 */ /* 0x000fe2000000001c */
[----:B------:R-:W-:Y:S01]  /*1d4c0*/  P2R R21, PR, RZ, 0x40 ;  /* 0x00000040ff157803 */ /* 0x000fe20000000000 */
[----:B------:R-:W-:Y:S01]  /*1d4d0*/  @!P5 LDS R49, [R4+0x4] ;  /* 0x000004000431d984 */ /* 0x000fe20000000800 */
[----:B------:R-:W-:Y:S01]  /*1d4e0*/  @!P6 FFMA R27, R37, R56, R27 ;  /* 0x00000038251be223 */ /* 0x000fe2000000001b */
[----:B------:R-:W-:Y:S01]  /*1d4f0*/  ISETP.GE.AND P6, PT, R13, R7, PT ;  /* 0x000000070d00720c */ /* 0x000fe20003fc6270 */
[----:B-1----:R-:W-:Y:S01]  /*1d500*/  @!P3 FFMA R28, R38, R55, R28 ;  /* 0x00000037261cb223 */ /* 0x002fe2000000001c */
[----:B------:R-:W-:-:S02]  /*1d510*/  ISETP.NE.AND P3, PT, R26, RZ, PT ;  /* 0x000000ff1a00720c */ /* 0x000fc40003f65270 */
[----:B------:R-:W-:Y:S01]  /*1d520*/  @!P1 HADD2.F32 R52, -RZ, R52.H0_H0 ;  /* 0x20000034ff349230 */ /* 0x000fe20000004100 */
[----:B------:R-:W-:-:S03]  /*1d530*/  @!P5 MOV R60, 0x400 ;  /* 0x00000400003cd802 */ /* 0x000fc60000000f00 */
[----:B------:R-:W-:Y:S02]  /*1d540*/  @!P2 HADD2.F32 R54, -RZ, R54.H0_H0 ;  /* 0x20000036ff36a230 */ /* 0x000fe40000004100 */
[----:B------:R-:W-:Y:S01]  /*1d550*/  @!P1 FFMA R20, R52, R31, R20 ;  /* 0x0000001f34149223 */ /* 0x000fe20000000014 */
[----:B----4-:R-:W-:-:S03]  /*1d560*/  @!P5 LEA R60, R50, R60, 0x18 ;  /* 0x0000003c323cd211 */ /* 0x010fc600078ec0ff */
[----:B------:R-:W-:Y:S01]  /*1d570*/  @!P6 FFMA R20, R54, R39, R20 ;  /* 0x000000273614e223 */ /* 0x000fe20000000014 */
[----:B------:R-:W-:Y:S01]  /*1d580*/  P2R R39, PR, RZ, 0x8 ;  /* 0x00000008ff277803 */ /* 0x000fe20000000000 */
[----:B------:R-:W0:Y:S01]  /*1d590*/  @!P3 S2R R37, SR_CgaCtaId ;  /* 0x000000000025b919 */ /* 0x000e220000008800 */
[-C--:B------:R-:W-:Y:S01]  /*1d5a0*/  ISETP.GE.AND P3, PT, R10, R7.reuse, PT ;  /* 0x000000070a00720c */ /* 0x080fe20003f66270 */
[----:B------:R-:W1:Y:S01]  /*1d5b0*/  @!P0 LDS R50, [R4] ;  /* 0x0000000004328984 */ /* 0x000e620000000800 */
[----:B------:R-:W-:Y:S02]  /*1d5c0*/  ISETP.NE.AND P1, PT, R40, RZ, PT ;  /* 0x000000ff2800720c */ /* 0x000fe40003f25270 */
[-C--:B------:R-:W-:Y:S01]  /*1d5d0*/  ISETP.GE.AND P6, PT, R14, R7.reuse, PT ;  /* 0x000000070e00720c */ /* 0x080fe20003fc6270 */
[----:B------:R-:W-:Y:S08]  /*1d5e0*/  @!P5 LDS.U16 R60, [R60+0x10d2] ;  /* 0x0010d2003c3cd984 */ /* 0x000ff00000000400 */
[----:B------:R-:W4:Y:S01]  /*1d5f0*/  @!P3 S2R R26, SR_CgaCtaId ;  /* 0x00000000001ab919 */ /* 0x000f220000008800 */
[----:B------:R-:W-:-:S02]  /*1d600*/  ISETP.GE.AND P3, PT, R13, R7, PT ;  /* 0x000000070d00720c */ /* 0x000fc40003f66270 */
[----:B------:R-:W-:Y:S01]  /*1d610*/  P2R R52, PR, RZ, 0x20 ;  /* 0x00000020ff347803 */ /* 0x000fe20000000000 */
[----:B------:R-:W0:Y:S01]  /*1d620*/  @!P0 S2R R38, SR_CgaCtaId ;  /* 0x0000000000268919 */ /* 0x000e220000008800 */
[-C--:B------:R-:W-:Y:S02]  /*1d630*/  ISETP.GE.AND P5, PT, R15, R7.reuse, PT ;  /* 0x000000070f00720c */ /* 0x080fe40003fa6270 */
[----:B------:R-:W-:Y:S01]  /*1d640*/  ISETP.NE.AND P4, PT, R59, RZ, PT ;  /* 0x000000ff3b00720c */ /* 0x000fe20003f85270 */
[----:B------:R-:W4:Y:S01]  /*1d650*/  @!P6 S2R R31, SR_CgaCtaId ;  /* 0x00000000001fe919 */ /* 0x000f220000008800 */
[----:B------:R-:W-:Y:S02]  /*1d660*/  P2R R55, PR, RZ, 0x2 ;  /* 0x00000002ff377803 */ /* 0x000fe40000000000 */
[----:B------:R-:W-:Y:S01]  /*1d670*/  ISETP.NE.AND P2, PT, R58, RZ, PT ;  /* 0x000000ff3a00720c */ /* 0x000fe20003f45270 */
[----:B------:R-:W-:Y:S01]  /*1d680*/  @!P1 LDS.U16 R41, [R41+0x154e] ;  /* 0x00154e0029299984 */ /* 0x000fe20000000400 */
[-C--:B------:R-:W-:Y:S01]  /*1d690*/  ISETP.GE.AND P6, PT, R17, R7.reuse, PT ;  /* 0x000000071100720c */ /* 0x080fe20003fc6270 */
[----:B------:R-:W4:Y:S01]  /*1d6a0*/  @!P3 S2R R40, SR_CgaCtaId ;  /* 0x000000000028b919 */ /* 0x000f220000008800 */
[-C--:B------:R-:W-:Y:S01]  /*1d6b0*/  ISETP.GE.AND P3, PT, R16, R7.reuse, PT ;  /* 0x000000071000720c */ /* 0x080fe20003f66270 */
[----:B------:R-:W-:Y:S01]  /*1d6c0*/  @!P1 LDS R57, [R4+0x28] ;  /* 0x0000280004399984 */ /* 0x000fe20000000800 */
[----:B------:R-:W-:-:S02]  /*1d6d0*/  ISETP.GE.AND P1, PT, R11, R7, PT ;  /* 0x000000070b00720c */ /* 0x000fc40003f26270 */
[----:B------:R-:W-:Y:S01]  /*1d6e0*/  @!P5 MOV R58, 0x400 ;  /* 0x00000400003ad802 */ /* 0x000fe20000000f00 */
[----:B------:R-:W-:Y:S01]  /*1d6f0*/  @!P0 HADD2.F32 R59, -RZ, R35.H0_H0 ;  /* 0x20000023ff3b8230 */ /* 0x000fe20000004100 */
[----:B------:R1:W-:Y:S02]  /*1d700*/  STL [R5+0x8c], R23 ;  /* 0x00008c1705007387 */ /* 0x0003e40000100800 */
[----:B------:R-:W-:Y:S01]  /*1d710*/  @!P5 LEA R18, R18, R58, 0x18 ;  /* 0x0000003a1212d211 */ /* 0x000fe200078ec0ff */
[----:B------:R-:W-:Y:S01]  /*1d720*/  FADD R33, R33, R19 ;  /* 0x0000001321217221 */ /* 0x000fe20000000000 */
[----:B------:R-:W4:Y:S04]  /*1d730*/  @!P4 LDS.U16 R48, [R48+0x13d0] ;  /* 0x0013d0003030c984 */ /* 0x000f280000000400 */
[----:B------:R-:W-:Y:S01]  /*1d740*/  @!P3 LDS.U16 R44, [R44+0x11d2] ;  /* 0x0011d2002c2cb984 */ /* 0x000fe20000000400 */
[----:B-1----:R-:W-:-:S02]  /*1d750*/  IMAD.MOV.U32 R23, RZ, RZ, RZ ;  /* 0x000000ffff177224 */ /* 0x002fc400078e00ff */
[----:B------:R-:W-:Y:S01]  /*1d760*/  @!P0 FFMA R23, R50, R59, RZ ;  /* 0x0000003b32178223 */ /* 0x000fe200000000ff */
[----:B------:R-:W1:Y:S04]  /*1d770*/  @!P6 LDS.U16 R51, [R51+0x1152] ;  /* 0x001152003333e984 */ /* 0x000e680000000400 */
[----:B------:R-:W-:Y:S01]  /*1d780*/  @!P3 LDS R50, [R4+0xc] ;  /* 0x00000c000432b984 */ /* 0x000fe20000000800 */
[----:B------:R-:W-:-:S03]  /*1d790*/  ISETP.NE.AND P3, PT, R39, RZ, PT ;  /* 0x000000ff2700720c */ /* 0x000fc60003f65270 */
[----:B------:R-:W1:Y:S04]  /*1d7a0*/  @!P4 LDS R56, [R4+0x1c] ;  /* 0x00001c000438c984 */ /* 0x000e680000000800 */
[----:B------:R-:W1:Y:S04]  /*1d7b0*/  @!P6 LDS R54, [R4+0x8] ;  /* 0x000008000436e984 */ /* 0x000e680000000800 */
[----:B------:R-:W-:Y:S04]  /*1d7c0*/  @!P2 LDS.U16 R47, [R47+0x15ce] ;  /* 0x0015ce002f2fa984 */ /* 0x000fe80000000400 */
[----:B------:R-:W1:Y:S04]  /*1d7d0*/  @!P1 LDS.U16 R53, [R53+0x1450] ;  /* 0x0014500035359984 */ /* 0x000e680000000400 */
[----:B------:R-:W1:Y:S04]  /*1d7e0*/  @!P5 LDS.U16 R18, [R18+0x1252] ;  /* 0x001252001212d984 */ /* 0x000e680000000400 */
[----:B------:R-:W-:Y:S04]  /*1d7f0*/  @!P2 LDS R39, [R4+0x2c] ;  /* 0x00002c000427a984 */ /* 0x000fe80000000800 */
[----:B------:R-:W-:Y:S04]  /*1d800*/  STL [R5+0x90], R33 ;  /* 0x0000902105007387 */ /* 0x000fe80000100800 */
[----:B------:R-:W1:Y:S01]  /*1d810*/  @!P1 LDS R33, [R4+0x20] ;  /* 0x0000200004219984 */ /* 0x000e620000000800 */
[----:B------:R-:W-:-:S02]  /*1d820*/  ISETP.GE.AND P1, PT, R10, R7, PT ;  /* 0x000000070a00720c */ /* 0x000fc40003f26270 */
[----:B------:R-:W-:Y:S01]  /*1d830*/  @!P0 MOV R19, 0x400 ;  /* 0x0000040000138802 */ /* 0x000fe20000000f00 */
[----:B------:R-:W1:Y:S01]  /*1d840*/  @!P5 LDS R58, [R4+0x10] ;  /* 0x00001000043ad984 */ /* 0x000e620000000800 */
[----:B------:R-:W-:Y:S01]  /*1d850*/  ISETP.GE.AND P5, PT, R13, R7, PT ;  /* 0x000000070d00720c */ /* 0x000fe20003fa6270 */
[----:B------:R-:W1:Y:S01]  /*1d860*/  @!P4 S2R R35, SR_CgaCtaId ;  /* 0x000000000023c919 */ /* 0x000e620000008800 */
[----:B0-----:R-:W-:Y:S02]  /*1d870*/  @!P0 LEA R0, R38, R19, 0x18 ;  /* 0x0000001326008211 */ /* 0x001fe400078ec0ff */
[----:B------:R-:W-:-:S05]  /*1d880*/  @!P3 MOV R38, 0x400 ;  /* 0x000004000026b802 */ /* 0x000fca0000000f00 */
[----:B------:R-:W-:Y:S02]  /*1d890*/  @!P1 MOV R19, 0x400 ;  /* 0x0000040000139802 */ /* 0x000fe40000000f00 */
[----:B------:R-:W-:Y:S02]  /*1d8a0*/  @!P3 LEA R38, R37, R38, 0x18 ;  /* 0x000000262526b211 */ /* 0x000fe400078ec0ff */
[----:B------:R-:W-:Y:S02]  /*1d8b0*/  P2R R37, PR, RZ, 0x8 ;  /* 0x00000008ff257803 */ /* 0x000fe40000000000 */
[----:B------:R-:W-:Y:S02]  /*1d8c0*/  ISETP.GE.AND P3, PT, R14, R7, PT ;  /* 0x000000070e00720c */ /* 0x000fe40003f66270 */
[----:B----4-:R-:W-:Y:S02]  /*1d8d0*/  @!P1 LEA R19, R26, R19, 0x18 ;  /* 0x000000131a139211 */ /* 0x010fe400078ec0ff */
[----:B------:R-:W-:-:S02]  /*1d8e0*/  ISETP.NE.AND P1, PT, R55, RZ, PT ;  /* 0x000000ff3700720c */ /* 0x000fc40003f25270 */
[----:B------:R-:W-:-:S04]  /*1d8f0*/  @!P5 MOV R55, 0x400 ;  /* 0x000004000037d802 */ /* 0x000fc80000000f00 */
[----:B------:R-:W-:Y:S02]  /*1d900*/  @!P5 LEA R40, R40, R55, 0x18 ;  /* 0x000000372828d211 */ /* 0x000fe400078ec0ff */
[----:B------:R-:W-:Y:S02]  /*1d910*/  ISETP.NE.AND P5, PT, R52, RZ, PT ;  /* 0x000000ff3400720c */ /* 0x000fe40003fa5270 */
[----:B------:R-:W-:Y:S01]  /*1d920*/  @!P3 MOV R26, 0x400 ;  /* 0x00000400001ab802 */ /* 0x000fe20000000f00 */
[----:B------:R-:W-:-:S03]  /*1d930*/  @!P4 HADD2.F32 R48, -RZ, R48.H0_H0 ;  /* 0x20000030ff30c230 */ /* 0x000fc60000004100 */
[----:B------:R-:W-:Y:S02]  /*1d940*/  @!P3 LEA R26, R31, R26, 0x18 ;  /* 0x0000001a1f1ab211 */ /* 0x000fe400078ec0ff */
[----:B------:R-:W-:Y:S01]  /*1d950*/  @!P4 MOV R31, 0x400 ;  /* 0x00000400001fc802 */ /* 0x000fe20000000f00 */
[----:B-1----:R-:W-:Y:S02]  /*1d960*/  @!P6 HADD2.F32 R51, -RZ, R51.H0_H0 ;  /* 0x20000033ff33e230 */ /* 0x002fe40000004100 */
[----:B------:R-:W-:Y:S01]  /*1d970*/  @!P4 FFMA R20, R48, R56, R20 ;  /* 0x000000383014c223 */ /* 0x000fe20000000014 */
[----:B------:R-:W-:Y:S01]  /*1d980*/  ISETP.NE.AND P6, PT, R21, RZ, PT ;  /* 0x000000ff1500720c */ /* 0x000fe20003fc5270 */
[----:B------:R-:W-:Y:S01]  /*1d990*/  @!P1 HADD2.F32 R41, -RZ, R41.H0_H0 ;  /* 0x20000029ff299230 */ /* 0x000fe20000004100 */
[----:B------:R-:W-:Y:S01]  /*1d9a0*/  @!P4 LEA R35, R35, R31, 0x18 ;  /* 0x0000001f2323c211 */ /* 0x000fe200078ec0ff */
[----:B------:R-:W-:Y:S01]  /*1d9b0*/  @!P5 HADD2.F32 R60, -RZ, R60.H0_H0 ;  /* 0x2000003cff3cd230 */ /* 0x000fe20000004100 */
[----:B------:R-:W-:Y:S01]  /*1d9c0*/  ISETP.NE.AND P4, PT, R34, RZ, PT ;  /* 0x000000ff2200720c */ /* 0x000fe20003f85270 */
[----:B------:R-:W0:Y:S01]  /*1d9d0*/  @!P0 S2R R31, SR_CgaCtaId ;  /* 0x00000000001f8919 */ /* 0x000e220000008800 */
[----:B------:R-:W-:-:S02]  /*1d9e0*/  P2R R34, PR, RZ, 0x1 ;  /* 0x00000001ff227803 */ /* 0x000fc40000000000 */
[----:B------:R-:W-:Y:S01]  /*1d9f0*/  ISETP.GE.AND P0, PT, R17, R7, PT ;  /* 0x000000071100720c */ /* 0x000fe20003f06270 */
[----:B------:R-:W-:Y:S01]  /*1da00*/  @!P5 FFMA R23, R60, R49, R23 ;  /* 0x000000313c17d223 */ /* 0x000fe20000000017 */
[----:B------:R-:W-:Y:S01]  /*1da10*/  ISETP.NE.AND P5, PT, R43, RZ, PT ;  /* 0x000000ff2b00720c */ /* 0x000fe20003fa5270 */
[----:B------:R1:W4:Y:S01]  /*1da20*/  @!P3 LDS.U16 R52, [R26+0x12d2] ;  /* 0x0012d2001a34b984 */ /* 0x0003220000000400 */
[----:B------:R-:W-:Y:S01]  /*1da30*/  P2R R48, PR, RZ, 0x40 ;  /* 0x00000040ff307803 */ /* 0x000fe20000000000 */
[----:B------:R-:W4:Y:S01]  /*1da40*/  @!P6 S2R R21, SR_CgaCtaId ;  /* 0x000000000015e919 */ /* 0x000f220000008800 */
[----:B------:R-:W-:Y:S01]  /*1da50*/  ISETP.GE.AND P6, PT, R16, R7, PT ;  /* 0x000000071000720c */ /* 0x000fe20003fc6270 */
[----:B------:R-:W-:Y:S01]  /*1da60*/  @!P1 FFMA R28, R41, R57, R28 ;  /* 0x00000039291c9223 */ /* 0x000fe2000000001c */
[----:B------:R-:W-:-:S05]  /*1da70*/  P2R R49, PR, RZ, 0x20 ;  /* 0x00000020ff317803 */ /* 0x000fca0000000000 */
[----:B------:R-:W-:Y:S01]  /*1da80*/  @!P0 FFMA R23, R51, R54, R23 ;  /* 0x0000003633178223 */ /* 0x000fe20000000017 */
[-C--:B------:R-:W-:Y:S01]  /*1da90*/  ISETP.GE.AND P0, PT, R11, R7.reuse, PT ;  /* 0x000000070b00720c */ /* 0x080fe20003f06270 */
[----:B------:R-:W4:Y:S01]  /*1daa0*/  @!P5 S2R R41, SR_CgaCtaId ;  /* 0x000000000029d919 */ /* 0x000f220000008800 */
[----:B------:R-:W-:-:S03]  /*1dab0*/  ISETP.GE.AND P5, PT, R15, R7, PT ;  /* 0x000000070f00720c */ /* 0x000fc60003fa6270 */
[----:B------:R-:W-:Y:S02]  /*1dac0*/  @!P6 HADD2.F32 R54, -RZ, R44.H0_H0 ;  /* 0x2000002cff36e230 */ /* 0x000fe40000004100 */
[----:B------:R-:W4:Y:S01]  /*1dad0*/  @!P3 LDS R44, [R4+0x14] ;  /* 0x00001400042cb984 */ /* 0x000f220000000800 */
[----:B------:R-:W-:-:S05]  /*1dae0*/  ISETP.NE.AND P3, PT, R37, RZ, PT ;  /* 0x000000ff2500720c */ /* 0x000fca0003f65270 */
[----:B------:R-:W-:Y:S02]  /*1daf0*/  @!P0 HADD2.F32 R53, -RZ, R53.H0_H0 ;  /* 0x20000035ff358230 */ /* 0x000fe40000004100 */
[----:B------:R-:W-:Y:S01]  /*1db00*/  @!P6 FFMA R23, R54, R50, R23 ;  /* 0x000000323617e223 */ /* 0x000fe20000000017 */
[----:B------:R-:W-:Y:S01]  /*1db10*/  @!P5 HADD2.F32 R37, -RZ, R18.H0_H0 ;  /* 0x20000012ff25d230 */ /* 0x000fe20000004100 */
[----:B------:R-:W4:Y:S01]  /*1db20*/  @!P0 S2R R51, SR_CgaCtaId ;  /* 0x0000000000338919 */ /* 0x000f220000008800 */
[----:B------:R-:W-:Y:S01]  /*1db30*/  ISETP.GE.AND P6, PT, R12, R7, PT ;  /* 0x000000070c00720c */ /* 0x000fe20003fc6270 */
[----:B------:R-:W-:Y:S01]  /*1db40*/  @!P0 FFMA R20, R33, R53, R20 ;  /* 0x0000003521148223 */ /* 0x000fe20000000014 */
[----:B------:R-:W-:Y:S01]  /*1db50*/  ISETP.GE.AND P0, PT, R13, R7, PT ;  /* 0x000000070d00720c */ /* 0x000fe20003f06270 */
[----:B------:R-:W-:Y:S01]  /*1db60*/  @!P5 FFMA R23, R58, R37, R23 ;  /* 0x000000253a17d223 */ /* 0x000fe20000000017 */
[----:B------:R-:W-:Y:S01]  /*1db70*/  ISETP.GE.AND P5, PT, R10, R7, PT ;  /* 0x000000070a00720c */ /* 0x000fe20003fa6270 */
[----:B------:R-:W-:Y:S01]  /*1db80*/  @!P2 HADD2.F32 R47, -RZ, R47.H0_H0 ;  /* 0x2000002fff2fa230 */ /* 0x000fe20000004100 */
[----:B-1----:R-:W1:Y:S04]  /*1db90*/  @!P1 S2R R26, SR_CgaCtaId ;  /* 0x00000000001a9919 */ /* 0x002e680000008800 */
[----:B------:R-:W-:Y:S01]  /*1dba0*/  @!P2 FFMA R28, R47, R39, R28 ;  /* 0x000000272f1ca223 */ /* 0x000fe2000000001c */
[----:B------:R-:W1:Y:S02]  /*1dbb0*/  @!P4 S2R R43, SR_CgaCtaId ;  /* 0x00000000002bc919 */ /* 0x000e640000008800 */
[----:B------:R-:W-:Y:S04]  /*1dbc0*/  @!P6 LDS.U16 R39, [R35+0x13d2] ;  /* 0x0013d2002327e984 */ /* 0x000fe80000000400 */
[----:B------:R-:W-:Y:S04]  /*1dbd0*/  @!P0 LDS.U16 R40, [R40+0x1352] ;  /* 0x0013520028288984 */ /* 0x000fe80000000400 */
[----:B------:R-:W-:Y:S01]  /*1dbe0*/  @!P0 LDS R35, [R4+0x18] ;  /* 0x0000180004238984 */ /* 0x000fe20000000800 */
[----:B------:R-:W-:-:S03]  /*1dbf0*/  ISETP.NE.AND P0, PT, R34, RZ, PT ;  /* 0x000000ff2200720c */ /* 0x000fc60003f05270 */
[----:B------:R-:W-:Y:S01]  /*1dc00*/  @!P6 LDS R47, [R4+0x1c] ;  /* 0x00001c00042fe984 */ /* 0x000fe20000000800 */
[----:B------:R-:W-:-:S03]  /*1dc10*/  ISETP.NE.AND P6, PT, R48, RZ, PT ;  /* 0x000000ff3000720c */ /* 0x000fc60003fc5270 */
[----:B------:R-:W-:Y:S04]  /*1dc20*/  @!P5 LDS.U16 R19, [R19+0x14d0] ;  /* 0x0014d0001313d984 */ /* 0x000fe80000000400 */
[----:B------:R-:W-:Y:S01]  /*1dc30*/  @!P5 LDS R34, [R4+0x24] ;  /* 0x000024000422d984 */ /* 0x000fe20000000800 */
[----:B------:R-:W2:Y:S01]  /*1dc40*/  @!P5 S2R R48, SR_CgaCtaId ;  /* 0x000000000030d919 */ /* 0x000ea20000008800 */
[----:B------:R-:W-:Y:S02]  /*1dc50*/  ISETP.NE.AND P5, PT, R49, RZ, PT ;  /* 0x000000ff3100720c */ /* 0x000fe40003fa5270 */
[----:B------:R-:W-:Y:S01]  /*1dc60*/  @!P0 MOV R54, 0x400 ;  /* 0x0000040000368802 */ /* 0x000fe20000000f00 */
[----:B------:R-:W2:Y:S03]  /*1dc70*/  @!P2 S2R R18, SR_CgaCtaId ;  /* 0x000000000012a919 */ /* 0x000ea60000008800 */
[----:B0-----:R-:W-:Y:S01]  /*1dc80*/  @!P0 LEA R2, R31, R54, 0x18 ;  /* 0x000000361f028211 */ /* 0x001fe200078ec0ff */
[----:B------:R-:W0:Y:S01]  /*1dc90*/  @!P3 LDS.U16 R38, [R38+0x164e] ;  /* 0x00164e002626b984 */ /* 0x000e220000000400 */
[----:B------:R-:W-:-:S03]  /*1dca0*/  @!P2 MOV R56, 0x400 ;  /* 0x000004000038a802 */ /* 0x000fc60000000f00 */
[----:B------:R-:W3:Y:S02]  /*1dcb0*/  @!P3 LDS R50, [R4+0x30] ;  /* 0x000030000432b984 */ /* 0x000ee40000000800 */
[----:B------:R-:W-:-:S04]  /*1dcc0*/  @!P5 MOV R49, 0x400 ;  /* 0x000004000031d802 */ /* 0x000fc80000000f00 */
[----:B----4-:R-:W-:Y:S02]  /*1dcd0*/  @!P5 LEA R41, R41, R49, 0x18 ;  /* 0x000000312929d211 */ /* 0x010fe400078ec0ff */
[----:B------:R-:W-:Y:S02]  /*1dce0*/  P2R R49, PR, RZ, 0x20 ;  /* 0x00000020ff317803 */ /* 0x000fe40000000000 */
[-C--:B------:R-:W-:Y:S02]  /*1dcf0*/  ISETP.GE.AND P5, PT, R11, R7.reuse, PT ;  /* 0x000000070b00720c */ /* 0x080fe40003fa6270 */
[----:B------:R-:W-:Y:S02]  /*1dd00*/  P2R R31, PR, RZ, 0x1 ;  /* 0x00000001ff1f7803 */ /* 0x000fe40000000000 */
[----:B------:R-:W-:Y:S02]  /*1dd10*/  ISETP.GE.AND P0, PT, R14, R7, PT ;  /* 0x000000070e00720c */ /* 0x000fe40003f06270 */
[----:B------:R-:W-:Y:S01]  /*1dd20*/  @!P1 MOV R54, 0x400 ;  /* 0x0000040000369802 */ /* 0x000fe20000000f00 */
[----:B------:R-:W4:Y:S03]  /*1dd30*/  @!P4 S2R R37, SR_CgaCtaId ;  /* 0x000000000025c919 */ /* 0x000f260000008800 */
[----:B-1----:R-:W-:-:S03]  /*1dd40*/  @!P1 LEA R26, R26, R54, 0x18 ;  /* 0x000000361a1a9211 */ /* 0x002fc600078ec0ff */
[----:B------:R-:W-:Y:S02]  /*1dd50*/  @!P5 MOV R55, 0x400 ;  /* 0x000004000037d802 */ /* 0x000fe40000000f00 */
[----:B------:R-:W-:Y:S01]  /*1dd60*/  @!P4 MOV R53, 0x400 ;  /* 0x000004000035c802 */ /* 0x000fe20000000f00 */
[----:B------:R-:W1:Y:S01]  /*1dd70*/  @!P3 S2R R33, SR_CgaCtaId ;  /* 0x000000000021b919 */ /* 0x000e620000008800 */
[----:B------:R-:W-:Y:S01]  /*1dd80*/  @!P0 HADD2.F32 R54, -RZ, R52.H0_H0 ;  /* 0x20000034ff368230 */ /* 0x000fe20000004100 */
[----:B------:R-:W-:Y:S02]  /*1dd90*/  @!P5 LEA R51, R51, R55, 0x18 ;  /* 0x000000373333d211 */ /* 0x000fe400078ec0ff */
[----:B------:R-:W-:Y:S01]  /*1dda0*/  @!P4 LEA R43, R43, R53, 0x18 ;  /* 0x000000352b2bc211 */ /* 0x000fe200078ec0ff */
[----:B------:R-:W1:Y:S01]  /*1ddb0*/  @!P1 LDS.U16 R26, [R26+0x1550] ;  /* 0x001550001a1a9984 */ /* 0x000e620000000400 */
[----:B------:R-:W-:Y:S01]  /*1ddc0*/  @!P0 FFMA R23, R54, R44, R23 ;  /* 0x0000002c36178223 */ /* 0x000fe20000000017 */
[----:B------:R-:W-:-:S02]  /*1ddd0*/  P2R R44, PR, RZ, 0x1 ;  /* 0x00000001ff2c7803 */ /* 0x000fc40000000000 */
[----:B------:R-:W-:Y:S01]  /*1dde0*/  @!P6 MOV R53, 0x400 ;  /* 0x000004000035e802 */ /* 0x000fe20000000f00 */
[----:B------:R-:W-:Y:S01]  /*1ddf0*/  @!P5 LDS.U16 R51, [R51+0x1452] ;  /* 0x001452003333d984 */ /* 0x000fe20000000400 */
[-C--:B------:R-:W-:Y:S02]  /*1de00*/  ISETP.GE.AND P0, PT, R11, R7.reuse, PT ;  /* 0x000000070b00720c */ /* 0x080fe40003f06270 */
[----:B------:R-:W-:Y:S02]  /*1de10*/  ISETP.GE.AND P5, PT, R13, R7, PT ;  /* 0x000000070d00720c */ /* 0x000fe40003fa6270 */
[----:B--2---:R-:W-:Y:S02]  /*1de20*/  @!P2 LEA R18, R18, R56, 0x18 ;  /* 0x000000381212a211 */ /* 0x004fe400078ec0ff */
[----:B------:R-:W-:Y:S01]  /*1de30*/  @!P4 MOV R57, 0x400 ;  /* 0x000004000039c802 */ /* 0x000fe20000000f00 */
[----:B------:R-:W2:Y:S01]  /*1de40*/  @!P1 S2R R52, SR_CgaCtaId ;  /* 0x0000000000349919 */ /* 0x000ea20000008800 */
[----:B------:R-:W-:-:S02]  /*1de50*/  @!P6 LEA R21, R21, R53, 0x18 ;  /* 0x000000351515e211 */ /* 0x000fc400078ec0ff */
[----:B------:R-:W-:Y:S01]  /*1de60*/  P2R R53, PR, RZ, 0x40 ;  /* 0x00000040ff357803 */ /* 0x000fe20000000000 */
[----:B0-----:R-:W-:Y:S01]  /*1de70*/  @!P3 HADD2.F32 R38, -RZ, R38.H0_H0 ;  /* 0x20000026ff26b230 */ /* 0x001fe20000004100 */
[-C--:B------:R-:W-:Y:S01]  /*1de80*/  ISETP.GE.AND P6, PT, R12, R7.reuse, PT ;  /* 0x000000070c00720c */ /* 0x080fe20003fc6270 */
[----:B------:R-:W-:Y:S01]  /*1de90*/  @!P0 LDS R56, [R4+0x20] ;  /* 0x0000200004388984 */ /* 0x000fe20000000800 */
[----:B------:R-:W-:Y:S01]  /*1dea0*/  P2R R54, PR, RZ, 0x1 ;  /* 0x00000001ff367803 */ /* 0x000fe20000000000 */
[----:B------:R-:W-:Y:S01]  /*1deb0*/  @!P5 HADD2.F32 R40, -RZ, R40.H0_H0 ;  /* 0x20000028ff28d230 */ /* 0x000fe20000004100 */
[----:B------:R-:W-:Y:S01]  /*1dec0*/  ISETP.GE.AND P0, PT, R10, R7, PT ;  /* 0x000000070a00720c */ /* 0x000fe20003f06270 */
[----:B------:R-:W0:Y:S03]  /*1ded0*/  @!P4 LDS.U16 R43, [R43+0x16ce] ;  /* 0x0016ce002b2bc984 */ /* 0x000e260000000400 */
[----:B------:R-:W-:Y:S01]  /*1dee0*/  @!P5 FFMA R23, R40, R35, R23 ;  /* 0x000000232817d223 */ /* 0x000fe20000000017 */
[----:B------:R-:W-:Y:S01]  /*1def0*/  @!P3 MOV R55, 0x400 ;  /* 0x000004000037b802 */ /* 0x000fe20000000f00 */
[----:B------:R-:W-:Y:S03]  /*1df00*/  @!P2 LDS.U16 R18, [R18+0x15d0] ;  /* 0x0015d0001212a984 */ /* 0x000fe60000000400 */
[----:B------:R-:W-:Y:S01]  /*1df10*/  @!P6 HADD2.F32 R39, -RZ, R39.H0_H0 ;  /* 0x20000027ff27e230 */ /* 0x000fe20000004100 */
[----:B----4-:R-:W-:Y:S01]  /*1df20*/  @!P4 LEA R37, R37, R57, 0x18 ;  /* 0x000000392525c211 */ /* 0x010fe200078ec0ff */
[----:B---3--:R-:W-:Y:S01]  /*1df30*/  @!P3 FFMA R28, R50, R38, R28 ;  /* 0x00000026321cb223 */ /* 0x008fe2000000001c */
[----:B------:R-:W3:Y:S02]  /*1df40*/  @!P1 LDS R40, [R4+0x28] ;  /* 0x0000280004289984 */ /* 0x000ee40000000800 */
[----:B------:R-:W-:Y:S01]  /*1df50*/  @!P6 FFMA R23, R39, R47, R23 ;  /* 0x0000002f2717e223 */ /* 0x000fe20000000017 */
[----:B------:R-:W-:-:S02]  /*1df60*/  ISETP.NE.AND P6, PT, R53, RZ, PT ;  /* 0x000000ff3500720c */ /* 0x000fc40003fc5270 */
[----:B------:R-:W-:Y:S02]  /*1df70*/  @!P0 MOV R57, 0x400 ;  /* 0x0000040000398802 */ /* 0x000fe40000000f00 */
[----:B------:R-:W-:Y:S02]  /*1df80*/  ISETP.NE.AND P5, PT, R49, RZ, PT ;  /* 0x000000ff3100720c */ /* 0x000fe40003fa5270 */
[----:B-1----:R-:W-:Y:S01]  /*1df90*/  @!P3 LEA R33, R33, R55, 0x18 ;  /* 0x000000372121b211 */ /* 0x002fe200078ec0ff */
[----:B------:R-:W1:Y:S01]  /*1dfa0*/  @!P3 S2R R38, SR_CgaCtaId ;  /* 0x000000000026b919 */ /* 0x000e620000008800 */
[----:B------:R-:W-:Y:S01]  /*1dfb0*/  @!P0 LEA R48, R48, R57, 0x18 ;  /* 0x0000003930308211 */ /* 0x000fe200078ec0ff */
[----:B------:R-:W-:Y:S01]  /*1dfc0*/  @!P0 HADD2.F32 R57, -RZ, R19.H0_H0 ;  /* 0x20000013ff398230 */ /* 0x000fe20000004100 */
[----:B------:R-:W4:Y:S04]  /*1dfd0*/  @!P2 S2R R55, SR_CgaCtaId ;  /* 0x000000000037a919 */ /* 0x000f280000008800 */
[----:B------:R-:W-:Y:S01]  /*1dfe0*/  @!P0 FFMA R20, R57, R34, R20 ;  /* 0x0000002239148223 */ /* 0x000fe20000000014 */
[----:B------:R-:W-:Y:S01]  /*1dff0*/  @!P0 LDS.U16 R48, [R48+0x14d2] ;  /* 0x0014d20030308984 */ /* 0x000fe20000000400 */
[----:B------:R-:W3:Y:S01]  /*1e000*/  @!P6 S2R R34, SR_CgaCtaId ;  /* 0x000000000022e919 */ /* 0x000ee20000008800 */
[----:B------:R-:W1:Y:S01]  /*1e010*/  @!P5 S2R R19, SR_CgaCtaId ;  /* 0x000000000013d919 */ /* 0x000e620000008800 */
[----:B------:R-:W1:Y:S01]  /*1e020*/  @!P5 S2R R39, SR_CgaCtaId ;  /* 0x000000000027d919 */ /* 0x000e620000008800 */
[----:B------:R-:W-:Y:S01]  /*1e030*/  @!P0 LDS R47, [R4+0x24] ;  /* 0x00002400042f8984 */ /* 0x000fe20000000800 */
[----:B------:R-:W-:-:S03]  /*1e040*/  ISETP.NE.AND P0, PT, R54, RZ, PT ;  /* 0x000000ff3600720c */ /* 0x000fc60003f05270 */
[----:B------:R-:W1:Y:S01]  /*1e050*/  @!P4 LDS R50, [R4+0x34] ;  /* 0x000034000432c984 */ /* 0x000e620000000800 */
[----:B------:R-:W-:Y:S01]  /*1e060*/  @!P1 MOV R35, 0x400 ;  /* 0x0000040000239802 */ /* 0x000fe20000000f00 */
[----:B------:R-:W-:Y:S02]  /*1e070*/  @!P1 HADD2.F32 R26, -RZ, R26.H0_H0 ;  /* 0x2000001aff1a9230 */ /* 0x000fe40000004100 */
[----:B0-----:R-:W-:Y:S01]  /*1e080*/  @!P4 HADD2.F32 R43, -RZ, R43.H0_H0 ;  /* 0x2000002bff2bc230 */ /* 0x001fe20000004100 */
[----:B--2---:R-:W-:Y:S01]  /*1e090*/  @!P1 LEA R35, R52, R35, 0x18 ;  /* 0x0000002334239211 */ /* 0x004fe200078ec0ff */
[----:B------:R-:W-:Y:S01]  /*1e0a0*/  @!P4 LDS.U16 R37, [R37+0x16d0] ;  /* 0x0016d0002525c984 */ /* 0x000fe20000000400 */
[----:B------:R-:W-:-:S03]  /*1e0b0*/  @!P2 MOV R52, 0x400 ;  /* 0x000004000034a802 */ /* 0x000fc60000000f00 */
[----:B------:R-:W-:Y:S01]  /*1e0c0*/  @!P0 HADD2.F32 R54, -RZ, R51.H0_H0 ;  /* 0x20000033ff368230 */ /* 0x000fe20000004100 */
[----:B----4-:R-:W-:Y:S01]  /*1e0d0*/  @!P2 LEA R52, R55, R52, 0x18 ;  /* 0x000000343734a211 */ /* 0x010fe200078ec0ff */
[----:B------:R-:W-:Y:S01]  /*1e0e0*/  FADD R53, R24, R6 ;  /* 0x0000000618357221 */ /* 0x000fe20000000000 */
[----:B------:R-:W-:Y:S02]  /*1e0f0*/  @!P1 LDS R51, [R4+0x28] ;  /* 0x0000280004339984 */ /* 0x000fe40000000800 */
[----:B------:R-:W-:Y:S01]  /*1e100*/  @!P0 FFMA R23, R56, R54, R23 ;  /* 0x0000003638178223 */ /* 0x000fe20000000017 */
[----:B------:R-:W-:Y:S01]  /*1e110*/  @!P6 MOV R56, 0x400 ;  /* 0x000004000038e802 */ /* 0x000fe20000000f00 */
[----:B------:R-:W0:Y:S01]  /*1e120*/  @!P1 LDS.U16 R24, [R35+0x1552] ;  /* 0x0015520023189984 */ /* 0x000e220000000400 */
[----:B------:R-:W-:Y:S02]  /*1e130*/  @!P5 MOV R55, 0x400 ;  /* 0x000004000037d802 */ /* 0x000fe40000000f00 */
[----:B---3--:R-:W-:Y:S01]  /*1e140*/  @!P6 LEA R34, R34, R56, 0x18 ;  /* 0x000000382222e211 */ /* 0x008fe200078ec0ff */
[----:B------:R2:W3:Y:S01]  /*1e150*/  @!P2 LDS.U16 R35, [R52+0x15d2] ;  /* 0x0015d2003423a984 */ /* 0x0004e20000000400 */
[----:B------:R-:W-:-:S02]  /*1e160*/  @!P5 MOV R56, 0x400 ;  /* 0x000004000038d802 */ /* 0x000fc40000000f00 */
[----:B-1----:R-:W-:Y:S01]  /*1e170*/  @!P5 LEA R19, R19, R55, 0x18 ;  /* 0x000000371313d211 */ /* 0x002fe200078ec0ff */
[----:B------:R-:W1:Y:S01]  /*1e180*/  @!P4 S2R R49, SR_CgaCtaId ;  /* 0x000000000031c919 */ /* 0x000e620000008800 */
[----:B------:R-:W-:Y:S02]  /*1e190*/  @!P3 MOV R55, 0x400 ;  /* 0x000004000037b802 */ /* 0x000fe40000000f00 */
[----:B------:R-:W-:Y:S01]  /*1e1a0*/  @!P5 LEA R39, R39, R56, 0x18 ;  /* 0x000000382727d211 */ /* 0x000fe200078ec0ff */
[----:B------:R-:W-:Y:S01]  /*1e1b0*/  STL [R5+0x94], R53 ;  /* 0x0000943505007387 */ /* 0x000fe20000100800 */
[----:B------:R-:W-:Y:S02]  /*1e1c0*/  P2R R56, PR, RZ, 0x20 ;  /* 0x00000020ff387803 */ /* 0x000fe40000000000 */
[----:B------:R-:W-:Y:S01]  /*1e1d0*/  @!P3 LEA R38, R38, R55, 0x18 ;  /* 0x000000372626b211 */ /* 0x000fe200078ec0ff */
[----:B------:R-:W4:Y:S01]  /*1e1e0*/  @!P2 LDS R53, [R4+0x2c] ;  /* 0x00002c000435a984 */ /* 0x000f220000000800 */
[----:B------:R-:W-:-:S02]  /*1e1f0*/  ISETP.GE.AND P5, PT, R10, R7, PT ;  /* 0x000000070a00720c */ /* 0x000fc40003fa6270 */
[----:B------:R-:W-:Y:S01]  /*1e200*/  P2R R55, PR, RZ, 0x8 ;  /* 0x00000008ff377803 */ /* 0x000fe20000000000 */
[----:B------:R-:W4:Y:S01]  /*1e210*/  @!P2 LDS R54, [R4+0x2c] ;  /* 0x00002c000436a984 */ /* 0x000f220000000800 */
[-C--:B------:R-:W-:Y:S02]  /*1e220*/  ISETP.GE.AND P3, PT, R17, R7.reuse, PT ;  /* 0x000000071100720c */ /* 0x080fe40003f66270 */
[----:B--2---:R-:W-:Y:S01]  /*1e230*/  P2R R52, PR, RZ, 0x4 ;  /* 0x00000004ff347803 */ /* 0x004fe20000000000 */
[----:B------:R-:W2:Y:S01]  /*1e240*/  @!P6 S2R R6, SR_CgaCtaId ;  /* 0x000000000006e919 */ /* 0x000ea20000008800 */
[-C--:B------:R-:W-:Y:S02]  /*1e250*/  ISETP.GE.AND P2, PT, R16, R7.reuse, PT ;  /* 0x000000071000720c */ /* 0x080fe40003f46270 */
[----:B------:R-:W-:Y:S01]  /*1e260*/  ISETP.GE.AND P0, PT, R8, R7, PT ;  /* 0x000000070800720c */ /* 0x000fe20003f06270 */
[----:B------:R-:W-:Y:S01]  /*1e270*/  @!P1 FFMA R20, R26, R40, R20 ;  /* 0x000000281a149223 */ /* 0x000fe20000000014 */
[----:B------:R-:W-:Y:S01]  /*1e280*/  @!P4 FFMA R28, R43, R50, R28 ;  /* 0x000000322b1cc223 */ /* 0x000fe2000000001c */
[----:B------:R-:W-:Y:S01]  /*1e290*/  @!P5 HADD2.F32 R48, -RZ, R48.H0_H0 ;  /* 0x20000030ff30d230 */ /* 0x000fe20000004100 */
[----:B------:R-:W-:Y:S01]  /*1e2a0*/  @!P4 MOV R57, 0x400 ;  /* 0x000004000039c802 */ /* 0x000fe20000000f00 */
[----:B------:R-:W-:Y:S02]  /*1e2b0*/  @!P6 LDS.U16 R34, [R34+0x17d0] ;  /* 0x0017d0002222e984 */ /* 0x000fe40000000400 */
[----:B------:R-:W2:Y:S01]  /*1e2c0*/  @!P3 S2R R40, SR_CgaCtaId ;  /* 0x000000000028b919 */ /* 0x000ea20000008800 */
[----:B------:R-:W-:Y:S01]  /*1e2d0*/  ISETP.NE.AND P3, PT, R55, RZ, PT ;  /* 0x000000ff3700720c */ /* 0x000fe20003f65270 */
[----:B------:R-:W-:Y:S01]  /*1e2e0*/  @!P5 FFMA R23, R48, R47, R23 ;  /* 0x0000002f3017d223 */ /* 0x000fe20000000017 */
[----:B------:R-:W-:Y:S01]  /*1e2f0*/  ISETP.NE.AND P5, PT, R56, RZ, PT ;  /* 0x000000ff3800720c */ /* 0x000fe20003fa5270 */
[----:B------:R-:W2:Y:S01]  /*1e300*/  @!P2 S2R R43, SR_CgaCtaId ;  /* 0x00000000002ba919 */ /* 0x000ea20000008800 */
[----:B------:R-:W-:Y:S01]  /*1e310*/  ISETP.NE.AND P2, PT, R52, RZ, PT ;  /* 0x000000ff3400720c */ /* 0x000fe20003f45270 */
[----:B------:R-:W2:Y:S01]  /*1e320*/  @!P0 S2R R26, SR_CgaCtaId ;  /* 0x00000000001a8919 */ /* 0x000ea20000008800 */
[----:B-1----:R-:W-:Y:S01]  /*1e330*/  @!P4 LEA R49, R49, R57, 0x18 ;  /* 0x000000393131c211 */ /* 0x002fe200078ec0ff */
[----:B0-----:R-:W-:Y:S01]  /*1e340*/  @!P1 HADD2.F32 R52, -RZ, R24.H0_H0 ;  /* 0x20000018ff349230 */ /* 0x001fe20000004100 */
[----:B------:R-:W-:Y:S05]  /*1e350*/  @!P6 LDS R56, [R4+0x3c] ;  /* 0x00003c000438e984 */ /* 0x000fea0000000800 */
[----:B------:R-:W0:Y:S04]  /*1e360*/  @!P3 LDS.U16 R33, [R33+0x1650] ;  /* 0x001650002121b984 */ /* 0x000e280000000400 */
[----:B------:R-:W-:Y:S01]  /*1e370*/  @!P2 HADD2.F32 R50, -RZ, R18.H0_H0 ;  /* 0x20000012ff32a230 */ /* 0x000fe20000004100 */
[----:B------:R-:W1:Y:S04]  /*1e380*/  @!P5 LDS.U16 R41, [R41+0x174e] ;  /* 0x00174e002929d984 */ /* 0x000e680000000400 */
[----:B------:R-:W1:Y:S01]  /*1e390*/  @!P3 LDS.U16 R47, [R38+0x1652] ;  /* 0x00165200262fb984 */ /* 0x000e620000000400 */
[----:B---3--:R-:W-:-:S03]  /*1e3a0*/  @!P2 HADD2.F32 R35, -RZ, R35.H0_H0 ;  /* 0x20000023ff23a230 */ /* 0x008fc60000004100 */
[----:B------:R-:W3:Y:S01]  /*1e3b0*/  @!P3 LDS R24, [R4+0x30] ;  /* 0x000030000418b984 */ /* 0x000ee20000000800 */
[----:B------:R-:W-:-:S03]  /*1e3c0*/  @!P1 FFMA R23, R52, R51, R23 ;  /* 0x0000003334179223 */ /* 0x000fc60000000017 */
[----:B------:R-:W-:Y:S01]  /*1e3d0*/  @!P4 LDS.U16 R49, [R49+0x16d2] ;  /* 0x0016d2003131c984 */ /* 0x000fe20000000400 */
[----:B----4-:R-:W-:-:S03]  /*1e3e0*/  @!P2 FFMA R20, R50, R53, R20 ;  /* 0x000000353214a223 */ /* 0x010fc60000000014 */
[----:B------:R-:W4:Y:S01]  /*1e3f0*/  @!P5 LDS R38, [R4+0x38] ;  /* 0x000038000426d984 */ /* 0x000f220000000800 */
[----:B------:R-:W-:-:S03]  /*1e400*/  @!P6 MOV R57, 0x400 ;  /* 0x000004000039e802 */ /* 0x000fc60000000f00 */
[----:B------:R-:W4:Y:S01]  /*1e410*/  @!P3 LDS R48, [R4+0x30] ;  /* 0x000030000430b984 */ /* 0x000f220000000800 */
[----:B------:R-:W-:-:S03]  /*1e420*/  @!P2 FFMA R23, R35, R54, R23 ;  /* 0x000000362317a223 */ /* 0x000fc60000000017 */
[----:B------:R-:W4:Y:S01]  /*1e430*/  @!P4 LDS R51, [R4+0x34] ;  /* 0x000034000433c984 */ /* 0x000f220000000800 */
[----:B------:R-:W-:-:S03]  /*1e440*/  P2R R35, PR, RZ, 0x4 ;  /* 0x00000004ff237803 */ /* 0x000fc60000000000 */
[----:B------:R-:W-:Y:S01]  /*1e450*/  @!P5 LDS.U16 R50, [R19+0x1750] ;  /* 0x001750001332d984 */ /* 0x000fe20000000400 */
[----:B------:R-:W-:-:S03]  /*1e460*/  ISETP.GE.AND P2, PT, R17, R7, PT ;  /* 0x000000071100720c */ /* 0x000fc60003f46270 */
[----:B------:R-:W4:Y:S01]  /*1e470*/  @!P4 LDS R19, [R4+0x34] ;  /* 0x000034000413c984 */ /* 0x000f220000000800 */
[----:B--2---:R-:W-:-:S03]  /*1e480*/  @!P6 LEA R6, R6, R57, 0x18 ;  /* 0x000000390606e211 */ /* 0x004fc600078ec0ff */
[----:B------:R-:W2:Y:S01]  /*1e490*/  @!P6 LDS.U16 R52, [R21+0x17ce] ;  /* 0x0017ce001534e984 */ /* 0x000ea20000000400 */
[----:B------:R-:W-:-:S03]  /*1e4a0*/  P2R R18, PR, RZ, 0x2 ;  /* 0x00000002ff127803 */ /* 0x000fc60000000000 */
[----:B------:R-:W2:Y:S01]  /*1e4b0*/  @!P5 LDS.U16 R39, [R39+0x1752] ;  /* 0x001752002727d984 */ /* 0x000ea20000000400 */
[----:B------:R-:W-:Y:S02]  /*1e4c0*/  ISETP.GE.AND P1, PT, R16, R7, PT ;  /* 0x000000071000720c */ /* 0x000fe40003f26270 */
[----:B------:R-:W-:Y:S01]  /*1e4d0*/  @!P0 MOV R57, 0x400 ;  /* 0x0000040000398802 */ /* 0x000fe20000000f00 */
[----:B------:R-:W2:Y:S04]  /*1e4e0*/  @!P5 LDS R21, [R4+0x38] ;  /* 0x000038000415d984 */ /* 0x000ea80000000800 */
[----:B------:R-:W-:Y:S04]  /*1e4f0*/  @!P6 LDS.U16 R54, [R6+0x17d2] ;  /* 0x0017d2000636e984 */ /* 0x000fe80000000400 */
[----:B------:R-:W2:Y:S01]  /*1e500*/  @!P5 LDS R6, [R4+0x38] ;  /* 0x000038000406d984 */ /* 0x000ea20000000800 */
[----:B------:R-:W-:-:S02]  /*1e510*/  @!P0 LEA R26, R26, R57, 0x18 ;  /* 0x000000391a1a8211 */ /* 0x000fc400078ec0ff */
[----:B------:R-:W-:Y:S01]  /*1e520*/  ISETP.NE.AND P0, PT, R44, RZ, PT ;  /* 0x000000ff2c00720c */ /* 0x000fe20003f05270 */
[----:B------:R-:W2:Y:S01]  /*1e530*/  @!P6 LDS R55, [R4+0x3c] ;  /* 0x00003c000437e984 */ /* 0x000ea20000000800 */
[----:B------:R-:W-:-:S03]  /*1e540*/  @!P2 MOV R44, 0x400 ;  /* 0x00000400002ca802 */ /* 0x000fc60000000f00 */
[----:B------:R-:W2:Y:S01]  /*1e550*/  @!P6 LDS R53, [R4+0x3c] ;  /* 0x00003c000435e984 */ /* 0x000ea20000000800 */
[----:B------:R-:W-:Y:S02]  /*1e560*/  @!P2 LEA R40, R40, R44, 0x18 ;  /* 0x0000002c2828a211 */ /* 0x000fe400078ec0ff */
[----:B------:R-:W-:Y:S02]  /*1e570*/  @!P1 MOV R44, 0x400 ;  /* 0x00000400002c9802 */ /* 0x000fe40000000f00 */
[-C--:B------:R-:W-:Y:S02]  /*1e580*/  ISETP.GE.AND P2, PT, R13, R7.reuse, PT ;  /* 0x000000070d00720c */ /* 0x080fe40003f46270 */
[----:B------:R-:W-:Y:S02]  /*1e590*/  @!P1 LEA R43, R43, R44, 0x18 ;  /* 0x0000002c2b2b9211 */ /* 0x000fe400078ec0ff */
[----:B------:R-:W-:Y:S01]  /*1e5a0*/  ISETP.GE.AND P1, PT, R15, R7, PT ;  /* 0x000000070f00720c */ /* 0x000fe20003f26270 */
[----:B0-----:R-:W-:-:S02]  /*1e5b0*/  @!P3 HADD2.F32 R33, -RZ, R33.H0_H0 ;  /* 0x20000021ff21b230 */ /* 0x001fc40000004100 */
[----:B-1----:R-:W-:Y:S02]  /*1e5c0*/  @!P5 HADD2.F32 R41, -RZ, R41.H0_H0 ;  /* 0x20000029ff29d230 */ /* 0x002fe40000004100 */
[----:B------:R-:W-:Y:S02]  /*1e5d0*/  @!P3 HADD2.F32 R47, -RZ, R47.H0_H0 ;  /* 0x2000002fff2fb230 */ /* 0x000fe40000004100 */
[----:B---3--:R-:W-:Y:S01]  /*1e5e0*/  @!P3 FFMA R20, R24, R33, R20 ;  /* 0x000000211814b223 */ /* 0x008fe20000000014 */
[----:B------:R-:W-:Y:S02]  /*1e5f0*/  @!P4 HADD2.F32 R37, -RZ, R37.H0_H0 ;  /* 0x20000025ff25c230 */ /* 0x000fe40000004100 */
[----:B----4-:R-:W-:Y:S01]  /*1e600*/  @!P5 FFMA R28, R41, R38, R28 ;  /* 0x00000026291cd223 */ /* 0x010fe2000000001c */
[----:B------:R-:W-:Y:S02]  /*1e610*/  @!P4 HADD2.F32 R49, -RZ, R49.H0_H0 ;  /* 0x20000031ff31c230 */ /* 0x000fe40000004100 */
[----:B------:R-:W-:Y:S01]  /*1e620*/  @!P3 FFMA R23, R48, R47, R23 ;  /* 0x0000002f3017b223 */ /* 0x000fe20000000017 */
[----:B------:R-:W-:Y:S01]  /*1e630*/  P2R R38, PR, RZ, 0x8 ;  /* 0x00000008ff267803 */ /* 0x000fe20000000000 */
[----:B------:R-:W-:Y:S01]  /*1e640*/  @!P4 FFMA R20, R37, R51, R20 ;  /* 0x000000332514c223 */ /* 0x000fe20000000014 */
[----:B------:R-:W0:Y:S01]  /*1e650*/  @!P1 S2R R24, SR_CgaCtaId ;  /* 0x0000000000189919 */ /* 0x000e220000008800 */
[----:B------:R-:W-:-:S02]  /*1e660*/  ISETP.GE.AND P3, PT, R12, R7, PT ;  /* 0x000000070c00720c */ /* 0x000fc40003f66270 */
[----:B------:R-:W-:Y:S01]  /*1e670*/  @!P1 MOV R37, 0x400 ;  /* 0x0000040000259802 */ /* 0x000fe20000000f00 */
[----:B------:R-:W1:Y:S01]  /*1e680*/  @!P2 S2R R33, SR_CgaCtaId ;  /* 0x000000000021a919 */ /* 0x000e620000008800 */
[----:B------:R-:W-:Y:S01]  /*1e690*/  ISETP.NE.AND P1, PT, R18, RZ, PT ;  /* 0x000000ff1200720c */ /* 0x000fe20003f25270 */
[----:B------:R-:W-:Y:S01]  /*1e6a0*/  @!P4 FFMA R23, R49, R19, R23 ;  /* 0x000000133117c223 */ /* 0x000fe20000000017 */
[----:B------:R-:W-:Y:S01]  /*1e6b0*/  ISETP.GE.AND P2, PT, R11, R7, PT ;  /* 0x000000070b00720c */ /* 0x000fe20003f46270 */
[----:B--2---:R-:W-:Y:S02]  /*1e6c0*/  @!P6 HADD2.F32 R19, -RZ, R52.H0_H0 ;  /* 0x20000034ff13e230 */ /* 0x004fe40000004100 */
[----:B------:R-:W-:Y:S02]  /*1e6d0*/  @!P5 HADD2.F32 R50, -RZ, R50.H0_H0 ;  /* 0x20000032ff32d230 */ /* 0x000fe40000004100 */
[----:B------:R-:W-:Y:S02]  /*1e6e0*/  @!P5 HADD2.F32 R44, -RZ, R39.H0_H0 ;  /* 0x20000027ff2cd230 */ /* 0x000fe40000004100 */
[----:B------:R-:W-:Y:S01]  /*1e6f0*/  @!P6 FFMA R28, R19, R56, R28 ;  /* 0x00000038131ce223 */ /* 0x000fe2000000001c */
[----:B------:R-:W-:Y:S01]  /*1e700*/  FADD R30, R27, R30 ;  /* 0x0000001e1b1e7221 */ /* 0x000fe20000000000 */
[----:B------:R-:W-:Y:S01]  /*1e710*/  @!P5 FFMA R20, R50, R21, R20 ;  /* 0x000000153214d223 */ /* 0x000fe20000000014 */
[----:B------:R-:W-:-:S02]  /*1e720*/  @!P6 HADD2.F32 R21, -RZ, R34.H0_H0 ;  /* 0x20000022ff15e230 */ /* 0x000fc40000004100 */
[----:B------:R-:W-:Y:S01]  /*1e730*/  @!P5 FFMA R23, R44, R6, R23 ;  /* 0x000000062c17d223 */ /* 0x000fe20000000017 */
[----:B------:R-:W2:Y:S01]  /*1e740*/  @!P0 S2R R27, SR_CgaCtaId ;  /* 0x00000000001b8919 */ /* 0x000ea20000008800 */
[----:B------:R-:W-:Y:S01]  /*1e750*/  @!P6 HADD2.F32 R54, -RZ, R54.H0_H0 ;  /* 0x20000036ff36e230 */ /* 0x000fe20000004100 */
[----:B------:R-:W-:Y:S01]  /*1e760*/  @!P0 MOV R6, 0x400 ;  /* 0x0000040000068802 */ /* 0x000fe20000000f00 */
[----:B------:R-:W-:Y:S01]  /*1e770*/  FADD R29, R28, R29 ;  /* 0x0000001d1c1d7221 */ /* 0x000fe20000000000 */
[----:B------:R-:W3:Y:S01]  /*1e780*/  @!P3 S2R R34, SR_CgaCtaId ;  /* 0x000000000022b919 */ /* 0x000ee20000008800 */
[----:B------:R-:W-:Y:S02]  /*1e790*/  ISETP.NE.AND P0, PT, R31, RZ, PT ;  /* 0x000000ff1f00720c */ /* 0x000fe40003f05270 */
[----:B------:R-:W-:Y:S01]  /*1e7a0*/  ISETP.NE.AND P3, PT, R38, RZ, PT ;  /* 0x000000ff2600720c */ /* 0x000fe20003f65270 */
[----:B------:R-:W4:Y:S01]  /*1e7b0*/  @!P1 S2R R28, SR_CgaCtaId ;  /* 0x00000000001c9919 */ /* 0x000f220000008800 */
[----:B------:R-:W-:Y:S01]  /*1e7c0*/  P2R R31, PR, RZ, 0x2 ;  /* 0x00000002ff1f7803 */ /* 0x000fe20000000000 */
[----:B------:R-:W-:Y:S01]  /*1e7d0*/  @!P6 FFMA R20, R21, R55, R20 ;  /* 0x000000371514e223 */ /* 0x000fe20000000014 */
[-C--:B------:R-:W-:Y:S01]  /*1e7e0*/  ISETP.GE.AND P1, PT, R13, R7.reuse, PT ;  /* 0x000000070d00720c */ /* 0x080fe20003f26270 */
[----:B------:R-:W4:Y:S01]  /*1e7f0*/  @!P2 S2R R50, SR_CgaCtaId ;  /* 0x000000000032a919 */ /* 0x000f220000008800 */
[----:B------:R-:W-:Y:S01]  /*1e800*/  ISETP.GE.AND P2, PT, R10, R7, PT ;  /* 0x000000070a00720c */ /* 0x000fe20003f46270 */
[----:B------:R-:W-:Y:S01]  /*1e810*/  @!P6 FFMA R23, R54, R53, R23 ;  /* 0x000000353617e223 */ /* 0x000fe20000000017 */
[----:B------:R-:W-:Y:S01]  /*1e820*/  FADD R46, R46, R20 ;  /* 0x000000142e2e7221 */ /* 0x000fe20000000000 */
[----:B------:R-:W-:Y:S02]  /*1e830*/  STL [R5+0x98], R30 ;  /* 0x0000981e05007387 */ /* 0x000fe40000100800 */
[----:B------:R-:W-:-:S02]  /*1e840*/  FADD R36, R23, R36 ;  /* 0x0000002417247221 */ /* 0x000fc40000000000 */
[----:B------:R-:W-:Y:S04]  /*1e850*/  STL [R5+0x9c], R29 ;  /* 0x00009c1d05007387 */ /* 0x000fe80000100800 */
[----:B------:R-:W-:Y:S01]  /*1e860*/  STL [R5+0xa0], R46 ;  /* 0x0000a02e05007387 */ /* 0x000fe20000100800 */
[----:B------:R-:W-:-:S03]  /*1e870*/  @!P1 MOV R20, 0x400 ;  /* 0x0000040000149802 */ /* 0x000fc60000000f00 */
[----:B------:R0:W-:Y:S01]  /*1e880*/  STL [R5+0xa4], R36 ;  /* 0x0000a42405007387 */ /* 0x0001e20000100800 */
[-C--:B------:R-:W-:Y:S01]  /*1e890*/  ISETP.GE.AND P1, PT, R12, R7.reuse, PT ;  /* 0x000000070c00720c */ /* 0x080fe20003f26270 */
[----:B------:R-:W4:Y:S01]  /*1e8a0*/  @!P3 S2R R48, SR_CgaCtaId ;  /* 0x000000000030b919 */ /* 0x000f220000008800 */
[----:B------:R-:W4:Y:S01]  /*1e8b0*/  @!P2 S2R R23, SR_CgaCtaId ;  /* 0x000000000017a919 */ /* 0x000f220000008800 */
[----:B0-----:R-:W-:Y:S02]  /*1e8c0*/  P2R R36, PR, RZ, 0x8 ;  /* 0x00000008ff247803 */ /* 0x001fe40000000000 */
[----:B------:R-:W-:Y:S01]  /*1e8d0*/  ISETP.GE.AND P3, PT, R13, R7, PT ;  /* 0x000000070d00720c */ /* 0x000fe20003f66270 */
[----:B------:R-:W0:Y:S01]  /*1e8e0*/  @!P4 S2R R41, SR_CgaCtaId ;  /* 0x000000000029c919 */ /* 0x000e220000008800 */
[----:B------:R-:W-:-:S06]  /*1e8f0*/  ISETP.NE.AND P2, PT, R35, RZ, PT ;  /* 0x000000ff2300720c */ /* 0x000fcc0003f45270 */
[----:B------:R-:W-:Y:S02]  /*1e900*/  @!P1 MOV R55, 0x400 ;  /* 0x0000040000379802 */ /* 0x000fe40000000f00 */
[----:B------:R-:W-:Y:S01]  /*1e910*/  P2R R18, PR, RZ, 0x10 ;  /* 0x00000010ff127803 */ /* 0x000fe20000000000 */
[----:B------:R-:W0:Y:S01]  /*1e920*/  @!P6 S2R R19, SR_CgaCtaId ;  /* 0x000000000013e919 */ /* 0x000e220000008800 */
[----:B------:R-:W-:Y:S01]  /*1e930*/  P2R R29, PR, RZ, 0x4 ;  /* 0x00000004ff1d7803 */ /* 0x000fe20000000000 */
[----:B------:R-:W0:Y:S01]  /*1e940*/  @!P0 LDS.U16 R32, [R32+0x1054] ;  /* 0x0010540020208984 */ /* 0x000e220000000400 */
[----:B-1----:R-:W-:Y:S02]  /*1e950*/  @!P3 LEA R39, R33, R20, 0x18 ;  /* 0x000000142127b211 */ /* 0x002fe400078ec0ff */
[----:B------:R-:W-:Y:S01]  /*1e960*/  P2R R20, PR, RZ, 0x2 ;  /* 0x00000002ff147803 */ /* 0x000fe20000000000 */
[----:B------:R-:W1:Y:S01]  /*1e970*/  @!P2 S2R R30, SR_CgaCtaId ;  /* 0x00000000001ea919 */ /* 0x000e620000008800 */
[----:B------:R-:W-:-:S02]  /*1e980*/  ISETP.GE.AND P1, PT, R8, R7, PT ;  /* 0x000000070800720c */ /* 0x000fc40003f26270 */
[-C--:B------:R-:W-:Y:S02]  /*1e990*/  ISETP.GE.AND P2, PT, R15, R7.reuse, PT ;  /* 0x000000070f00720c */ /* 0x080fe40003f46270 */
[----:B------:R-:W-:Y:S02]  /*1e9a0*/  ISETP.GE.AND P4, PT, R14, R7, PT ;  /* 0x000000070e00720c */ /* 0x000fe40003f86270 */
[----:B------:R-:W-:-:S07]  /*1e9b0*/  P2R R46, PR, RZ, 0x4 ;  /* 0x00000004ff2e7803 */ /* 0x000fce0000000000 */
[----:B------:R3:W0:Y:S02]  /*1e9c0*/  @!P1 LDS.U16 R44, [R26+0x10d4] ;  /* 0x0010d4001a2c9984 */ /* 0x0006240000000400 */
[----:B------:R-:W-:Y:S02]  /*1e9d0*/  @!P2 LEA R37, R24, R37, 0x18 ;  /* 0x000000251825a211 */ /* 0x000fe400078ec0ff */
[----:B------:R-:W-:Y:S01]  /*1e9e0*/  @!P1 LDS R53, [R4+0x4] ;  /* 0x0000040004359984 */ /* 0x000fe20000000800 */
[-C--:B------:R-:W-:Y:S01]  /*1e9f0*/  ISETP.GE.AND P2, PT, R11, R7.reuse, PT ;  /* 0x000000070b00720c */ /* 0x080fe20003f46270 */
[----:B------:R-:W0:Y:S01]  /*1ea00*/  @!P1 S2R R35, SR_CgaCtaId ;  /* 0x0000000000239919 */ /* 0x000e220000008800 */
[----:B------:R-:W-:Y:S02]  /*1ea10*/  ISETP.NE.AND P1, PT, R20, RZ, PT ;  /* 0x000000ff1400720c */ /* 0x000fe40003f25270 */
[----:B--2---:R-:W-:Y:S02]  /*1ea20*/  @!P4 LEA R49, R27, R6, 0x18 ;  /* 0x000000061b31c211 */ /* 0x004fe400078ec0ff */
[----:B------:R-:W-:Y:S01]  /*1ea30*/  P2R R24, PR, RZ, 0x10 ;  /* 0x00000010ff187803 */ /* 0x000fe20000000000 */
[----:B------:R-:W2:Y:S01]  /*1ea40*/  @!P0 LDS R6, [R4] ;  /* 0x0000000004068984 */ /* 0x000ea20000000800 */
[----:B------:R-:W-:-:S05]  /*1ea50*/  ISETP.GE.AND P4, PT, R16, R7, PT ;  /* 0x000000071000720c */ /* 0x000fca0003f86270 */
[----:B---3--:R-:W-:Y:S02]  /*1ea60*/  @!P2 MOV R26, 0x400 ;  /* 0x00000400001aa802 */ /* 0x008fe40000000f00 */
[----:B------:R-:W-:Y:S02]  /*1ea70*/  @!P1 LEA R55, R34, R55, 0x18 ;  /* 0x0000003722379211 */ /* 0x000fe400078ec0ff */
[-C--:B------:R-:W-:Y:S02]  /*1ea80*/  ISETP.GE.AND P1, PT, R10, R7.reuse, PT ;  /* 0x000000070a00720c */ /* 0x080fe40003f26270 */
[----:B------:R-:W-:Y:S02]  /*1ea90*/  ISETP.GE.AND P3, PT, R17, R7, PT ;  /* 0x000000071100720c */ /* 0x000fe40003f66270 */
[----:B----4-:R-:W-:Y:S01]  /*1eaa0*/  @!P2 LEA R50, R50, R26, 0x18 ;  /* 0x0000001a3232a211 */ /* 0x010fe200078ec0ff */
[----:B------:R3:W-:Y:S01]  /*1eab0*/  @!P4 LDS.U16 R20, [R43+0x11d4] ;  /* 0x0011d4002b14c984 */ /* 0x0007e20000000400 */
[----:B------:R-:W-:-:S03]  /*1eac0*/  ISETP.NE.AND P2, PT, R46, RZ, PT ;  /* 0x000000ff2e00720c */ /* 0x000fc60003f45270 */
[----:B------:R-:W-:Y:S01]  /*1ead0*/  @!P4 LDS R46, [R4+0xc] ;  /* 0x00000c00042ec984 */ /* 0x000fe20000000800 */
[----:B------:R-:W-:-:S03]  /*1eae0*/  ISETP.NE.AND P4, PT, R24, RZ, PT ;  /* 0x000000ff1800720c */ /* 0x000fc60003f85270 */
[----:B------:R-:W-:Y:S02]  /*1eaf0*/  @!P1 MOV R26, 0x400 ;  /* 0x00000400001a9802 */ /* 0x000fe40000000f00 */
[----:B------:R4:W2:Y:S02]  /*1eb00*/  @!P3 LDS.U16 R21, [R40+0x1154] ;  /* 0x001154002815b984 */ /* 0x0008a40000000400 */
[----:B------:R-:W-:Y:S02]  /*1eb10*/  @!P1 LEA R23, R23, R26, 0x18 ;  /* 0x0000001a17179211 */ /* 0x000fe400078ec0ff */
[----:B------:R-:W2:Y:S01]  /*1eb20*/  @!P3 LDS R38, [R4+0x8] ;  /* 0x000008000426b984 */ /* 0x000ea20000000800 */
[----:B------:R-:W-:Y:S01]  /*1eb30*/  ISETP.NE.AND P1, PT, R31, RZ, PT ;  /* 0x000000ff1f00720c */ /* 0x000fe20003f25270 */
[----:B------:R-:W2:Y:S01]  /*1eb40*/  @!P3 S2R R54, SR_CgaCtaId ;  /* 0x000000000036b919 */ /* 0x000ea20000008800 */
[----:B------:R-:W-:Y:S01]  /*1eb50*/  ISETP.NE.AND P3, PT, R36, RZ, PT ;  /* 0x000000ff2400720c */ /* 0x000fe20003f65270 */
[----:B------:R-:W2:Y:S04]  /*1eb60*/  @!P2 LDS.U16 R33, [R37+0x1254] ;  /* 0x001254002521a984 */ /* 0x000ea80000000400 */
[----:B------:R-:W-:Y:S01]  /*1eb70*/  @!P2 LDS R31, [R4+0x10] ;  /* 0x00001000041fa984 */ /* 0x000fe20000000800 */
[----:B------:R-:W-:-:S03]  /*1eb80*/  ISETP.NE.AND P2, PT, R29, RZ, PT ;  /* 0x000000ff1d00720c */ /* 0x000fc60003f45270 */
[----:B------:R-:W2:Y:S01]  /*1eb90*/  @!P4 LDS.U16 R49, [R49+0x12d4] ;  /* 0x0012d4003131c984 */ /* 0x000ea20000000400 */
[----:B------:R-:W-:-:S03]  /*1eba0*/  ISETP.NE.AND P4, PT, R18, RZ, PT ;  /* 0x000000ff1200720c */ /* 0x000fc60003f85270 */
[----:B------:R-:W-:Y:S02]  /*1ebb0*/  @!P3 MOV R29, 0x400 ;  /* 0x00000400001db802 */ /* 0x000fe40000000f00 */
[----:B------:R-:W-:Y:S02]  /*1ebc0*/  @!P1 MOV R26, 0x400 ;  /* 0x00000400001a9802 */ /* 0x000fe40000000f00 */
[----:B------:R-:W-:Y:S02]  /*1ebd0*/  @!P3 LEA R48, R48, R29, 0x18 ;  /* 0x0000001d3030b211 */ /* 0x000fe400078ec0ff */
[----:B------:R-:W-:Y:S02]  /*1ebe0*/  @!P2 MOV R24, 0x400 ;  /* 0x000004000018a802 */ /* 0x000fe40000000f00 */
[----:B------:R-:W-:Y:S02]  /*1ebf0*/  P2R R47, PR, RZ, 0x8 ;  /* 0x00000008ff2f7803 */ /* 0x000fe40000000000 */
[----:B------:R-:W-:-:S02]  /*1ec00*/  @!P4 MOV R18, 0x400 ;  /* 0x000004000012c802 */ /* 0x000fc40000000f00 */
[----:B------:R-:W-:Y:S02]  /*1ec10*/  ISETP.GE.AND P3, PT, R16, R7, PT ;  /* 0x000000071000720c */ /* 0x000fe40003f66270 */
[----:B-1----:R-:W-:Y:S02]  /*1ec20*/  @!P2 LEA R30, R30, R24, 0x18 ;  /* 0x000000181e1ea211 */ /* 0x002fe400078ec0ff */
[----:B---3--:R-:W-:Y:S02]  /*1ec30*/  @!P6 MOV R43, 0x400 ;  /* 0x00000400002be802 */ /* 0x008fe40000000f00 */
[----:B------:R-:W-:Y:S02]  /*1ec40*/  P2R R24, PR, RZ, 0x4 ;  /* 0x00000004ff187803 */ /* 0x000fe40000000000 */
[----:B0-----:R-:W-:Y:S02]  /*1ec50*/  @!P4 LEA R41, R41, R18, 0x18 ;  /* 0x000000122929c211 */ /* 0x001fe400078ec0ff */
[----:B------:R-:W-:-:S02]  /*1ec60*/  P2R R34, PR, RZ, 0x10 ;  /* 0x00000010ff227803 */ /* 0x000fc40000000000 */
[----:B------:R-:W-:Y:S02]  /*1ec70*/  @!P1 LEA R28, R28, R26, 0x18 ;  /* 0x0000001a1c1c9211 */ /* 0x000fe400078ec0ff */
[-C--:B------:R-:W-:Y:S02]  /*1ec80*/  ISETP.GE.AND P2, PT, R15, R7.reuse, PT ;  /* 0x000000070f00720c */ /* 0x080fe40003f46270 */
[-C--:B------:R-:W-:Y:S01]  /*1ec90*/  ISETP.GE.AND P4, PT, R8, R7.reuse, PT ;  /* 0x000000070800720c */ /* 0x080fe20003f86270 */
[----:B------:R-:W0:Y:S01]  /*1eca0*/  @!P5 S2R R27, SR_CgaCtaId ;  /* 0x00000000001bd919 */ /* 0x000e220000008800 */
[----:B------:R-:W-:Y:S02]  /*1ecb0*/  P2R R26, PR, RZ, 0x2 ;  /* 0x00000002ff1a7803 */ /* 0x000fe40000000000 */
[----:B------:R-:W-:Y:S02]  /*1ecc0*/  ISETP.GE.AND P1, PT, R14, R7, PT ;  /* 0x000000070e00720c */ /* 0x000fe40003f26270 */
[----:B------:R-:W-:-:S02]  /*1ecd0*/  @!P6 LEA R43, R19, R43, 0x18 ;  /* 0x0000002b132be211 */ /* 0x000fc400078ec0ff */
[----:B------:R-:W-:Y:S02]  /*1ece0*/  P2R R19, PR, RZ, 0x40 ;  /* 0x00000040ff137803 */ /* 0x000fe40000000000 */
[-C--:B------:R-:W-:Y:S01]  /*1ecf0*/  ISETP.GE.AND P6, PT, R8, R7.reuse, PT ;  /* 0x000000070800720c */ /* 0x080fe20003fc6270 */
[----:B------:R-:W1:Y:S01]  /*1ed00*/  @!P3 S2R R36, SR_CgaCtaId ;  /* 0x000000000024b919 */ /* 0x000e620000008800 */
[----:B------:R-:W-:Y:S01]  /*1ed10*/  P2R R52, PR, RZ, 0x4 ;  /* 0x00000004ff347803 */ /* 0x000fe20000000000 */
[----:B----4-:R-:W-:Y:S01]  /*1ed20*/  @!P0 HADD2.F32 R40, -RZ, R32.H0_H0 ;  /* 0x20000020ff288230 */ /* 0x010fe20000004100 */
[----:B------:R-:W-:Y:S01]  /*1ed30*/  @!P4 MOV R56, 0x400 ;  /* 0x000004000038c802 */ /* 0x000fe20000000f00 */
[----:B------:R-:W3:Y:S01]  /*1ed40*/  @!P2 S2R R51, SR_CgaCtaId ;  /* 0x000000000033a919 */ /* 0x000ee20000008800 */
[-C--:B------:R-:W-:Y:S01]  /*1ed50*/  ISETP.GE.AND P2, PT, R17, R7.reuse, PT ;  /* 0x000000071100720c */ /* 0x080fe20003f46270 */
[----:B------:R-:W4:Y:S01]  /*1ed60*/  @!P1 LDS R37, [R4+0x14] ;  /* 0x0000140004259984 */ /* 0x000f220000000800 */
[----:B------:R-:W-:Y:S01]  /*1ed70*/  ISETP.GE.AND P1, PT, R13, R7, PT ;  /* 0x000000070d00720c */ /* 0x000fe20003f26270 */
[----:B------:R-:W-:-:S04]  /*1ed80*/  IMAD.MOV.U32 R18, RZ, RZ, RZ ;  /* 0x000000ffff127224 */ /* 0x000fc800078e00ff */
[----:B------:R-:W-:Y:S01]  /*1ed90*/  @!P6 LEA R35, R35, R56, 0x18 ;  /* 0x000000382323e211 */ /* 0x000fe200078ec0ff */
[----:B------:R-:W-:Y:S02]  /*1eda0*/  @!P6 HADD2.F32 R56, -RZ, R44.H0_H0 ;  /* 0x2000002cff38e230 */ /* 0x000fe40000004100 */
[----:B--2---:R-:W-:-:S04]  /*1edb0*/  @!P0 FFMA R18, R6, R40, RZ ;  /* 0x0000002806128223 */ /* 0x004fc800000000ff */
[----:B------:R-:W-:Y:S01]  /*1edc0*/  @!P6 FFMA R18, R56, R53, R18 ;  /* 0x000000353812e223 */ /* 0x000fe20000000012 */
[----:B------:R-:W-:Y:S01]  /*1edd0*/  ISETP.GE.AND P6, PT, R11, R7, PT ;  /* 0x000000070b00720c */ /* 0x000fe20003fc6270 */
[----:B------:R-:W-:Y:S01]  /*1ede0*/  @!P2 HADD2.F32 R6, -RZ, R21.H0_H0 ;  /* 0x20000015ff06a230 */ /* 0x000fe20000004100 */
[----:B------:R-:W-:Y:S01]  /*1edf0*/  @!P2 MOV R57, 0x400 ;  /* 0x000004000039a802 */ /* 0x000fe20000000f00 */
[----:B------:R-:W2:Y:S01]  /*1ee00*/  @!P1 LDS.U16 R39, [R39+0x1354] ;  /* 0x0013540027279984 */ /* 0x000ea20000000400 */
[----:B------:R-:W-:Y:S02]  /*1ee10*/  @!P5 MOV R29, 0x400 ;  /* 0x00000400001dd802 */ /* 0x000fe40000000f00 */
[----:B------:R-:W-:Y:S01]  /*1ee20*/  @!P2 LEA R21, R54, R57, 0x18 ;  /* 0x000000393615a211 */ /* 0x000fe200078ec0ff */
[----:B------:R-:W-:Y:S01]  /*1ee30*/  @!P2 FFMA R18, R6, R38, R18 ;  /* 0x000000260612a223 */ /* 0x000fe20000000012 */
[----:B------:R-:W-:Y:S02]  /*1ee40*/  ISETP.NE.AND P2, PT, R52, RZ, PT ;  /* 0x000000ff3400720c */ /* 0x000fe40003f45270 */
[----:B0-----:R-:W-:-:S02]  /*1ee50*/  @!P5 LEA R32, R27, R29, 0x18 ;  /* 0x0000001d1b20d211 */ /* 0x001fc400078ec0ff */
[----:B------:R-:W0:Y:S01]  /*1ee60*/  @!P1 LDS R27, [R4+0x18] ;  /* 0x00001800041b9984 */ /* 0x000e220000000800 */
[----:B------:R-:W-:Y:S01]  /*1ee70*/  P2R R29, PR, RZ, 0x20 ;  /* 0x00000020ff1d7803 */ /* 0x000fe20000000000 */
[----:B------:R-:W-:Y:S01]  /*1ee80*/  @!P3 HADD2.F32 R53, -RZ, R20.H0_H0 ;  /* 0x20000014ff35b230 */ /* 0x000fe20000004100 */
[-C--:B------:R-:W-:Y:S01]  /*1ee90*/  ISETP.GE.AND P4, PT, R14, R7.reuse, PT ;  /* 0x000000070e00720c */ /* 0x080fe20003f86270 */
[----:B------:R1:W-:Y:S01]  /*1eea0*/  @!P6 LDS.U16 R38, [R50+0x1454] ;  /* 0x001454003226e984 */ /* 0x0003e20000000400 */
[----:B------:R-:W-:Y:S02]  /*1eeb0*/  ISETP.GE.AND P5, PT, R12, R7, PT ;  /* 0x000000070c00720c */ /* 0x000fe40003fa6270 */
[----:B------:R-:W-:Y:S01]  /*1eec0*/  @!P3 FFMA R18, R53, R46, R18 ;  /* 0x0000002e3512b223 */ /* 0x000fe20000000012 */
[----:B-1----:R-:W-:-:S04]  /*1eed0*/  @!P3 MOV R50, 0x400 ;  /* 0x000004000032b802 */ /* 0x002fc80000000f00 */
[----:B------:R-:W-:Y:S02]  /*1eee0*/  @!P3 LEA R36, R36, R50, 0x18 ;  /* 0x000000322424b211 */ /* 0x000fe400078ec0ff */
[----:B------:R-:W-:Y:S01]  /*1eef0*/  ISETP.NE.AND P3, PT, R47, RZ, PT ;  /* 0x000000ff2f00720c */ /* 0x000fe20003f65270 */
[----:B------:R-:W-:-:S03]  /*1ef00*/  @!P2 HADD2.F32 R6, -RZ, R33.H0_H0 ;  /* 0x20000021ff06a230 */ /* 0x000fc60000004100 */
[----:B------:R-:W1:Y:S01]  /*1ef10*/  @!P5 LDS.U16 R55, [R55+0x13d4] ;  /* 0x0013d4003737d984 */ /* 0x000e620000000400 */
[----:B------:R-:W-:Y:S02]  /*1ef20*/  @!P4 HADD2.F32 R49, -RZ, R49.H0_H0 ;  /* 0x20000031ff31c230 */ /* 0x000fe40000004100 */
[----:B------:R-:W-:Y:S01]  /*1ef30*/  @!P2 FFMA R18, R31, R6, R18 ;  /* 0x000000061f12a223 */ /* 0x000fe20000000012 */
[----:B------:R-:W1:Y:S01]  /*1ef40*/  @!P1 S2R R40, SR_CgaCtaId ;  /* 0x0000000000289919 */ /* 0x000e620000008800 */
[----:B------:R-:W-:Y:S02]  /*1ef50*/  @!P2 MOV R6, 0x400 ;  /* 0x000004000006a802 */ /* 0x000fe40000000f00 */
[----:B----4-:R-:W-:Y:S01]  /*1ef60*/  @!P4 FFMA R18, R49, R37, R18 ;  /* 0x000000253112c223 */ /* 0x010fe20000000012 */
[----:B------:R-:W4:Y:S01]  /*1ef70*/  @!P5 LDS R20, [R4+0x1c] ;  /* 0x00001c000414d984 */ /* 0x000f220000000800 */
[----:B------:R-:W-:Y:S01]  /*1ef80*/  P2R R37, PR, RZ, 0x8 ;  /* 0x00000008ff257803 */ /* 0x000fe20000000000 */
[----:B------:R-:W4:Y:S01]  /*1ef90*/  @!P5 S2R R33, SR_CgaCtaId ;  /* 0x000000000021d919 */ /* 0x000f220000008800 */
[----:B------:R-:W-:Y:S01]  /*1efa0*/  ISETP.NE.AND P5, PT, R29, RZ, PT ;  /* 0x000000ff1d00720c */ /* 0x000fe20003fa5270 */
[----:B------:R-:W4:Y:S01]  /*1efb0*/  @!P3 S2R R50, SR_CgaCtaId ;  /* 0x000000000032b919 */ /* 0x000f220000008800 */
[-C--:B------:R-:W-:Y:S01]  /*1efc0*/  ISETP.GE.AND P3, PT, R13, R7.reuse, PT ;  /* 0x000000070d00720c */ /* 0x080fe20003f66270 */
[----:B------:R-:W4:Y:S01]  /*1efd0*/  @!P6 S2R R46, SR_CgaCtaId ;  /* 0x00000000002ee919 */ /* 0x000f220000008800 */
[----:B---3--:R-:W-:Y:S01]  /*1efe0*/  @!P2 LEA R51, R51, R6, 0x18 ;  /* 0x000000063333a211 */ /* 0x008fe200078ec0ff */
[----:B------:R-:W3:Y:S01]  /*1eff0*/  @!P6 LDS R29, [R4+0x20] ;  /* 0x00002000041de984 */ /* 0x000ee20000000800 */
[----:B------:R-:W-:-:S02]  /*1f000*/  ISETP.GE.AND P6, PT, R10, R7, PT ;  /* 0x000000070a00720c */ /* 0x000fc40003fc6270 */
[----:B------:R-:W-:Y:S02]  /*1f010*/  @!P1 MOV R6, 0x400 ;  /* 0x0000040000069802 */ /* 0x000fe40000000f00 */
[----:B------:R-:W-:-:S05]  /*1f020*/  ISETP.NE.AND P1, PT, R26, RZ, PT ;  /* 0x000000ff1a00720c */ /* 0x000fca0003f25270 */
[----:B--2---:R-:W-:Y:S01]  /*1f030*/  @!P3 HADD2.F32 R49, -RZ, R39.H0_H0 ;  /* 0x20000027ff31b230 */ /* 0x004fe20000004100 */
[----:B------:R-:W-:Y:S01]  /*1f040*/  ISETP.NE.AND P2, PT, R24, RZ, PT ;  /* 0x000000ff1800720c */ /* 0x000fe20003f45270 */
[----:B------:R-:W2:Y:S01]  /*1f050*/  @!P4 S2R R44, SR_CgaCtaId ;  /* 0x00000000002cc919 */ /* 0x000ea20000008800 */
[----:B------:R-:W-:Y:S02]  /*1f060*/  P2R R53, PR, RZ, 0x2 ;  /* 0x00000002ff357803 */ /* 0x000fe40000000000 */
[----:B0-----:R-:W-:Y:S01]  /*1f070*/  @!P3 FFMA R18, R49, R27, R18 ;  /* 0x0000001b3112b223 */ /* 0x001fe20000000012 */
[----:B------:R0:W-:Y:S04]  /*1f080*/  @!P0 LDS.U16 R39, [R25+0x1056] ;  /* 0x0010560019278984 */ /* 0x0001e80000000400 */
[----:B------:R-:W2:Y:S01]  /*1f090*/  @!P6 LDS.U16 R23, [R23+0x14d4] ;  /* 0x0014d4001717e984 */ /* 0x000ea20000000400 */
[----:B------:R-:W2:Y:S03]  /*1f0a0*/  @!P1 S2R R26, SR_CgaCtaId ;  /* 0x00000000001a9919 */ /* 0x000ea60000008800 */
[----:B------:R-:W-:Y:S04]  /*1f0b0*/  @!P1 LDS.U16 R28, [R28+0x1554] ;  /* 0x001554001c1c9984 */ /* 0x000fe80000000400 */
[----:B------:R-:W-:Y:S01]  /*1f0c0*/  @!P1 LDS R27, [R4+0x28] ;  /* 0x00002800041b9984 */ /* 0x000fe20000000800 */
[----:B------:R-:W-:Y:S01]  /*1f0d0*/  ISETP.GE.AND P1, PT, R12, R7, PT ;  /* 0x000000070c00720c */ /* 0x000fe20003f26270 */
[----:B------:R-:W2:Y:S01]  /*1f0e0*/  @!P6 S2R R31, SR_CgaCtaId ;  /* 0x00000000001fe919 */ /* 0x000ea20000008800 */
[----:B------:R-:W2:Y:S01]  /*1f0f0*/  @!P2 S2R R52, SR_CgaCtaId ;  /* 0x000000000034a919 */ /* 0x000ea20000008800 */
[----:B-1----:R-:W-:-:S02]  /*1f100*/  @!P3 LEA R40, R40, R6, 0x18 ;  /* 0x000000062828b211 */ /* 0x002fc400078ec0ff */
[----:B0-----:R-:W-:Y:S01]  /*1f110*/  P2R R25, PR, RZ, 0x1 ;  /* 0x00000001ff197803 */ /* 0x001fe20000000000 */
[----:B------:R-:W-:Y:S01]  /*1f120*/  @!P0 LDS R6, [R4] ;  /* 0x0000000004068984 */ /* 0x000fe20000000800 */
[----:B------:R-:W-:-:S06]  /*1f130*/  ISETP.GE.AND P0, PT, R11, R7, PT ;  /* 0x000000070b00720c */ /* 0x000fcc0003f06270 */
[----:B------:R-:W-:Y:S01]  /*1f140*/  @!P1 HADD2.F32 R55, -RZ, R55.H0_H0 ;  /* 0x20000037ff379230 */ /* 0x000fe20000004100 */
[----:B------:R-:W-:Y:S01]  /*1f150*/  @!P1 MOV R56, 0x400 ;  /* 0x0000040000389802 */ /* 0x000fe20000000f00 */
[----:B------:R-:W0:Y:S03]  /*1f160*/  @!P6 LDS R24, [R4+0x24] ;  /* 0x000024000418e984 */ /* 0x000e260000000800 */
[----:B----4-:R-:W-:Y:S01]  /*1f170*/  @!P1 LEA R33, R33, R56, 0x18 ;  /* 0x0000003821219211 */ /* 0x010fe200078ec0ff */
[----:B------:R-:W-:Y:S01]  /*1f180*/  @!P1 FFMA R18, R55, R20, R18 ;  /* 0x0000001437129223 */ /* 0x000fe20000000012 */
[----:B------:R-:W-:Y:S01]  /*1f190*/  ISETP.NE.AND P1, PT, R53, RZ, PT ;  /* 0x000000ff3500720c */ /* 0x000fe20003f25270 */
[----:B------:R-:W-:Y:S01]  /*1f1a0*/  @!P2 LDS.U16 R30, [R30+0x15d4] ;  /* 0x0015d4001e1ea984 */ /* 0x000fe20000000400 */
[----:B------:R-:W-:Y:S02]  /*1f1b0*/  ISETP.GE.AND P3, PT, R8, R7, PT ;  /* 0x000000070800720c */ /* 0x000fe40003f66270 */
[----:B------:R-:W-:Y:S01]  /*1f1c0*/  @!P0 MOV R49, 0x400 ;  /* 0x0000040000318802 */ /* 0x000fe20000000f00 */
[----:B------:R-:W-:Y:S01]  /*1f1d0*/  @!P0 HADD2.F32 R38, -RZ, R38.H0_H0 ;  /* 0x20000026ff268230 */ /* 0x000fe20000004100 */
[----:B------:R-:W-:Y:S02]  /*1f1e0*/  @!P2 LDS R20, [R4+0x2c] ;  /* 0x00002c000414a984 */ /* 0x000fe40000000800 */
[----:B------:R-:W-:-:S02]  /*1f1f0*/  @!P0 LEA R46, R46, R49, 0x18 ;  /* 0x000000312e2e8211 */ /* 0x000fc400078ec0ff */
[----:B------:R-:W-:Y:S01]  /*1f200*/  @!P6 MOV R49, 0x400 ;  /* 0x000004000031e802 */ /* 0x000fe20000000f00 */
[----:B---3--:R-:W-:Y:S02]  /*1f210*/  @!P0 FFMA R18, R29, R38, R18 ;  /* 0x000000261d128223 */ /* 0x008fe40000000012 */
[----:B------:R-:W-:Y:S02]  /*1f220*/  @!P1 MOV R38, 0x400 ;  /* 0x0000040000269802 */ /* 0x000fe40000000f00 */
[----:B------:R-:W-:Y:S01]  /*1f230*/  @!P2 MOV R53, 0x400 ;  /* 0x000004000035a802 */ /* 0x000fe20000000f00 */
[----:B------:R-:W1:Y:S01]  /*1f240*/  @!P3 LDS.U16 R35, [R35+0x10d6] ;  /* 0x0010d6002323b984 */ /* 0x000e620000000400 */
[----:B--2---:R-:W-:Y:S01]  /*1f250*/  @!P6 LEA R31, R31, R49, 0x18 ;  /* 0x000000311f1fe211 */ /* 0x004fe200078ec0ff */
[----:B------:R-:W-:Y:S01]  /*1f260*/  @!P6 HADD2.F32 R49, -RZ, R23.H0_H0 ;  /* 0x20000017ff31e230 */ /* 0x000fe20000004100 */
[----:B------:R-:W-:Y:S02]  /*1f270*/  ISETP.GE.AND P0, PT, R16, R7, PT ;  /* 0x000000071000720c */ /* 0x000fe40003f06270 */
[----:B------:R-:W-:-:S02]  /*1f280*/  @!P1 LEA R23, R26, R38, 0x18 ;  /* 0x000000261a179211 */ /* 0x000fc400078ec0ff */
[----:B------:R-:W-:Y:S02]  /*1f290*/  @!P2 LEA R52, R52, R53, 0x18 ;  /* 0x000000353434a211 */ /* 0x000fe400078ec0ff */
[----:B------:R-:W-:Y:S02]  /*1f2a0*/  P2R R26, PR, RZ, 0x4 ;  /* 0x00000004ff1a7803 */ /* 0x000fe40000000000 */
[----:B------:R-:W-:Y:S02]  /*1f2b0*/  @!P4 MOV R47, 0x400 ;  /* 0x00000400002fc802 */ /* 0x000fe40000000f00 */
[----:B------:R-:W-:Y:S02]  /*1f2c0*/  ISETP.GE.AND P2, PT, R16, R7, PT ;  /* 0x000000071000720c */ /* 0x000fe40003f46270 */
[----:B------:R-:W-:Y:S01]  /*1f2d0*/  @!P4 LEA R44, R44, R47, 0x18 ;  /* 0x0000002f2c2cc211 */ /* 0x000fe200078ec0ff */
[----:B------:R-:W-:Y:S01]  /*1f2e0*/  @!P0 LDS.U16 R36, [R36+0x11d6] ;  /* 0x0011d60024248984 */ /* 0x000fe20000000400 */
[----:B------:R-:W-:-:S03]  /*1f2f0*/  ISETP.NE.AND P4, PT, R34, RZ, PT ;  /* 0x000000ff2200720c */ /* 0x000fc60003f85270 */
[----:B------:R-:W2:Y:S01]  /*1f300*/  @!P3 LDS R34, [R4+0x4] ;  /* 0x000004000422b984 */ /* 0x000ea20000000800 */
[----:B------:R-:W-:Y:S02]  /*1f310*/  ISETP.NE.AND P0, PT, R25, RZ, PT ;  /* 0x000000ff1900720c */ /* 0x000fe40003f05270 */
[----:B------:R-:W-:-:S03]  /*1f320*/  P2R R38, PR, RZ, 0x4 ;  /* 0x00000004ff267803 */ /* 0x000fc60000000000 */
[----:B------:R-:W-:Y:S01]  /*1f330*/  @!P2 LDS R25, [R4+0xc] ;  /* 0x00000c000419a984 */ /* 0x000fe20000000800 */
[-C--:B------:R-:W-:Y:S01]  /*1f340*/  ISETP.GE.AND P2, PT, R15, R7.reuse, PT ;  /* 0x000000070f00720c */ /* 0x080fe20003f46270 */
[----:B------:R-:W3:Y:S01]  /*1f350*/  @!P5 S2R R54, SR_CgaCtaId ;  /* 0x000000000036d919 */ /* 0x000ee20000008800 */
[----:B0-----:R-:W-:Y:S01]  /*1f360*/  @!P6 FFMA R18, R49, R24, R18 ;  /* 0x000000183112e223 */ /* 0x001fe20000000012 */
[----:B------:R-:W-:Y:S01]  /*1f370*/  @!P5 MOV R55, 0x400 ;  /* 0x000004000037d802 */ /* 0x000fe20000000f00 */
[----:B------:R-:W-:Y:S01]  /*1f380*/  @!P1 HADD2.F32 R53, -RZ, R28.H0_H0 ;  /* 0x2000001cff359230 */ /* 0x000fe20000004100 */
[----:B------:R-:W-:Y:S08]  /*1f390*/  @!P4 LDS.U16 R41, [R41+0x16d4] ;  /* 0x0016d4002929c984 */ /* 0x000ff00000000400 */
[----:B------:R-:W-:Y:S01]  /*1f3a0*/  @!P2 LDS.U16 R51, [R51+0x1256] ;  /* 0x001256003333a984 */ /* 0x000fe20000000400 */
[-C--:B------:R-:W-:Y:S01]  /*1f3b0*/  ISETP.GE.AND P2, PT, R8, R7.reuse, PT ;  /* 0x000000070800720c */ /* 0x080fe20003f46270 */
[----:B------:R-:W-:Y:S01]  /*1f3c0*/  @!P0 HADD2.F32 R39, -RZ, R39.H0_H0 ;  /* 0x20000027ff278230 */ /* 0x000fe20000004100 */
[----:B------:R-:W0:Y:S01]  /*1f3d0*/  @!P4 S2R R47, SR_CgaCtaId ;  /* 0x00000000002fc919 */ /* 0x000e220000008800 */
[----:B------:R-:W-:-:S02]  /*1f3e0*/  ISETP.GE.AND P3, PT, R17, R7, PT ;  /* 0x000000071100720c */ /* 0x000fc40003f66270 */
[----:B------:R-:W-:Y:S01]  /*1f3f0*/  ISETP.NE.AND P6, PT, R19, RZ, PT ;  /* 0x000000ff1300720c */ /* 0x000fe20003fc5270 */
[----:B------:R-:W-:Y:S02]  /*1f400*/  IMAD.MOV.U32 R19, RZ, RZ, RZ ;  /* 0x000000ffff137224 */ /* 0x000fe400078e00ff */
[----:B------:R-:W-:-:S05]  /*1f410*/  @!P0 FFMA R19, R6, R39, RZ ;  /* 0x0000002706138223 */ /* 0x000fca00000000ff */
[----:B-1----:R-:W-:Y:S02]  /*1f420*/  @!P2 HADD2.F32 R6, -RZ, R35.H0_H0 ;  /* 0x20000023ff06a230 */ /* 0x002fe40000004100 */
[----:B------:R-:W1:Y:S03]  /*1f430*/  @!P2 S2R R35, SR_CgaCtaId ;  /* 0x000000000023a919 */ /* 0x000e660000008800 */
[----:B--2---:R-:W-:Y:S01]  /*1f440*/  @!P2 FFMA R19, R6, R34, R19 ;  /* 0x000000220613a223 */ /* 0x004fe20000000013 */
[----:B------:R-:W-:Y:S01]  /*1f450*/  ISETP.NE.AND P2, PT, R38, RZ, PT ;  /* 0x000000ff2600720c */ /* 0x000fe20003f45270 */
[----:B------:R-:W2:Y:S01]  /*1f460*/  @!P3 LDS.U16 R21, [R21+0x1156] ;  /* 0x001156001515b984 */ /* 0x000ea20000000400 */
[----:B---3--:R-:W-:Y:S02]  /*1f470*/  @!P5 LEA R54, R54, R55, 0x18 ;  /* 0x000000373636d211 */ /* 0x008fe400078ec0ff */
[----:B------:R-:W-:Y:S01]  /*1f480*/  P2R R28, PR, RZ, 0x20 ;  /* 0x00000020ff1c7803 */ /* 0x000fe20000000000 */
[----:B------:R-:W3:Y:S01]  /*1f490*/  @!P3 LDS R29, [R4+0x8] ;  /* 0x00000800041db984 */ /* 0x000ee20000000800 */
[----:B------:R-:W-:-:S02]  /*1f4a0*/  ISETP.GE.AND P5, PT, R15, R7, PT ;  /* 0x000000070f00720c */ /* 0x000fc40003fa6270 */
[----:B------:R-:W-:Y:S02]  /*1f4b0*/  ISETP.NE.AND P3, PT, R37, RZ, PT ;  /* 0x000000ff2500720c */ /* 0x000fe40003f65270 */
[----:B------:R-:W-:-:S03]  /*1f4c0*/  @!P4 MOV R49, 0x400 ;  /* 0x000004000031c802 */ /* 0x000fc60000000f00 */
[----:B------:R-:W4:Y:S01]  /*1f4d0*/  @!P2 S2R R34, SR_CgaCtaId ;  /* 0x000000000022a919 */ /* 0x000f220000008800 */
[----:B------:R-:W-:Y:S02]  /*1f4e0*/  ISETP.NE.AND P2, PT, R26, RZ, PT ;  /* 0x000000ff1a00720c */ /* 0x000fe40003f45270 */
[----:B0-----:R-:W-:-:S03]  /*1f4f0*/  @!P4 LEA R47, R47, R49, 0x18 ;  /* 0x000000312f2fc211 */ /* 0x001fc600078ec0ff */
[----:B------:R-:W-:Y:S01]  /*1f500*/  @!P5 LDS R49, [R4+0x10] ;  /* 0x000010000431d984 */ /* 0x000fe20000000800 */
[----:B------:R-:W0:Y:S01]  /*1f510*/  @!P5 S2R R38, SR_CgaCtaId ;  /* 0x000000000026d919 */ /* 0x000e220000008800 */
[----:B------:R-:W-:Y:S02]  /*1f520*/  ISETP.GE.AND P5, PT, R13, R7, PT ;  /* 0x000000070d00720c */ /* 0x000fe40003fa6270 */
[----:B------:R-:W-:-:S04]  /*1f530*/  @!P3 MOV R37, 0x400 ;  /* 0x000004000025b802 */ /* 0x000fc80000000f00 */
[----:B------:R-:W-:Y:S02]  /*1f540*/  @!P2 HADD2.F32 R30, -RZ, R30.H0_H0 ;  /* 0x2000001eff1ea230 */ /* 0x000fe40000004100 */
[----:B------:R-:W-:Y:S01]  /*1f550*/  @!P1 FFMA R18, R53, R27, R18 ;  /* 0x0000001b35129223 */ /* 0x000fe20000000012 */
[----:B------:R-:W1:Y:S01]  /*1f560*/  @!P3 LDS.U16 R48, [R48+0x1654] ;  /* 0x001654003030b984 */ /* 0x000e620000000400 */
[----:B------:R-:W-:Y:S02]  /*1f570*/  @!P3 LEA R50, R50, R37, 0x18 ;  /* 0x000000253232b211 */ /* 0x000fe400078ec0ff */
[----:B------:R-:W-:Y:S01]  /*1f580*/  P2R R27, PR, RZ, 0x2 ;  /* 0x00000002ff1b7803 */ /* 0x000fe20000000000 */
[----:B------:R-:W4:Y:S01]  /*1f590*/  @!P6 S2R R37, SR_CgaCtaId ;  /* 0x000000000025e919 */ /* 0x000f220000008800 */
[----:B------:R-:W-:Y:S01]  /*1f5a0*/  P2R R24, PR, RZ, 0x40 ;  /* 0x00000040ff187803 */ /* 0x000fe20000000000 */
[----:B------:R-:W-:Y:S01]  /*1f5b0*/  @!P2 FFMA R18, R30, R20, R18 ;  /* 0x000000141e12a223 */ /* 0x000fe20000000012 */
[-C--:B------:R-:W-:Y:S01]  /*1f5c0*/  ISETP.GE.AND P1, PT, R17, R7.reuse, PT ;  /* 0x000000071100720c */ /* 0x080fe20003f26270 */
[----:B------:R-:W0:Y:S01]  /*1f5d0*/  @!P3 LDS R26, [R4+0x30] ;  /* 0x00003000041ab984 */ /* 0x000e220000000800 */
[----:B------:R-:W-:-:S02]  /*1f5e0*/  ISETP.GE.AND P6, PT, R14, R7, PT ;  /* 0x000000070e00720c */ /* 0x000fc40003fc6270 */
[----:B------:R-:W-:Y:S01]  /*1f5f0*/  P2R R30, PR, RZ, 0x10 ;  /* 0x00000010ff1e7803 */ /* 0x000fe20000000000 */
[----:B------:R-:W-:Y:S01]  /*1f600*/  @!P4 LDS R20, [R4+0x34] ;  /* 0x000034000414c984 */ /* 0x000fe20000000800 */
[----:B------:R-:W-:-:S03]  /*1f610*/  ISETP.GE.AND P4, PT, R13, R7, PT ;  /* 0x000000070d00720c */ /* 0x000fc60003f86270 */
[----:B------:R-:W-:Y:S01]  /*1f620*/  @!P5 LDS.U16 R40, [R40+0x1356] ;  /* 0x001356002828d984 */ /* 0x000fe20000000400 */
[----:B------:R-:W-:Y:S02]  /*1f630*/  ISETP.NE.AND P5, PT, R28, RZ, PT ;  /* 0x000000ff1c00720c */ /* 0x000fe40003fa5270 */
[----:B------:R-:W-:Y:S02]  /*1f640*/  P2R R28, PR, RZ, 0x4 ;  /* 0x00000004ff1c7803 */ /* 0x000fe40000000000 */
[----:B------:R-:W-:Y:S01]  /*1f650*/  ISETP.GE.AND P2, PT, R16, R7, PT ;  /* 0x000000071000720c */ /* 0x000fe20003f46270 */
[----:B--2---:R-:W-:Y:S01]  /*1f660*/  @!P1 HADD2.F32 R6, -RZ, R21.H0_H0 ;  /* 0x20000015ff069230 */ /* 0x004fe20000004100 */
[----:B------:R-:W2:Y:S04]  /*1f670*/  @!P6 LDS.U16 R44, [R44+0x12d6] ;  /* 0x0012d6002c2ce984 */ /* 0x000ea80000000400 */
[----:B------:R-:W2:Y:S01]  /*1f680*/  @!P6 LDS R39, [R4+0x14] ;  /* 0x000014000427e984 */ /* 0x000ea20000000800 */
[----:B------:R-:W2:Y:S01]  /*1f690*/  @!P6 S2R R21, SR_CgaCtaId ;  /* 0x000000000015e919 */ /* 0x000ea20000008800 */
[----:B------:R-:W-:Y:S01]  /*1f6a0*/  ISETP.NE.AND P6, PT, R24, RZ, PT ;  /* 0x000000ff1800720c */ /* 0x000fe20003fc5270 */
[----:B---3--:R-:W-:Y:S01]  /*1f6b0*/  @!P1 FFMA R19, R6, R29, R19 ;  /* 0x0000001d06139223 */ /* 0x008fe20000000013 */
[----:B------:R-:W3:Y:S03]  /*1f6c0*/  @!P4 LDS R24, [R4+0x18] ;  /* 0x000018000418c984 */ /* 0x000ee60000000800 */
[----:B------:R-:W-:Y:S01]  /*1f6d0*/  @!P2 HADD2.F32 R6, -RZ, R36.H0_H0 ;  /* 0x20000024ff06a230 */ /* 0x000fe20000004100 */
[----:B------:R-:W2:Y:S01]  /*1f6e0*/  @!P4 S2R R58, SR_CgaCtaId ;  /* 0x00000000003ac919 */ /* 0x000ea20000008800 */
[----:B------:R-:W-:-:S03]  /*1f6f0*/  ISETP.GE.AND P4, PT, R15, R7, PT ;  /* 0x000000070f00720c */ /* 0x000fc60003f86270 */
[----:B------:R-:W-:Y:S01]  /*1f700*/  @!P2 FFMA R19, R6, R25, R19 ;  /* 0x000000190613a223 */ /* 0x000fe20000000013 */
[----:B------:R-:W2:Y:S01]  /*1f710*/  @!P1 S2R R55, SR_CgaCtaId ;  /* 0x0000000000379919 */ /* 0x000ea20000008800 */
[-C--:B------:R-:W-:Y:S02]  /*1f720*/  ISETP.GE.AND P1, PT, R12, R7.reuse, PT ;  /* 0x000000070c00720c */ /* 0x080fe40003f26270 */
[----:B------:R-:W-:Y:S01]  /*1f730*/  ISETP.GE.AND P2, PT, R8, R7, PT ;  /* 0x000000070800720c */ /* 0x000fe20003f46270 */
[----:B------:R0:W3:Y:S01]  /*1f740*/  @!P0 LDS.U16 R36, [R22+0x1058] ;  /* 0x0010580016248984 */ /* 0x0000e20000000400 */
[----:B------:R-:W-:Y:S01]  /*1f750*/  @!P6 MOV R29, 0x400 ;  /* 0x00000400001de802 */ /* 0x000fe20000000f00 */
[----:B-1----:R-:W-:Y:S02]  /*1f760*/  @!P3 HADD2.F32 R48, -RZ, R48.H0_H0 ;  /* 0x20000030ff30b230 */ /* 0x002fe40000004100 */
[----:B------:R-:W-:Y:S01]  /*1f770*/  @!P0 LDS R6, [R4] ;  /* 0x0000000004068984 */ /* 0x000fe20000000800 */
[----:B------:R-:W-:Y:S01]  /*1f780*/  @!P4 HADD2.F32 R51, -RZ, R51.H0_H0 ;  /* 0x20000033ff33c230 */ /* 0x000fe20000004100 */
[----:B----4-:R-:W-:-:S02]  /*1f790*/  @!P6 LEA R37, R37, R29, 0x18 ;  /* 0x0000001d2525e211 */ /* 0x010fc400078ec0ff */
[----:B------:R-:W-:Y:S01]  /*1f7a0*/  @!P5 LDS.U16 R32, [R32+0x1754] ;  /* 0x001754002020d984 */ /* 0x000fe20000000400 */
[----:B0-----:R-:W-:Y:S01]  /*1f7b0*/  P2R R22, PR, RZ, 0x40 ;  /* 0x00000040ff167803 */ /* 0x001fe20000000000 */
[----:B------:R-:W-:Y:S02]  /*1f7c0*/  @!P4 FFMA R19, R49, R51, R19 ;  /* 0x000000333113c223 */ /* 0x000fe40000000013 */
[----:B------:R-:W0:Y:S01]  /*1f7d0*/  @!P1 LDS.U16 R33, [R33+0x13d6] ;  /* 0x0013d60021219984 */ /* 0x000e220000000400 */
[----:B------:R-:W-:Y:S02]  /*1f7e0*/  @!P4 MOV R51, 0x400 ;  /* 0x000004000033c802 */ /* 0x000fe40000000f00 */
[----:B------:R-:W-:Y:S01]  /*1f7f0*/  ISETP.GE.AND P6, PT, R17, R7, PT ;  /* 0x000000071100720c */ /* 0x000fe20003fc6270 */
[----:B------:R-:W1:Y:S01]  /*1f800*/  @!P1 LDS R25, [R4+0x1c] ;  /* 0x00001c0004199984 */ /* 0x000e620000000800 */
[----:B------:R-:W-:Y:S02]  /*1f810*/  @!P2 MOV R57, 0x400 ;  /* 0x000004000039a802 */ /* 0x000fe40000000f00 */
[----:B------:R-:W-:Y:S01]  /*1f820*/  @!P4 LEA R38, R38, R51, 0x18 ;  /* 0x000000332626c211 */ /* 0x000fe200078ec0ff */
[----:B------:R-:W-:Y:S01]  /*1f830*/  @!P3 FFMA R18, R26, R48, R18 ;  /* 0x000000301a12b223 */ /* 0x000fe20000000012 */
[----:B------:R-:W-:Y:S01]  /*1f840*/  ISETP.NE.AND P4, PT, R30, RZ, PT ;  /* 0x000000ff1e00720c */ /* 0x000fe20003f85270 */
[----:B------:R-:W-:Y:S01]  /*1f850*/  @!P2 LDS R26, [R4+0x4] ;  /* 0x00000400041aa984 */ /* 0x000fe20000000800 */
[----:B------:R-:W-:-:S02]  /*1f860*/  @!P2 LEA R35, R35, R57, 0x18 ;  /* 0x000000392323a211 */ /* 0x000fc400078ec0ff */
[----:B------:R-:W-:Y:S01]  /*1f870*/  P2R R30, PR, RZ, 0x8 ;  /* 0x00000008ff1e7803 */ /* 0x000fe20000000000 */
[----:B------:R-:W4:Y:S01]  /*1f880*/  @!P5 LDS R29, [R4+0x38] ;  /* 0x00003800041dd984 */ /* 0x000f220000000800 */
[----:B------:R-:W-:-:S03]  /*1f890*/  ISETP.GE.AND P3, PT, R13, R7, PT ;  /* 0x000000070d00720c */ /* 0x000fc60003f66270 */
[----:B------:R-:W4:Y:S01]  /*1f8a0*/  @!P2 LDS.U16 R35, [R35+0x10d8] ;  /* 0x0010d8002323a984 */ /* 0x000f220000000400 */
[----:B------:R-:W-:Y:S02]  /*1f8b0*/  ISETP.NE.AND P2, PT, R28, RZ, PT ;  /* 0x000000ff1c00720c */ /* 0x000fe40003f45270 */
[----:B------:R-:W-:-:S04]  /*1f8c0*/  @!P6 MOV R56, 0x400 ;  /* 0x000004000038e802 */ /* 0x000fc80000000f00 */
[----:B--2---:R-:W-:Y:S02]  /*1f8d0*/  @!P6 LEA R55, R55, R56, 0x18 ;  /* 0x000000383737e211 */ /* 0x004fe400078ec0ff */
[-C--:B------:R-:W-:Y:S02]  /*1f8e0*/  ISETP.GE.AND P6, PT, R14, R7.reuse, PT ;  /* 0x000000070e00720c */ /* 0x080fe40003fc6270 */
[----:B------:R-:W-:Y:S02]  /*1f8f0*/  @!P3 MOV R28, 0x400 ;  /* 0x00000400001cb802 */ /* 0x000fe40000000f00 */
[----:B------:R-:W-:Y:S01]  /*1f900*/  P2R R53, PR, RZ, 0x20 ;  /* 0x00000020ff357803 */ /* 0x000fe20000000000 */
[----:B------:R-:W2:Y:S01]  /*1f910*/  @!P1 S2R R57, SR_CgaCtaId ;  /* 0x0000000000399919 */ /* 0x000ea20000008800 */
[----:B------:R-:W-:Y:S02]  /*1f920*/  ISETP.GE.AND P5, PT, R16, R7, PT ;  /* 0x000000071000720c */ /* 0x000fe40003fa6270 */
[----:B------:R-:W-:-:S02]  /*1f930*/  ISETP.NE.AND P1, PT, R27, RZ, PT ;  /* 0x000000ff1b00720c */ /* 0x000fc40003f25270 */
[----:B------:R-:W-:Y:S02]  /*1f940*/  @!P3 LEA R58, R58, R28, 0x18 ;  /* 0x0000001c3a3ab211 */ /* 0x000fe400078ec0ff */
[----:B------:R-:W2:Y:S01]  /*1f950*/  @!P2 S2R R28, SR_CgaCtaId ;  /* 0x00000000001ca919 */ /* 0x000ea20000008800 */
[----:B------:R-:W-:Y:S02]  /*1f960*/  P2R R27, PR, RZ, 0x4 ;  /* 0x00000004ff1b7803 */ /* 0x000fe40000000000 */
[----:B------:R-:W-:Y:S01]  /*1f970*/  ISETP.GE.AND P2, PT, R12, R7, PT ;  /* 0x000000070c00720c */ /* 0x000fe20003f46270 */
[----:B------:R-:W-:Y:S02]  /*1f980*/  @!P6 HADD2.F32 R44, -RZ, R44.H0_H0 ;  /* 0x2000002cff2ce230 */ /* 0x000fe40000004100 */
[----:B------:R-:W-:Y:S01]  /*1f990*/  @!P3 HADD2.F32 R40, -RZ, R40.H0_H0 ;  /* 0x20000028ff28b230 */ /* 0x000fe20000004100 */
[----:B------:R-:W-:Y:S02]  /*1f9a0*/  @!P5 MOV R56, 0x400 ;  /* 0x000004000038d802 */ /* 0x000fe40000000f00 */
[----:B------:R-:W-:Y:S01]  /*1f9b0*/  @!P6 FFMA R19, R44, R39, R19 ;  /* 0x000000272c13e223 */ /* 0x000fe20000000013 */
[----:B------:R-:W-:Y:S01]  /*1f9c0*/  @!P6 MOV R49, 0x400 ;  /* 0x000004000031e802 */ /* 0x000fe20000000f00 */
[----:B------:R-:W-:Y:S01]  /*1f9d0*/  @!P4 HADD2.F32 R41, -RZ, R41.H0_H0 ;  /* 0x20000029ff29c230 */ /* 0x000fe20000004100 */
[----:B------:R-:W-:Y:S01]  /*1f9e0*/  @!P5 LEA R34, R34, R56, 0x18 ;  /* 0x000000382222d211 */ /* 0x000fe200078ec0ff */
[----:B---3--:R-:W-:Y:S01]  /*1f9f0*/  @!P3 FFMA R19, R40, R24, R19 ;  /* 0x000000182813b223 */ /* 0x008fe20000000013 */
[----:B------:R-:W-:Y:S01]  /*1fa00*/  ISETP.NE.AND P5, PT, R53, RZ, PT ;  /* 0x000000ff3500720c */ /* 0x000fe20003fa5270 */
[----:B------:R-:W-:-:S02]  /*1fa10*/  @!P0 HADD2.F32 R36, -RZ, R36.H0_H0 ;  /* 0x20000024ff248230 */ /* 0x000fc40000004100 */
[----:B0-----:R-:W-:Y:S01]  /*1fa20*/  @!P2 HADD2.F32 R33, -RZ, R33.H0_H0 ;  /* 0x20000021ff21a230 */ /* 0x001fe20000004100 */
[----:B------:R-:W-:Y:S01]  /*1fa30*/  @!P6 LEA R21, R21, R49, 0x18 ;  /* 0x000000311515e211 */ /* 0x000fe200078ec0ff */
[----:B------:R-:W-:Y:S01]  /*1fa40*/  @!P4 FFMA R18, R41, R20, R18 ;  /* 0x000000142912c223 */ /* 0x000fe20000000012 */
[----:B------:R-:W-:Y:S01]  /*1fa50*/  ISETP.GE.AND P6, PT, R11, R7, PT ;  /* 0x000000070b00720c */ /* 0x000fe20003fc6270 */
[----:B------:R-:W-:Y:S02]  /*1fa60*/  IMAD.MOV.U32 R20, RZ, RZ, RZ ;  /* 0x000000ffff147224 */ /* 0x000fe400078e00ff */
[----:B-1----:R-:W-:Y:S01]  /*1fa70*/  @!P2 FFMA R19, R33, R25, R19 ;  /* 0x000000192113a223 */ /* 0x002fe20000000013 */
[----:B------:R-:W-:Y:S01]  /*1fa80*/  @!P0 FFMA R20, R6, R36, RZ ;  /* 0x0000002406148223 */ /* 0x000fe200000000ff */
[----:B------:R-:W-:Y:S02]  /*1fa90*/  P2R R25, PR, RZ, 0x1 ;  /* 0x00000001ff197803 */ /* 0x000fe40000000000 */
[-C--:B------:R-:W-:Y:S01]  /*1faa0*/  ISETP.GE.AND P0, PT, R12, R7.reuse, PT ;  /* 0x000000070c00720c */ /* 0x080fe20003f06270 */
[----:B------:R-:W-:Y:S01]  /*1fab0*/  @!P5 HADD2.F32 R32, -RZ, R32.H0_H0 ;  /* 0x20000020ff20d230 */ /* 0x000fe20000004100 */
[----:B------:R-:W-:-:S04]  /*1fac0*/  ISETP.GE.AND P3, PT, R17, R7, PT ;  /* 0x000000071100720c */ /* 0x000fc80003f66270 */
[----:B------:R-:W0:Y:S01]  /*1fad0*/  @!P6 S2R R51, SR_CgaCtaId ;  /* 0x000000000033e919 */ /* 0x000e220000008800 */
[----:B----4-:R-:W-:Y:S01]  /*1fae0*/  @!P5 FFMA R18, R32, R29, R18 ;  /* 0x0000001d2012d223 */ /* 0x010fe20000000012 */
[----:B------:R-:W-:-:S05]  /*1faf0*/  P2R R6, PR, RZ, 0x1 ;  /* 0x00000001ff067803 */ /* 0x000fca0000000000 */
[----:B------:R-:W-:Y:S02]  /*1fb00*/  @!P0 MOV R32, 0x400 ;  /* 0x0000040000208802 */ /* 0x000fe40000000f00 */
[-C--:B------:R-:W-:Y:S01]  /*1fb10*/  ISETP.GE.AND P0, PT, R16, R7.reuse, PT ;  /* 0x000000071000720c */ /* 0x080fe20003f06270 */
[----:B------:R-:W-:Y:S01]  /*1fb20*/  @!P3 LDS.U16 R55, [R55+0x1158] ;  /* 0x001158003737b984 */ /* 0x000fe20000000400 */
[----:B------:R-:W-:Y:S02]  /*1fb30*/  P2R R24, PR, RZ, 0x2 ;  /* 0x00000002ff187803 */ /* 0x000fe40000000000 */
[----:B------:R-:W-:Y:S01]  /*1fb40*/  ISETP.NE.AND P3, PT, R30, RZ, PT ;  /* 0x000000ff1e00720c */ /* 0x000fe20003f65270 */
[----:B------:R-:W1:Y:S01]  /*1fb50*/  @!P1 S2R R39, SR_CgaCtaId ;  /* 0x0000000000279919 */ /* 0x000e620000008800 */
[----:B------:R-:W-:Y:S02]  /*1fb60*/  ISETP.GE.AND P1, PT, R11, R7, PT ;  /* 0x000000070b00720c */ /* 0x000fe40003f26270 */
[----:B------:R-:W-:-:S02]  /*1fb70*/  P2R R29, PR, RZ, 0x20 ;  /* 0x00000020ff1d7803 */ /* 0x000fc40000000000 */
[-C--:B------:R-:W-:Y:S02]  /*1fb80*/  ISETP.GE.AND P5, PT, R8, R7.reuse, PT ;  /* 0x000000070800720c */ /* 0x080fe40003fa6270 */
[-C--:B------:R-:W-:Y:S01]  /*1fb90*/  ISETP.GE.AND P6, PT, R10, R7.reuse, PT ;  /* 0x000000070a00720c */ /* 0x080fe20003fc6270 */
[----:B------:R-:W-:Y:S04]  /*1fba0*/  @!P0 LDS.U16 R34, [R34+0x11d8] ;  /* 0x0011d80022228984 */ /* 0x000fe80000000400 */
[----:B------:R-:W-:Y:S01]  /*1fbb0*/  @!P0 LDS R36, [R4+0xc] ;  /* 0x00000c0004248984 */ /* 0x000fe20000000800 */
[----:B------:R-:W-:Y:S02]  /*1fbc0*/  ISETP.NE.AND P0, PT, R6, RZ, PT ;  /* 0x000000ff0600720c */ /* 0x000fe40003f05270 */
[----:B------:R-:W-:Y:S01]  /*1fbd0*/  P2R R33, PR, RZ, 0x8 ;  /* 0x00000008ff217803 */ /* 0x000fe20000000000 */
[----:B------:R-:W3:Y:S01]  /*1fbe0*/  @!P3 S2R R53, SR_CgaCtaId ;  /* 0x000000000035b919 */ /* 0x000ee20000008800 */
[----:B------:R-:W-:Y:S01]  /*1fbf0*/  ISETP.GE.AND P3, PT, R17, R7, PT ;  /* 0x000000071100720c */ /* 0x000fe20003f66270 */
[----:B------:R-:W-:Y:S01]  /*1fc00*/  @!P5 HADD2.F32 R6, -RZ, R35.H0_H0 ;  /* 0x20000023ff06d230 */ /* 0x000fe20000004100 */
[----:B------:R-:W4:Y:S01]  /*1fc10*/  @!P1 LDS.U16 R46, [R46+0x1456] ;  /* 0x001456002e2e9984 */ /* 0x000f220000000400 */
[----:B------:R-:W-:Y:S01]  /*1fc20*/  @!P1 MOV R35, 0x400 ;  /* 0x0000040000239802 */ /* 0x000fe20000000f00 */
[----:B------:R-:W3:Y:S01]  /*1fc30*/  @!P5 S2R R48, SR_CgaCtaId ;  /* 0x000000000030d919 */ /* 0x000ee20000008800 */
[----:B------:R-:W-:-:S04]  /*1fc40*/  ISETP.NE.AND P5, PT, R29, RZ, PT ;  /* 0x000000ff1d00720c */ /* 0x000fc80003fa5270 */
[----:B--2---:R-:W-:Y:S01]  /*1fc50*/  @!P0 LEA R57, R57, R32, 0x18 ;  /* 0x0000002039398211 */ /* 0x004fe200078ec0ff */
[----:B------:R-:W2:Y:S01]  /*1fc60*/  @!P1 LDS R40, [R4+0x20] ;  /* 0x0000200004289984 */ /* 0x000ea20000000800 */
[----:B------:R-:W-:Y:S02]  /*1fc70*/  P2R R29, PR, RZ, 0x1 ;  /* 0x00000001ff1d7803 */ /* 0x000fe40000000000 */
[----:B0-----:R-:W-:Y:S01]  /*1fc80*/  @!P1 LEA R51, R51, R35, 0x18 ;  /* 0x0000002333339211 */ /* 0x001fe200078ec0ff */
[----:B------:R-:W0:Y:S01]  /*1fc90*/  @!P6 S2R R49, SR_CgaCtaId ;  /* 0x000000000031e919 */ /* 0x000e220000008800 */
[-C--:B------:R-:W-:Y:S02]  /*1fca0*/  ISETP.GE.AND P0, PT, R8, R7.reuse, PT ;  /* 0x000000070800720c */ /* 0x080fe40003f06270 */
[----:B------:R-:W-:Y:S01]  /*1fcb0*/  ISETP.NE.AND P1, PT, R24, RZ, PT ;  /* 0x000000ff1800720c */ /* 0x000fe20003f25270 */
[----:B------:R-:W3:Y:S01]  /*1fcc0*/  @!P3 LDS R44, [R4+0x8] ;  /* 0x00000800042cb984 */ /* 0x000ee20000000800 */
[-C--:B------:R-:W-:Y:S01]  /*1fcd0*/  ISETP.GE.AND P2, PT, R15, R7.reuse, PT ;  /* 0x000000070f00720c */ /* 0x080fe20003f46270 */
[----:B------:R-:W3:Y:S02]  /*1fce0*/  @!P3 S2R R30, SR_CgaCtaId ;  /* 0x00000000001eb919 */ /* 0x000ee40000008800 */
[----:B------:R-:W-:Y:S06]  /*1fcf0*/  @!P6 LDS.U16 R31, [R31+0x14d6] ;  /* 0x0014d6001f1fe984 */ /* 0x000fec0000000400 */
[----:B------:R-:W-:Y:S01]  /*1fd00*/  @!P0 FFMA R20, R6, R26, R20 ;  /* 0x0000001a06148223 */ /* 0x000fe20000000014 */
[----:B------:R-:W-:Y:S01]  /*1fd10*/  ISETP.GE.AND P0, PT, R14, R7, PT ;  /* 0x000000070e00720c */ /* 0x000fe20003f06270 */
[----:B------:R-:W-:Y:S01]  /*1fd20*/  @!P1 LDS.U16 R6, [R23+0x1556] ;  /* 0x0015560017069984 */ /* 0x000fe20000000400 */
[----:B------:R-:W-:-:S03]  /*1fd30*/  @!P1 MOV R24, 0x400 ;  /* 0x0000040000189802 */ /* 0x000fc60000000f00 */
[----:B------:R-:W3:Y:S01]  /*1fd40*/  @!P2 LDS.U16 R38, [R38+0x1258] ;  /* 0x001258002626a984 */ /* 0x000ee20000000400 */
[----:B-1----:R-:W-:-:S03]  /*1fd50*/  @!P1 LEA R39, R39, R24, 0x18 ;  /* 0x0000001827279211 */ /* 0x002fc600078ec0ff */
[----:B------:R-:W1:Y:S01]  /*1fd60*/  @!P2 LDS R32, [R4+0x10] ;  /* 0x000010000420a984 */ /* 0x000e620000000800 */
[----:B------:R-:W-:Y:S02]  /*1fd70*/  ISETP.NE.AND P2, PT, R27, RZ, PT ;  /* 0x000000ff1b00720c */ /* 0x000fe40003f45270 */
[----:B------:R-:W-:Y:S01]  /*1fd80*/  P2R R27, PR, RZ, 0x2 ;  /* 0x00000002ff1b7803 */ /* 0x000fe20000000000 */
[----:B------:R-:W-:Y:S01]  /*1fd90*/  @!P1 LDS R24, [R4+0x28] ;  /* 0x0000280004189984 */ /* 0x000fe20000000800 */
[----:B------:R-:W-:Y:S02]  /*1fda0*/  ISETP.GE.AND P1, PT, R11, R7, PT ;  /* 0x000000070b00720c */ /* 0x000fe40003f26270 */
[----:B------:R-:W-:Y:S01]  /*1fdb0*/  ISETP.NE.AND P3, PT, R33, RZ, PT ;  /* 0x000000ff2100720c */ /* 0x000fe20003f65270 */
[----:B------:R-:W-:Y:S01]  /*1fdc0*/  @!P0 LDS.U16 R21, [R21+0x12d8] ;  /* 0x0012d80015158984 */ /* 0x000fe20000000400 */
[----:B------:R-:W-:-:S03]  /*1fdd0*/  @!P6 MOV R26, 0x400 ;  /* 0x00000400001ae802 */ /* 0x000fc60000000f00 */
[----:B------:R-:W1:Y:S04]  /*1fde0*/  @!P6 LDS R33, [R4+0x24] ;  /* 0x000024000421e984 */ /* 0x000e680000000800 */
[----:B------:R-:W1:Y:S01]  /*1fdf0*/  @!P0 LDS R23, [R4+0x14] ;  /* 0x0000140004178984 */ /* 0x000e620000000800 */
[----:B------:R-:W-:Y:S02]  /*1fe00*/  ISETP.GE.AND P0, PT, R17, R7, PT ;  /* 0x000000071100720c */ /* 0x000fe40003f06270 */
[----:B0-----:R-:W-:Y:S01]  /*1fe10*/  @!P6 LEA R49, R49, R26, 0x18 ;  /* 0x0000001a3131e211 */ /* 0x001fe200078ec0ff */
[----:B----4-:R-:W-:Y:S01]  /*1fe20*/  @!P1 HADD2.F32 R46, -RZ, R46.H0_H0 ;  /* 0x2000002eff2e9230 */ /* 0x010fe20000004100 */
[----:B------:R-:W-:Y:S02]  /*1fe30*/  ISETP.NE.AND P6, PT, R22, RZ, PT ;  /* 0x000000ff1600720c */ /* 0x000fe40003fc5270 */
[----:B------:R-:W-:-:S02]  /*1fe40*/  @!P2 MOV R22, 0x400 ;  /* 0x000004000016a802 */ /* 0x000fc40000000f00 */
[----:B--2---:R-:W-:Y:S02]  /*1fe50*/  @!P1 FFMA R19, R40, R46, R19 ;  /* 0x0000002e28139223 */ /* 0x004fe40000000013 */
[----:B------:R-:W-:Y:S02]  /*1fe60*/  @!P2 LEA R28, R28, R22, 0x18 ;  /* 0x000000161c1ca211 */ /* 0x000fe400078ec0ff */
[----:B------:R-:W-:Y:S02]  /*1fe70*/  @!P3 MOV R22, 0x400 ;  /* 0x000004000016b802 */ /* 0x000fe40000000f00 */
[----:B------:R-:W-:Y:S01]  /*1fe80*/  ISETP.GE.AND P1, PT, R16, R7, PT ;  /* 0x000000071000720c */ /* 0x000fe20003f26270 */
[----:B------:R-:W-:Y:S01]  /*1fe90*/  @!P0 HADD2.F32 R55, -RZ, R55.H0_H0 ;  /* 0x20000037ff378230 */ /* 0x000fe20000004100 */
[----:B---3--:R-:W-:Y:S01]  /*1fea0*/  @!P3 LEA R53, R53, R22, 0x18 ;  /* 0x000000163535b211 */ /* 0x008fe200078ec0ff */
[----:B------:R-:W0:Y:S01]  /*1feb0*/  @!P4 S2R R41, SR_CgaCtaId ;  /* 0x000000000029c919 */ /* 0x000e220000008800 */
[----:B------:R-:W-:-:S02]  /*1fec0*/  @!P0 MOV R56, 0x400 ;  /* 0x0000040000388802 */ /* 0x000fc40000000f00 */
[----:B------:R-:W-:Y:S01]  /*1fed0*/  P2R R22, PR, RZ, 0x8 ;  /* 0x00000008ff167803 */ /* 0x000fe20000000000 */
[----:B------:R-:W-:Y:S01]  /*1fee0*/  @!P6 LDS.U16 R43, [R43+0x17d4] ;  /* 0x0017d4002b2be984 */ /* 0x000fe20000000400 */
[-C--:B------:R-:W-:Y:S01]  /*1fef0*/  ISETP.GE.AND P3, PT, R15, R7.reuse, PT ;  /* 0x000000070f00720c */ /* 0x080fe20003f66270 */
[----:B------:R-:W-:Y:S01]  /*1ff00*/  @!P0 FFMA R20, R55, R44, R20 ;  /* 0x0000002c37148223 */ /* 0x000fe20000000014 */
[----:B------:R-:W-:Y:S02]  /*1ff10*/  P2R R35, PR, RZ, 0x4 ;  /* 0x00000004ff237803 */ /* 0x000fe40000000000 */
[----:B------:R-:W-:Y:S02]  /*1ff20*/  @!P0 LEA R30, R30, R56, 0x18 ;  /* 0x000000381e1e8211 */ /* 0x000fe400078ec0ff */
[-C--:B------:R-:W-:Y:S02]  /*1ff30*/  ISETP.GE.AND P2, PT, R10, R7.reuse, PT ;  /* 0x000000070a00720c */ /* 0x080fe40003f46270 */
[----:B------:R-:W-:Y:S01]  /*1ff40*/  ISETP.GE.AND P0, PT, R13, R7, PT ;  /* 0x000000070d00720c */ /* 0x000fe20003f06270 */
[----:B------:R-:W-:-:S04]  /*1ff50*/  @!P1 HADD2.F32 R44, -RZ, R34.H0_H0 ;  /* 0x20000022ff2c9230 */ /* 0x000fc80000004100 */
[----:B------:R-:W-:Y:S02]  /*1ff60*/  @!P3 HADD2.F32 R38, -RZ, R38.H0_H0 ;  /* 0x20000026ff26b230 */ /* 0x000fe40000004100 */
[----:B------:R-:W-:Y:S02]  /*1ff70*/  @!P1 FFMA R20, R44, R36, R20 ;  /* 0x000000242c149223 */ /* 0x000fe40000000014 */
[----:B------:R-:W2:Y:S01]  /*1ff80*/  @!P1 S2R R44, SR_CgaCtaId ;  /* 0x00000000002c9919 */ /* 0x000ea20000008800 */
[----:B------:R-:W-:Y:S01]  /*1ff90*/  ISETP.NE.AND P1, PT, R27, RZ, PT ;  /* 0x000000ff1b00720c */ /* 0x000fe20003f25270 */
[----:B------:R-:W-:Y:S02]  /*1ffa0*/  @!P2 HADD2.F32 R40, -RZ, R31.H0_H0 ;  /* 0x2000001fff28a230 */ /* 0x000fe40000004100 */
[----:B------:R-:W3:Y:S01]  /*1ffb0*/  @!P0 LDS.U16 R58, [R58+0x1358] ;  /* 0x001358003a3a8984 */ /* 0x000ee20000000400 */
[----:B-1----:R-:W-:-:S03]  /*1ffc0*/  @!P3 FFMA R20, R32, R38, R20 ;  /* 0x000000262014b223 */ /* 0x002fc60000000014 */
[----:B------:R-:W1:Y:S01]  /*1ffd0*/  @!P0 LDS R27, [R4+0x18] ;  /* 0x00001800041b8984 */ /* 0x000e620000000800 */
[----:B------:R-:W-:Y:S01]  /*1ffe0*/  ISETP.NE.AND P0, PT, R29, RZ, PT ;  /* 0x000000ff1d00720c */ /* 0x000fe20003f05270 */
[----:B------:R-:W-:Y:S01]  /*1fff0*/  @!P2 FFMA R19, R40, R33, R19 ;  /* 0x000000212813a223 */ /* 0x000fe20000000013 */
[----:B------:R-:W4:Y:S01]  /*20000*/  @!P3 S2R R29, SR_CgaCtaId ;  /* 0x00000000001db919 */ /* 0x000f220000008800 */
[----:B------:R-:W-:Y:S02]  /*20010*/  ISETP.GE.AND P3, PT, R14, R7, PT ;  /* 0x000000070e00720c */ /* 0x000fe40003f66270 */
[----:B------:R-:W-:Y:S01]  /*20020*/  ISETP.NE.AND P2, PT, R35, RZ, PT ;  /* 0x000000ff2300720c */ /* 0x000fe20003f45270 */
[----:B------:R-:W2:Y:S07]  /*20030*/  @!P5 S2R R31, SR_CgaCtaId ;  /* 0x00000000001fd919 */ /* 0x000eae0000008800 */
[----:B------:R-:W-:Y:S03]  /*20040*/  @!P0 LDS.U16 R57, [R57+0x13d8] ;  /* 0x0013d80039398984 */ /* 0x000fe60000000400 */
[----:B------:R-:W1:Y:S01]  /*20050*/  @!P3 S2R R55, SR_CgaCtaId ;  /* 0x000000000037b919 */ /* 0x000e620000008800 */
[----:B------:R-:W-:Y:S01]  /*20060*/  @!P3 HADD2.F32 R32, -RZ, R21.H0_H0 ;  /* 0x20000015ff20b230 */ /* 0x000fe20000004100 */
[----:B------:R-:W-:Y:S01]  /*20070*/  ISETP.NE.AND P3, PT, R22, RZ, PT ;  /* 0x000000ff1600720c */ /* 0x000fe20003f65270 */
[----:B------:R-:W-:Y:S01]  /*20080*/  @!P2 LDS.U16 R52, [R52+0x15d6] ;  /* 0x0015d6003434a984 */ /* 0x000fe20000000400 */
[----:B------:R-:W-:-:S03]  /*20090*/  P2R R22, PR, RZ, 0x4 ;  /* 0x00000004ff167803 */ /* 0x000fc60000000000 */
[----:B------:R-:W-:Y:S01]  /*200a0*/  @!P2 LDS R21, [R4+0x2c] ;  /* 0x00002c000415a984 */ /* 0x000fe20000000800 */
[-C--:B------:R-:W-:Y:S02]  /*200b0*/  ISETP.GE.AND P2, PT, R12, R7.reuse, PT ;  /* 0x000000070c00720c */ /* 0x080fe40003f46270 */
[----:B------:R-:W-:Y:S01]  /*200c0*/  ISETP.NE.AND P0, PT, R25, RZ, PT ;  /* 0x000000ff1900720c */ /* 0x000fe20003f05270 */
[----:B------:R-:W-:Y:S01]  /*200d0*/  @!P1 HADD2.F32 R25, -RZ, R6.H0_H0 ;  /* 0x20000006ff199230 */ /* 0x000fe20000004100 */
[----:B------:R-:W-:Y:S01]  /*200e0*/  @!P4 MOV R26, 0x400 ;  /* 0x00000400001ac802 */ /* 0x000fe20000000f00 */
[----:B------:R-:W4:Y:S03]  /*200f0*/  @!P6 S2R R34, SR_CgaCtaId ;  /* 0x000000000022e919 */ /* 0x000f260000008800 */
[----:B------:R-:W-:Y:S01]  /*20100*/  @!P1 FFMA R19, R25, R24, R19 ;  /* 0x0000001819139223 */ /* 0x000fe20000000013 */
[----:B------:R-:W-:Y:S01]  /*20110*/  P2R R24, PR, RZ, 0x2 ;  /* 0x00000002ff187803 */ /* 0x000fe20000000000 */
[----:B------:R-:W-:Y:S01]  /*20120*/  @!P3 LDS.U16 R50, [R50+0x1656] ;  /* 0x001656003232b984 */ /* 0x000fe20000000400 */
[----:B------:R-:W-:-:S03]  /*20130*/  ISETP.GE.AND P1, PT, R14, R7, PT ;  /* 0x000000070e00720c */ /* 0x000fc60003f26270 */
[----:B------:R-:W-:Y:S01]  /*20140*/  @!P2 LDS R33, [R4+0x1c] ;  /* 0x00001c000421a984 */ /* 0x000fe20000000800 */
[-C--:B------:R-:W-:Y:S02]  /*20150*/  ISETP.GE.AND P2, PT, R13, R7.reuse, PT ;  /* 0x000000070d00720c */ /* 0x080fe40003f46270 */
[----:B0-----:R-:W-:Y:S01]  /*20160*/  @!P4 LEA R41, R41, R26, 0x18 ;  /* 0x0000001a2929c211 */ /* 0x001fe200078ec0ff */
[----:B------:R-:W0:Y:S01]  /*20170*/  @!P0 LDS.U16 R56, [R45+0x105a] ;  /* 0x00105a002d388984 */ /* 0x000e220000000400 */
[----:B------:R-:W-:Y:S02]  /*20180*/  P2R R26, PR, RZ, 0x10 ;  /* 0x00000010ff1a7803 */ /* 0x000fe40000000000 */
[----:B------:R-:W-:Y:S01]  /*20190*/  ISETP.GE.AND P4, PT, R8, R7, PT ;  /* 0x000000070800720c */ /* 0x000fe20003f86270 */
[----:B------:R-:W0:Y:S02]  /*201a0*/  @!P0 LDS R6, [R4] ;  /* 0x0000000004068984 */ /* 0x000e240000000800 */
[----:B------:R-:W-:Y:S01]  /*201b0*/  @!P1 FFMA R20, R32, R23, R20 ;  /* 0x0000001720149223 */ /* 0x000fe20000000014 */
[-C--:B------:R-:W-:Y:S01]  /*201c0*/  ISETP.GE.AND P1, PT, R17, R7.reuse, PT ;  /* 0x000000071100720c */ /* 0x080fe20003f26270 */
[----:B------:R-:W-:Y:S02]  /*201d0*/  @!P3 LDS R36, [R4+0x30] ;  /* 0x000030000424b984 */ /* 0x000fe40000000800 */
[----:B------:R-:W0:Y:S01]  /*201e0*/  @!P2 S2R R40, SR_CgaCtaId ;  /* 0x000000000028a919 */ /* 0x000e220000008800 */
[----:B------:R-:W-:-:S02]  /*201f0*/  ISETP.GE.AND P2, PT, R11, R7, PT ;  /* 0x000000070b00720c */ /* 0x000fc40003f46270 */
[----:B------:R-:W-:-:S03]  /*20200*/  @!P5 MOV R23, 0x400 ;  /* 0x000004000017d802 */ /* 0x000fc60000000f00 */
[----:B------:R-:W-:Y:S01]  /*20210*/  @!P4 LDS R35, [R4+0x4] ;  /* 0x000004000423c984 */ /* 0x000fe20000000800 */
[----:B------:R-:W-:Y:S02]  /*20220*/  @!P4 MOV R59, 0x400 ;  /* 0x00000400003bc802 */ /* 0x000fe40000000f00 */
[----:B--2---:R-:W-:Y:S01]  /*20230*/  @!P5 LEA R31, R31, R23, 0x18 ;  /* 0x000000171f1fd211 */ /* 0x004fe200078ec0ff */
[----:B------:R-:W-:Y:S01]  /*20240*/  @!P1 LDS.U16 R30, [R30+0x115a] ;  /* 0x00115a001e1e9984 */ /* 0x000fe20000000400 */
[----:B------:R-:W-:Y:S02]  /*20250*/  @!P4 LEA R48, R48, R59, 0x18 ;  /* 0x0000003b3030c211 */ /* 0x000fe400078ec0ff */
[----:B------:R-:W-:Y:S01]  /*20260*/  P2R R46, PR, RZ, 0x2 ;  /* 0x00000002ff2e7803 */ /* 0x000fe20000000000 */
[----:B------:R-:W-:Y:S01]  /*20270*/  @!P1 LDS R23, [R4+0x8] ;  /* 0x0000080004179984 */ /* 0x000fe20000000800 */
[----:B------:R-:W-:-:S03]  /*20280*/  ISETP.GE.AND P1, PT, R15, R7, PT ;  /* 0x000000070f00720c */ /* 0x000fc60003f26270 */
[----:B------:R-:W-:Y:S04]  /*20290*/  @!P2 LDS.U16 R51, [R51+0x1458] ;  /* 0x001458003333a984 */ /* 0x000fe80000000400 */
[----:B------:R-:W-:Y:S01]  /*202a0*/  @!P2 LDS R38, [R4+0x20] ;  /* 0x000020000426a984 */ /* 0x000fe20000000800 */
[-C--:B------:R-:W-:Y:S02]  /*202b0*/  ISETP.GE.AND P2, PT, R16, R7.reuse, PT ;  /* 0x000000071000720c */ /* 0x080fe40003f46270 */
[----:B------:R-:W-:Y:S01]  /*202c0*/  P2R R25, PR, RZ, 0x10 ;  /* 0x00000010ff197803 */ /* 0x000fe20000000000 */
[----:B------:R-:W2:Y:S01]  /*202d0*/  @!P4 LDS.U16 R48, [R48+0x10da] ;  /* 0x0010da003030c984 */ /* 0x000ea20000000400 */
[----:B------:R-:W-:Y:S02]  /*202e0*/  P2R R32, PR, RZ, 0x20 ;  /* 0x00000020ff207803 */ /* 0x000fe40000000000 */
[----:B------:R-:W-:-:S02]  /*202f0*/  ISETP.GE.AND P5, PT, R13, R7, PT ;  /* 0x000000070d00720c */ /* 0x000fc40003fa6270 */
[----:B------:R-:W-:Y:S02]  /*20300*/  ISETP.GE.AND P4, PT, R14, R7, PT ;  /* 0x000000070e00720c */ /* 0x000fe40003f86270 */
[----:B------:R-:W-:-:S04]  /*20310*/  @!P6 MOV R59, 0x400 ;  /* 0x00000400003be802 */ /* 0x000fc80000000f00 */
[----:B----4-:R-:W-:Y:S02]  /*20320*/  @!P6 LEA R34, R34, R59, 0x18 ;  /* 0x0000003b2222e211 */ /* 0x010fe400078ec0ff */
[----:B------:R-:W-:Y:S02]  /*20330*/  @!P1 MOV R59, 0x400 ;  /* 0x00000400003b9802 */ /* 0x000fe40000000f00 */
[----:B------:R-:W-:Y:S01]  /*20340*/  @!P2 MOV R60, 0x400 ;  /* 0x00000400003ca802 */ /* 0x000fe20000000f00 */
[----:B---3--:R-:W-:Y:S01]  /*20350*/  @!P5 HADD2.F32 R58, -RZ, R58.H0_H0 ;  /* 0x2000003aff3ad230 */ /* 0x008fe20000004100 */
[----:B------:R-:W-:Y:S02]  /*20360*/  @!P1 LEA R29, R29, R59, 0x18 ;  /* 0x0000003b1d1d9211 */ /* 0x000fe400078ec0ff */
[----:B------:R-:W-:Y:S02]  /*20370*/  @!P2 LEA R44, R44, R60, 0x18 ;  /* 0x0000003c2c2ca211 */ /* 0x000fe400078ec0ff */
[----:B------:R-:W-:Y:S01]  /*20380*/  @!P4 MOV R59, 0x400 ;  /* 0x00000400003bc802 */ /* 0x000fe20000000f00 */
[----:B-1----:R-:W-:Y:S01]  /*20390*/  @!P5 FFMA R20, R58, R27, R20 ;  /* 0x0000001b3a14d223 */ /* 0x002fe20000000014 */
[----:B0-----:R-:W-:Y:S01]  /*203a0*/  @!P0 HADD2.F32 R56, -RZ, R56.H0_H0 ;  /* 0x20000038ff388230 */ /* 0x001fe20000004100 */
[----:B------:R-:W-:Y:S01]  /*203b0*/  @!P2 LDS R27, [R4+0xc] ;  /* 0x00000c00041ba984 */ /* 0x000fe20000000800 */
[----:B------:R-:W-:-:S02]  /*203c0*/  @!P4 LEA R55, R55, R59, 0x18 ;  /* 0x0000003b3737c211 */ /* 0x000fc400078ec0ff */
[----:B------:R-:W-:Y:S01]  /*203d0*/  ISETP.GE.AND P4, PT, R12, R7, PT ;  /* 0x000000070c00720c */ /* 0x000fe20003f86270 */
[----:B------:R-:W0:Y:S01]  /*203e0*/  @!P2 LDS.U16 R44, [R44+0x11da] ;  /* 0x0011da002c2ca984 */ /* 0x000e220000000400 */
[----:B------:R-:W-:Y:S01]  /*203f0*/  ISETP.NE.AND P2, PT, R22, RZ, PT ;  /* 0x000000ff1600720c */ /* 0x000fe20003f45270 */
[----:B------:R-:W-:Y:S02]  /*20400*/  IMAD.MOV.U32 R22, RZ, RZ, RZ ;  /* 0x000000ffff167224 */ /* 0x000fe400078e00ff */
[----:B------:R-:W-:Y:S01]  /*20410*/  @!P0 FFMA R22, R6, R56, RZ ;  /* 0x0000003806168223 */ /* 0x000fe200000000ff */
[----:B------:R-:W1:Y:S07]  /*20420*/  @!P1 LDS.U16 R29, [R29+0x125a] ;  /* 0x00125a001d1d9984 */ /* 0x000e6e0000000400 */
[----:B------:R-:W-:-:S02]  /*20430*/  @!P4 HADD2.F32 R57, -RZ, R57.H0_H0 ;  /* 0x20000039ff39c230 */ /* 0x000fc40000004100 */
[----:B------:R-:W-:-:S03]  /*20440*/  @!P2 HADD2.F32 R52, -RZ, R52.H0_H0 ;  /* 0x20000034ff34a230 */ /* 0x000fc60000004100 */
[----:B------:R-:W-:Y:S02]  /*20450*/  @!P4 FFMA R20, R57, R33, R20 ;  /* 0x000000213914c223 */ /* 0x000fe40000000014 */
[----:B------:R-:W3:Y:S01]  /*20460*/  @!P4 S2R R33, SR_CgaCtaId ;  /* 0x000000000021c919 */ /* 0x000ee20000008800 */
[----:B------:R-:W-:Y:S01]  /*20470*/  @!P2 FFMA R19, R52, R21, R19 ;  /* 0x000000153413a223 */ /* 0x000fe20000000013 */
[----:B------:R-:W-:Y:S02]  /*20480*/  ISETP.NE.AND P4, PT, R25, RZ, PT ;  /* 0x000000ff1900720c */ /* 0x000fe40003f85270 */
[----:B------:R-:W-:Y:S01]  /*20490*/  P2R R21, PR, RZ, 0x1 ;  /* 0x00000001ff157803 */ /* 0x000fe20000000000 */
[----:B------:R-:W4:Y:S01]  /*204a0*/  @!P1 LDS R25, [R4+0x10] ;  /* 0x0000100004199984 */ /* 0x000f220000000800 */
[-C--:B------:R-:W-:Y:S02]  /*204b0*/  ISETP.GE.AND P0, PT, R11, R7.reuse, PT ;  /* 0x000000070b00720c */ /* 0x080fe40003f06270 */
[----:B------:R-:W-:-:S07]  /*204c0*/  ISETP.GE.AND P1, PT, R10, R7, PT ;  /* 0x000000070a00720c */ /* 0x000fce0003f26270 */
[----:B--2---:R-:W-:-:S04]  /*204d0*/  @!P4 HADD2.F32 R6, -RZ, R48.H0_H0 ;  /* 0x20000030ff06c230 */ /* 0x004fc80000004100 */
[----:B------:R-:W-:Y:S02]  /*204e0*/  @!P0 HADD2.F32 R51, -RZ, R51.H0_H0 ;  /* 0x20000033ff338230 */ /* 0x000fe40000004100 */
[----:B------:R-:W2:Y:S01]  /*204f0*/  @!P1 S2R R48, SR_CgaCtaId ;  /* 0x0000000000309919 */ /* 0x000ea20000008800 */
[----:B------:R-:W-:Y:S01]  /*20500*/  ISETP.NE.AND P1, PT, R46, RZ, PT ;  /* 0x000000ff2e00720c */ /* 0x000fe20003f25270 */
[----:B------:R-:W-:Y:S01]  /*20510*/  @!P4 FFMA R22, R6, R35, R22 ;  /* 0x000000230616c223 */ /* 0x000fe20000000016 */
[----:B------:R-:W-:Y:S01]  /*20520*/  @!P0 FFMA R20, R38, R51, R20 ;  /* 0x0000003326148223 */ /* 0x000fe20000000014 */
[----:B------:R-:W1:Y:S01]  /*20530*/  @!P0 S2R R52, SR_CgaCtaId ;  /* 0x0000000000348919 */ /* 0x000e620000008800 */
[----:B------:R-:W-:Y:S02]  /*20540*/  P2R R35, PR, RZ, 0x1 ;  /* 0x00000001ff237803 */ /* 0x000fe40000000000 */
[----:B------:R-:W-:-:S07]  /*20550*/  ISETP.GE.AND P0, PT, R17, R7, PT ;  /* 0x000000071100720c */ /* 0x000fce0003f06270 */
[----:B------:R-:W-:-:S06]  /*20560*/  @!P1 HADD2.F32 R30, -RZ, R30.H0_H0 ;  /* 0x2000001eff1e9230 */ /* 0x000fcc0000004100 */
[----:B------:R-:W-:Y:S01]  /*20570*/  @!P0 FFMA R22, R30, R23, R22 ;  /* 0x000000171e168223 */ /* 0x000fe20000000016 */
[----:B------:R-:W-:Y:S01]  /*20580*/  ISETP.GE.AND P0, PT, R8, R7, PT ;  /* 0x000000070800720c */ /* 0x000fe20003f06270 */
[----:B------:R-:W-:-:S05]  /*20590*/  @!P3 HADD2.F32 R50, -RZ, R50.H0_H0 ;  /* 0x20000032ff32b230 */ /* 0x000fca0000004100 */
[----:B------:R-:W-:-:S07]  /*205a0*/  @!P3 FFMA R19, R36, R50, R19 ;  /* 0x000000322413b223 */ /* 0x000fce0000000013 */
[----:B------:R-:W4:Y:S01]  /*205b0*/  @!P0 S2R R50, SR_CgaCtaId ;  /* 0x0000000000328919 */ /* 0x000f220000008800 */
[-C--:B------:R-:W-:Y:S02]  /*205c0*/  ISETP.GE.AND P0, PT, R16, R7.reuse, PT ;  /* 0x000000071000720c */ /* 0x080fe40003f06270 */
[----:B------:R-:W-:Y:S02]  /*205d0*/  @!P5 MOV R58, 0x400 ;  /* 0x00000400003ad802 */ /* 0x000fe40000000f00 */
[----:B------:R-:W-:Y:S02]  /*205e0*/  ISETP.NE.AND P1, PT, R24, RZ, PT ;  /* 0x000000ff1800720c */ /* 0x000fe40003f25270 */
[----:B------:R-:W-:Y:S01]  /*205f0*/  @!P5 LEA R40, R40, R58, 0x18 ;  /* 0x0000003a2828d211 */ /* 0x000fe200078ec0ff */
[----:B------:R-:W-:Y:S01]  /*20600*/  @!P6 LDS R24, [R4+0x3c] ;  /* 0x00003c000418e984 */ /* 0x000fe20000000800 */
[----:B------:R-:W-:Y:S02]  /*20610*/  P2R R56, PR, RZ, 0x40 ;  /* 0x00000040ff387803 */ /* 0x000fe40000000000 */
[----:B------:R-:W-:-:S02]  /*20620*/  ISETP.GE.AND P6, PT, R12, R7, PT ;  /* 0x000000070c00720c */ /* 0x000fc40003fc6270 */
[----:B------:R-:W-:Y:S01]  /*20630*/  ISETP.NE.AND P4, PT, R26, RZ, PT ;  /* 0x000000ff1a00720c */ /* 0x000fe20003f85270 */
[----:B0-----:R-:W-:Y:S01]  /*20640*/  @!P0 HADD2.F32 R44, -RZ, R44.H0_H0 ;  /* 0x2000002cff2c8230 */ /* 0x001fe20000004100 */
[----:B------:R-:W-:Y:S01]  /*20650*/  @!P5 LDS.U16 R40, [R40+0x135a] ;  /* 0x00135a002828d984 */ /* 0x000fe20000000400 */
[----:B------:R-:W-:-:S03]  /*20660*/  P2R R36, PR, RZ, 0x8 ;  /* 0x00000008ff247803 */ /* 0x000fc60000000000 */
[----:B------:R-:W-:Y:S01]  /*20670*/  @!P0 FFMA R22, R44, R27, R22 ;  /* 0x0000001b2c168223 */ /* 0x000fe20000000016 */
[----:B------:R-:W-:Y:S01]  /*20680*/  P2R R44, PR, RZ, 0x20 ;  /* 0x00000020ff2c7803 */ /* 0x000fe20000000000 */
[----:B------:R-:W-:Y:S01]  /*20690*/  @!P5 LDS R27, [R4+0x18] ;  /* 0x00001800041bd984 */ /* 0x000fe20000000800 */
[-C--:B------:R-:W-:Y:S02]  /*206a0*/  ISETP.GE.AND P5, PT, R12, R7.reuse, PT ;  /* 0x000000070c00720c */ /* 0x080fe40003fa6270 */
[----:B------:R-:W-:Y:S01]  /*206b0*/  ISETP.NE.AND P0, PT, R35, RZ, PT ;  /* 0x000000ff2300720c */ /* 0x000fe20003f05270 */
[----:B------:R-:W0:Y:S01]  /*206c0*/  @!P3 S2R R26, SR_CgaCtaId ;  /* 0x00000000001ab919 */ /* 0x000e220000008800 */
[----:B------:R-:W-:Y:S02]  /*206d0*/  ISETP.GE.AND P3, PT, R14, R7, PT ;  /* 0x000000070e00720c */ /* 0x000fe40003f66270 */
[----:B------:R-:W-:Y:S01]  /*206e0*/  P2R R6, PR, RZ, 0x4 ;  /* 0x00000004ff067803 */ /* 0x000fe20000000000 */
[----:B------:R-:W0:Y:S01]  /*206f0*/  @!P2 S2R R46, SR_CgaCtaId ;  /* 0x00000000002ea919 */ /* 0x000e220000008800 */
[----:B------:R-:W-:-:S02]  /*20700*/  @!P6 MOV R57, 0x400 ;  /* 0x000004000039e802 */ /* 0x000fc40000000f00 */
[----:B------:R-:W-:Y:S01]  /*20710*/  ISETP.GE.AND P2, PT, R10, R7, PT ;  /* 0x000000070a00720c */ /* 0x000fe20003f46270 */
[----:B------:R-:W0:Y:S02]  /*20720*/  @!P1 S2R R51, SR_CgaCtaId ;  /* 0x0000000000339919 */ /* 0x000e240000008800 */
[----:B---3--:R-:W-:Y:S02]  /*20730*/  @!P5 LEA R57, R33, R57, 0x18 ;  /* 0x000000392139d211 */ /* 0x008fe400078ec0ff */
[----:B------:R-:W-:Y:S01]  /*20740*/  @!P0 MOV R33, 0x400 ;  /* 0x0000040000218802 */ /* 0x000fe20000000f00 */
[----:B------:R-:W3:Y:S04]  /*20750*/  @!P1 LDS.U16 R39, [R39+0x1558] ;  /* 0x0015580027279984 */ /* 0x000ee80000000400 */
[----:B------:R-:W-:Y:S04]  /*20760*/  @!P3 LDS.U16 R55, [R55+0x12da] ;  /* 0x0012da003737b984 */ /* 0x000fe80000000400 */
[----:B------:R-:W-:Y:S01]  /*20770*/  @!P3 LDS R38, [R4+0x14] ;  /* 0x000014000426b984 */ /* 0x000fe20000000800 */
[----:B------:R-:W-:-:S02]  /*20780*/  ISETP.GE.AND P3, PT, R17, R7, PT ;  /* 0x000000071100720c */ /* 0x000fc40003f66270 */
[----:B-1----:R-:W-:Y:S01]  /*20790*/  @!P0 LEA R52, R52, R33, 0x18 ;  /* 0x0000002134348211 */ /* 0x002fe200078ec0ff */
[----:B------:R-:W1:Y:S01]  /*207a0*/  @!P2 LDS.U16 R49, [R49+0x14d8] ;  /* 0x0014d8003131a984 */ /* 0x000e620000000400 */
[----:B------:R-:W-:Y:S02]  /*207b0*/  P2R R33, PR, RZ, 0x1 ;  /* 0x00000001ff217803 */ /* 0x000fe40000000000 */
[----:B------:R-:W-:Y:S01]  /*207c0*/  ISETP.GE.AND P0, PT, R15, R7, PT ;  /* 0x000000070f00720c */ /* 0x000fe20003f06270 */
[----:B------:R-:W1:Y:S01]  /*207d0*/  @!P2 LDS R30, [R4+0x24] ;  /* 0x00002400041ea984 */ /* 0x000e620000000800 */
[----:B------:R-:W-:Y:S02]  /*207e0*/  @!P2 MOV R35, 0x400 ;  /* 0x000004000023a802 */ /* 0x000fe40000000f00 */
[----:B------:R-:W-:Y:S01]  /*207f0*/  ISETP.NE.AND P6, PT, R56, RZ, PT ;  /* 0x000000ff3800720c */ /* 0x000fe20003fc5270 */
[----:B------:R-:W-:Y:S01]  /*20800*/  @!P4 LDS.U16 R47, [R47+0x16d6] ;  /* 0x0016d6002f2fc984 */ /* 0x000fe20000000400 */
[----:B--2---:R-:W-:-:S02]  /*20810*/  @!P2 LEA R48, R48, R35, 0x18 ;  /* 0x000000233030a211 */ /* 0x004fc400078ec0ff */
[----:B------:R-:W-:Y:S01]  /*20820*/  ISETP.NE.AND P2, PT, R6, RZ, PT ;  /* 0x000000ff0600720c */ /* 0x000fe20003f45270 */
[----:B------:R-:W2:Y:S04]  /*20830*/  @!P3 S2R R56, SR_CgaCtaId ;  /* 0x000000000038b919 */ /* 0x000ea80000008800 */
[----:B------:R-:W-:Y:S01]  /*20840*/  @!P0 HADD2.F32 R29, -RZ, R29.H0_H0 ;  /* 0x2000001dff1d8230 */ /* 0x000fe20000004100 */
[----:B------:R-:W-:Y:S01]  /*20850*/  ISETP.NE.AND P3, PT, R36, RZ, PT ;  /* 0x000000ff2400720c */ /* 0x000fe20003f65270 */
[----:B------:R-:W-:Y:S03]  /*20860*/  @!P4 LDS R23, [R4+0x34] ;  /* 0x000034000417c984 */ /* 0x000fe60000000800 */
[----:B----4-:R-:W-:Y:S01]  /*20870*/  @!P0 FFMA R22, R25, R29, R22 ;  /* 0x0000001d19168223 */ /* 0x010fe20000000016 */
[----:B------:R-:W-:Y:S01]  /*20880*/  ISETP.GE.AND P0, PT, R8, R7, PT ;  /* 0x000000070800720c */ /* 0x000fe20003f06270 */
[----:B------:R-:W-:Y:S01]  /*20890*/  @!P5 LDS R29, [R4+0x1c] ;  /* 0x00001c00041dd984 */ /* 0x000fe20000000800 */
[----:B------:R-:W-:-:S03]  /*208a0*/  @!P1 MOV R35, 0x400 ;  /* 0x0000040000239802 */ /* 0x000fc60000000f00 */
[----:B------:R-:W-:Y:S04]  /*208b0*/  @!P2 LDS.U16 R6, [R28+0x15d8] ;  /* 0x0015d8001c06a984 */ /* 0x000fe80000000400 */
[----:B------:R4:W-:Y:S01]  /*208c0*/  @!P5 LDS.U16 R28, [R57+0x13da] ;  /* 0x0013da00391cd984 */ /* 0x0009e20000000400 */
[----:B------:R-:W-:Y:S02]  /*208d0*/  ISETP.GE.AND P5, PT, R17, R7, PT ;  /* 0x000000071100720c */ /* 0x000fe40003fa6270 */
[----:B0-----:R-:W-:Y:S01]  /*208e0*/  @!P1 LEA R51, R51, R35, 0x18 ;  /* 0x0000002333339211 */ /* 0x001fe200078ec0ff */
[----:B------:R-:W0:Y:S01]  /*208f0*/  @!P1 LDS R36, [R4+0x28] ;  /* 0x0000280004249984 */ /* 0x000e220000000800 */
[----:B------:R-:W-:Y:S02]  /*20900*/  @!P2 MOV R35, 0x400 ;  /* 0x000004000023a802 */ /* 0x000fe40000000f00 */
[----:B------:R-:W-:Y:S01]  /*20910*/  @!P3 MOV R58, 0x400 ;  /* 0x00000400003ab802 */ /* 0x000fe20000000f00 */
[----:B------:R-:W0:Y:S01]  /*20920*/  @!P2 LDS R25, [R4+0x2c] ;  /* 0x00002c000419a984 */ /* 0x000e220000000800 */
[----:B----4-:R-:W-:-:S02]  /*20930*/  @!P0 MOV R57, 0x400 ;  /* 0x0000040000398802 */ /* 0x010fc40000000f00 */
[----:B------:R-:W-:Y:S01]  /*20940*/  @!P2 LEA R46, R46, R35, 0x18 ;  /* 0x000000232e2ea211 */ /* 0x000fe200078ec0ff */
[----:B---3--:R-:W-:Y:S01]  /*20950*/  @!P1 HADD2.F32 R39, -RZ, R39.H0_H0 ;  /* 0x20000027ff279230 */ /* 0x008fe20000004100 */
[----:B------:R-:W-:Y:S01]  /*20960*/  P2R R35, PR, RZ, 0x4 ;  /* 0x00000004ff237803 */ /* 0x000fe20000000000 */
[----:B------:R-:W-:Y:S01]  /*20970*/  @!P3 LDS.U16 R53, [R53+0x1658] ;  /* 0x001658003535b984 */ /* 0x000fe20000000400 */
[----:B------:R-:W-:Y:S02]  /*20980*/  @!P3 LEA R26, R26, R58, 0x18 ;  /* 0x0000003a1a1ab211 */ /* 0x000fe400078ec0ff */
[----:B------:R-:W-:Y:S01]  /*20990*/  ISETP.GE.AND P2, PT, R10, R7, PT ;  /* 0x000000070a00720c */ /* 0x000fe20003f46270 */
[----:B------:R-:W3:Y:S01]  /*209a0*/  @!P4 LDS.U16 R41, [R41+0x16d8] ;  /* 0x0016d8002929c984 */ /* 0x000ee20000000400 */
[----:B------:R-:W-:Y:S02]  /*209b0*/  @!P0 LEA R50, R50, R57, 0x18 ;  /* 0x0000003932328211 */ /* 0x000fe400078ec0ff */
[----:B------:R-:W-:-:S02]  /*209c0*/  @!P5 MOV R58, 0x400 ;  /* 0x00000400003ad802 */ /* 0x000fc40000000f00 */
[----:B------:R-:W-:Y:S01]  /*209d0*/  ISETP.GE.AND P0, PT, R14, R7, PT ;  /* 0x000000070e00720c */ /* 0x000fe20003f06270 */
[----:B------:R-:W-:Y:S01]  /*209e0*/  @!P6 HADD2.F32 R57, -RZ, R43.H0_H0 ;  /* 0x2000002bff39e230 */ /* 0x000fe20000004100 */
[----:B--2---:R-:W-:Y:S02]  /*209f0*/  @!P5 LEA R43, R56, R58, 0x18 ;  /* 0x0000003a382bd211 */ /* 0x004fe400078ec0ff */
[----:B------:R-:W-:-:S03]  /*20a00*/  ISETP.NE.AND P5, PT, R44, RZ, PT ;  /* 0x000000ff2c00720c */ /* 0x000fc60003fa5270 */
[----:B-1----:R-:W-:-:S06]  /*20a10*/  @!P2 HADD2.F32 R49, -RZ, R49.H0_H0 ;  /* 0x20000031ff31a230 */ /* 0x002fcc0000004100 */
[----:B------:R-:W-:Y:S02]  /*20a20*/  @!P0 HADD2.F32 R55, -RZ, R55.H0_H0 ;  /* 0x20000037ff378230 */ /* 0x000fe40000004100 */
[----:B------:R-:W-:Y:S01]  /*20a30*/  @!P2 FFMA R20, R49, R30, R20 ;  /* 0x0000001e3114a223 */ /* 0x000fe20000000014 */
[----:B------:R-:W-:Y:S01]  /*20a40*/  ISETP.GE.AND P2, PT, R15, R7, PT ;  /* 0x000000070f00720c */ /* 0x000fe20003f46270 */
[----:B------:R-:W-:Y:S02]  /*20a50*/  @!P5 HADD2.F32 R40, -RZ, R40.H0_H0 ;  /* 0x20000028ff28d230 */ /* 0x000fe40000004100 */
[----:B------:R-:W-:Y:S01]  /*20a60*/  @!P0 FFMA R22, R55, R38, R22 ;  /* 0x0000002637168223 */ /* 0x000fe20000000016 */
[----:B------:R-:W1:Y:S03]  /*20a70*/  @!P5 S2R R44, SR_CgaCtaId ;  /* 0x00000000002cd919 */ /* 0x000e660000008800 */
[----:B------:R-:W-:Y:S01]  /*20a80*/  @!P5 FFMA R22, R40, R27, R22 ;  /* 0x0000001b2816d223 */ /* 0x000fe20000000016 */
[----:B------:R-:W-:Y:S01]  /*20a90*/  ISETP.NE.AND P5, PT, R32, RZ, PT ;  /* 0x000000ff2000720c */ /* 0x000fe20003fa5270 */
[----:B------:R-:W-:Y:S01]  /*20aa0*/  @!P6 FFMA R18, R57, R24, R18 ;  /* 0x000000183912e223 */ /* 0x000fe20000000012 */
[----:B------:R-:W-:-:S02]  /*20ab0*/  P2R R24, PR, RZ, 0x40 ;  /* 0x00000040ff187803 */ /* 0x000fc40000000000 */
[-C--:B------:R-:W-:Y:S01]  /*20ac0*/  ISETP.GE.AND P6, PT, R16, R7.reuse, PT ;  /* 0x000000071000720c */ /* 0x080fe20003fc6270 */
[----:B0-----:R-:W-:Y:S01]  /*20ad0*/  @!P1 FFMA R20, R39, R36, R20 ;  /* 0x0000002427149223 */ /* 0x001fe20000000014 */
[----:B------:R-:W-:Y:S01]  /*20ae0*/  P2R R55, PR, RZ, 0x2 ;  /* 0x00000002ff377803 */ /* 0x000fe20000000000 */
[----:B------:R-:W0:Y:S01]  /*20af0*/  @!P2 S2R R27, SR_CgaCtaId ;  /* 0x00000000001ba919 */ /* 0x000e220000008800 */
[-C--:B------:R-:W-:Y:S02]  /*20b00*/  ISETP.GE.AND P1, PT, R12, R7.reuse, PT ;  /* 0x000000070c00720c */ /* 0x080fe40003f26270 */
[----:B------:R-:W-:Y:S01]  /*20b10*/  ISETP.NE.AND P2, PT, R35, RZ, PT ;  /* 0x000000ff2300720c */ /* 0x000fe20003f45270 */
[----:B------:R-:W2:Y:S01]  /*20b20*/  @!P0 S2R R49, SR_CgaCtaId ;  /* 0x0000000000318919 */ /* 0x000ea20000008800 */
[----:B------:R-:W-:Y:S02]  /*20b30*/  ISETP.NE.AND P0, PT, R33, RZ, PT ;  /* 0x000000ff2100720c */ /* 0x000fe40003f05270 */
[----:B------:R-:W-:Y:S01]  /*20b40*/  P2R R56, PR, RZ, 0x20 ;  /* 0x00000020ff387803 */ /* 0x000fe20000000000 */
[----:B------:R-:W4:Y:S04]  /*20b50*/  @!P5 LDS.U16 R54, [R54+0x1756] ;  /* 0x001756003636d984 */ /* 0x000f280000000400 */
[----:B------:R-:W4:Y:S01]  /*20b60*/  @!P5 LDS R33, [R4+0x38] ;  /* 0x000038000421d984 */ /* 0x000f220000000800 */
[-C--:B------:R-:W-:Y:S01]  /*20b70*/  ISETP.GE.AND P5, PT, R11, R7.reuse, PT ;  /* 0x000000070b00720c */ /* 0x080fe20003fa6270 */
[----:B------:R-:W3:Y:S02]  /*20b80*/  @!P6 S2R R57, SR_CgaCtaId ;  /* 0x000000000039e919 */ /* 0x000ee40000008800 */
[----:B------:R-:W-:Y:S01]  /*20b90*/  @!P2 HADD2.F32 R35, -RZ, R6.H0_H0 ;  /* 0x20000006ff23a230 */ /* 0x000fe20000004100 */
[----:B------:R-:W-:Y:S01]  /*20ba0*/  P2R R36, PR, RZ, 0x8 ;  /* 0x00000008ff247803 */ /* 0x000fe20000000000 */
[----:B------:R-:W-:Y:S01]  /*20bb0*/  @!P1 HADD2.F32 R38, -RZ, R28.H0_H0 ;  /* 0x2000001cff269230 */ /* 0x000fe20000004100 */
[----:B------:R-:W-:Y:S04]  /*20bc0*/  @!P0 LDS.U16 R52, [R52+0x145a] ;  /* 0x00145a0034348984 */ /* 0x000fe80000000400 */
[----:B------:R-:W-:Y:S01]  /*20bd0*/  @!P3 LDS R28, [R4+0x30] ;  /* 0x00003000041cb984 */ /* 0x000fe20000000800 */
[----:B------:R-:W-:Y:S01]  /*20be0*/  ISETP.GE.AND P3, PT, R10, R7, PT ;  /* 0x000000070a00720c */ /* 0x000fe20003f66270 */
[----:B------:R-:W-:-:S02]  /*20bf0*/  @!P2 FFMA R20, R35, R25, R20 ;  /* 0x000000192314a223 */ /* 0x000fc40000000014 */
[----:B------:R-:W-:Y:S01]  /*20c00*/  @!P5 LDS R39, [R4+0x20] ;  /* 0x000020000427d984 */ /* 0x000fe20000000800 */
[----:B------:R-:W4:Y:S01]  /*20c10*/  @!P5 S2R R35, SR_CgaCtaId ;  /* 0x000000000023d919 */ /* 0x000f220000008800 */
[----:B------:R-:W-:Y:S02]  /*20c20*/  ISETP.GE.AND P5, PT, R17, R7, PT ;  /* 0x000000071100720c */ /* 0x000fe40003fa6270 */
[----:B------:R-:W-:Y:S01]  /*20c30*/  ISETP.NE.AND P0, PT, R21, RZ, PT ;  /* 0x000000ff1500720c */ /* 0x000fe20003f05270 */
[----:B------:R-:W2:Y:S01]  /*20c40*/  @!P4 S2R R30, SR_CgaCtaId ;  /* 0x00000000001ec919 */ /* 0x000ea20000008800 */
[----:B------:R-:W-:-:S04]  /*20c50*/  @!P1 FFMA R22, R38, R29, R22 ;  /* 0x0000001d26169223 */ /* 0x000fc80000000016 */
[----:B------:R-:W-:Y:S01]  /*20c60*/  @!P3 LDS.U16 R48, [R48+0x14da] ;  /* 0x0014da003030b984 */ /* 0x000fe20000000400 */
[----:B------:R-:W-:-:S03]  /*20c70*/  P2R R25, PR, RZ, 0x4 ;  /* 0x00000004ff197803 */ /* 0x000fc60000000000 */
[----:B------:R-:W-:Y:S01]  /*20c80*/  @!P3 LDS R38, [R4+0x24] ;  /* 0x000024000426b984 */ /* 0x000fe20000000800 */
[-C--:B------:R-:W-:Y:S02]  /*20c90*/  ISETP.GE.AND P3, PT, R15, R7.reuse, PT ;  /* 0x000000070f00720c */ /* 0x080fe40003f66270 */
[-C--:B------:R-:W-:Y:S01]  /*20ca0*/  ISETP.GE.AND P2, PT, R8, R7.reuse, PT ;  /* 0x000000070800720c */ /* 0x080fe20003f46270 */
[----:B------:R-:W-:Y:S04]  /*20cb0*/  @!P5 LDS.U16 R43, [R43+0x115c] ;  /* 0x00115c002b2bd984 */ /* 0x000fe80000000400 */
[----:B------:R-:W-:Y:S01]  /*20cc0*/  @!P5 LDS R40, [R4+0x8] ;  /* 0x000008000428d984 */ /* 0x000fe20000000800 */
[----:B------:R-:W-:Y:S02]  /*20cd0*/  ISETP.GE.AND P5, PT, R13, R7, PT ;  /* 0x000000070d00720c */ /* 0x000fe40003fa6270 */
[----:B------:R-:W-:Y:S01]  /*20ce0*/  @!P6 MOV R59, 0x400 ;  /* 0x00000400003be802 */ /* 0x000fe20000000f00 */
[----:B------:R-:W4:Y:S01]  /*20cf0*/  @!P0 LDS.U16 R21, [R3+0x105c] ;  /* 0x00105c0003158984 */ /* 0x000f220000000400 */
[----:B------:R-:W-:-:S02]  /*20d00*/  @!P4 HADD2.F32 R47, -RZ, R47.H0_H0 ;  /* 0x2000002fff2fc230 */ /* 0x000fc40000004100 */
[----:B---3--:R-:W-:Y:S01]  /*20d10*/  @!P6 LEA R57, R57, R59, 0x18 ;  /* 0x0000003b3939e211 */ /* 0x008fe200078ec0ff */
[----:B------:R-:W3:Y:S01]  /*20d20*/  @!P0 LDS R6, [R4] ;  /* 0x0000000004068984 */ /* 0x000ee20000000800 */
[----:B------:R-:W-:Y:S01]  /*20d30*/  @!P3 MOV R59, 0x400 ;  /* 0x00000400003bb802 */ /* 0x000fe20000000f00 */
[----:B------:R-:W-:Y:S01]  /*20d40*/  @!P4 FFMA R19, R47, R23, R19 ;  /* 0x000000172f13c223 */ /* 0x000fe20000000013 */
[----:B------:R-:W3:Y:S02]  /*20d50*/  @!P1 S2R R32, SR_CgaCtaId ;  /* 0x0000000000209919 */ /* 0x000ee40000008800 */
[----:B0-----:R-:W-:Y:S01]  /*20d60*/  @!P3 LEA R27, R27, R59, 0x18 ;  /* 0x0000003b1b1bb211 */ /* 0x001fe200078ec0ff */
[----:B------:R-:W0:Y:S01]  /*20d70*/  @!P2 LDS.U16 R50, [R50+0x10dc] ;  /* 0x0010dc003232a984 */ /* 0x000e220000000400 */
[----:B------:R-:W-:-:S03]  /*20d80*/  @!P5 MOV R59, 0x400 ;  /* 0x00000400003bd802 */ /* 0x000fc60000000f00 */
[----:B------:R-:W-:Y:S01]  /*20d90*/  @!P2 LDS R47, [R4+0x4] ;  /* 0x00000400042fa984 */ /* 0x000fe20000000800 */
[----:B------:R-:W-:-:S03]  /*20da0*/  ISETP.GE.AND P2, PT, R14, R7, PT ;  /* 0x000000070e00720c */ /* 0x000fc60003f46270 */
[----:B------:R-:W0:Y:S01]  /*20db0*/  @!P4 LDS R29, [R4+0x34] ;  /* 0x00003400041dc984 */ /* 0x000e220000000800 */
[----:B-1----:R-:W-:Y:S02]  /*20dc0*/  @!P5 LEA R44, R44, R59, 0x18 ;  /* 0x0000003b2c2cd211 */ /* 0x002fe400078ec0ff */
[----:B------:R-:W-:Y:S01]  /*20dd0*/  ISETP.NE.AND P5, PT, R56, RZ, PT ;  /* 0x000000ff3800720c */ /* 0x000fe20003fa5270 */
[----:B------:R-:W-:Y:S01]  /*20de0*/  @!P4 HADD2.F32 R41, -RZ, R41.H0_H0 ;  /* 0x20000029ff29c230 */ /* 0x000fe20000004100 */
[----:B------:R-:W-:Y:S01]  /*20df0*/  @!P4 MOV R58, 0x400 ;  /* 0x00000400003ac802 */ /* 0x000fe20000000f00 */
[----:B------:R-:W1:Y:S03]  /*20e00*/  @!P6 LDS.U16 R57, [R57+0x11dc] ;  /* 0x0011dc003939e984 */ /* 0x000e660000000400 */
[----:B--2---:R-:W-:Y:S01]  /*20e10*/  @!P4 LEA R30, R30, R58, 0x18 ;  /* 0x0000003a1e1ec211 */ /* 0x004fe200078ec0ff */
[----:B------:R-:W2:Y:S01]  /*20e20*/  LDL R23, [R5+0xa8] ;  /* 0x0000a80005177983 */ /* 0x000ea20000100800 */
[----:B------:R-:W-:-:S02]  /*20e30*/  @!P2 MOV R58, 0x400 ;  /* 0x00000400003aa802 */ /* 0x000fc40000000f00 */
[----:B------:R-:W-:Y:S02]  /*20e40*/  ISETP.NE.AND P3, PT, R36, RZ, PT ;  /* 0x000000ff2400720c */ /* 0x000fe40003f65270 */
[----:B------:R-:W-:Y:S01]  /*20e50*/  @!P2 LEA R49, R49, R58, 0x18 ;  /* 0x0000003a3131a211 */ /* 0x000fe200078ec0ff */
[----:B----4-:R-:W-:Y:S01]  /*20e60*/  @!P5 HADD2.F32 R54, -RZ, R54.H0_H0 ;  /* 0x20000036ff36d230 */ /* 0x010fe20000004100 */
[----:B------:R-:W-:Y:S02]  /*20e70*/  P2R R36, PR, RZ, 0x4 ;  /* 0x00000004ff247803 */ /* 0x000fe40000000000 */
[----:B------:R-:W-:Y:S02]  /*20e80*/  ISETP.GE.AND P2, PT, R11, R7, PT ;  /* 0x000000070b00720c */ /* 0x000fe40003f46270 */
[----:B------:R-:W-:Y:S01]  /*20e90*/  @!P5 FFMA R19, R54, R33, R19 ;  /* 0x000000213613d223 */ /* 0x000fe20000000013 */
[----:B------:R-:W-:Y:S02]  /*20ea0*/  P2R R33, PR, RZ, 0x20 ;  /* 0x00000020ff217803 */ /* 0x000fe40000000000 */
[----:B------:R-:W-:-:S02]  /*20eb0*/  ISETP.GE.AND P5, PT, R8, R7, PT ;  /* 0x000000070800720c */ /* 0x000fc40003fa6270 */
[----:B------:R-:W-:Y:S01]  /*20ec0*/  @!P1 MOV R58, 0x400 ;  /* 0x00000400003a9802 */ /* 0x000fe20000000f00 */
[----:B------:R-:W-:-:S03]  /*20ed0*/  @!P0 HADD2.F32 R56, -RZ, R21.H0_H0 ;  /* 0x20000015ff388230 */ /* 0x000fc60000004100 */
[----:B---3--:R-:W-:Y:S01]  /*20ee0*/  @!P1 LEA R32, R32, R58, 0x18 ;  /* 0x0000003a20209211 */ /* 0x008fe200078ec0ff */
[----:B------:R-:W-:Y:S01]  /*20ef0*/  @!P3 HADD2.F32 R53, -RZ, R53.H0_H0 ;  /* 0x20000035ff35b230 */ /* 0x000fe20000004100 */
[----:B------:R-:W-:Y:S01]  /*20f00*/  ISETP.NE.AND P1, PT, R55, RZ, PT ;  /* 0x000000ff3700720c */ /* 0x000fe20003f25270 */
[----:B------:R-:W-:Y:S01]  /*20f10*/  @!P2 HADD2.F32 R52, -RZ, R52.H0_H0 ;  /* 0x20000034ff34a230 */ /* 0x000fe20000004100 */
[----:B------:R-:W-:Y:S01]  /*20f20*/  @!P2 MOV R55, 0x400 ;  /* 0x000004000037a802 */ /* 0x000fe20000000f00 */
[----:B------:R-:W-:Y:S02]  /*20f30*/  IMAD.MOV.U32 R21, RZ, RZ, RZ ;  /* 0x000000ffff157224 */ /* 0x000fe400078e00ff */
[----:B------:R-:W-:Y:S01]  /*20f40*/  @!P0 FFMA R21, R6, R56, RZ ;  /* 0x0000003806158223 */ /* 0x000fe200000000ff */
[----:B------:R-:W-:Y:S01]  /*20f50*/  @!P3 FFMA R20, R28, R53, R20 ;  /* 0x000000351c14b223 */ /* 0x000fe20000000014 */
[----:B------:R-:W-:Y:S01]  /*20f60*/  @!P2 LEA R35, R35, R55, 0x18 ;  /* 0x000000372323a211 */ /* 0x000fe200078ec0ff */
[----:B------:R-:W-:Y:S01]  /*20f70*/  @!P2 FFMA R22, R39, R52, R22 ;  /* 0x000000342716a223 */ /* 0x000fe20000000016 */
[----:B------:R-:W-:Y:S01]  /*20f80*/  P2R R6, PR, RZ, 0x1 ;  /* 0x00000001ff067803 */ /* 0x000fe20000000000 */
[----:B0-----:R-:W-:Y:S01]  /*20f90*/  @!P5 HADD2.F32 R50, -RZ, R50.H0_H0 ;  /* 0x20000032ff32d230 */ /* 0x001fe20000004100 */
[----:B------:R-:W-:Y:S01]  /*20fa0*/  ISETP.GE.AND P2, PT, R17, R7, PT ;  /* 0x000000071100720c */ /* 0x000fe20003f46270 */
[----:B------:R-:W-:Y:S01]  /*20fb0*/  @!P4 FFMA R20, R41, R29, R20 ;  /* 0x0000001d2914c223 */ /* 0x000fe20000000014 */
[----:B------:R-:W-:Y:S01]  /*20fc0*/  ISETP.GE.AND P0, PT, R10, R7, PT ;  /* 0x000000070a00720c */ /* 0x000fe20003f06270 */
[----:B------:R-:W0:Y:S01]  /*20fd0*/  @!P5 S2R R56, SR_CgaCtaId ;  /* 0x000000000038d919 */ /* 0x000e220000008800 */
[----:B------:R-:W-:Y:S01]  /*20fe0*/  P2R R29, PR, RZ, 0x10 ;  /* 0x00000010ff1d7803 */ /* 0x000fe20000000000 */
[----:B------:R-:W-:Y:S01]  /*20ff0*/  @!P5 FFMA R21, R50, R47, R21 ;  /* 0x0000002f3215d223 */ /* 0x000fe20000000015 */
[----:B------:R-:W-:Y:S01]  /*21000*/  ISETP.GE.AND P4, PT, R10, R7, PT ;  /* 0x000000070a00720c */ /* 0x000fe20003f86270 */
[----:B------:R-:W3:Y:S01]  /*21010*/  @!P6 LDS R39, [R4+0xc] ;  /* 0x00000c000427e984 */ /* 0x000ee20000000800 */
[----:B------:R-:W-:-:S02]  /*21020*/  P2R R28, PR, RZ, 0x8 ;  /* 0x00000008ff1c7803 */ /* 0x000fc40000000000 */
[----:B------:R-:W-:Y:S01]  /*21030*/  ISETP.NE.AND P5, PT, R33, RZ, PT ;  /* 0x000000ff2100720c */ /* 0x000fe20003fa5270 */
[----:B------:R-:W4:Y:S01]  /*21040*/  @!P6 S2R R53, SR_CgaCtaId ;  /* 0x000000000035e919 */ /* 0x000f220000008800 */
[-C--:B------:R-:W-:Y:S01]  /*21050*/  ISETP.GE.AND P3, PT, R15, R7.reuse, PT ;  /* 0x000000070f00720c */ /* 0x080fe20003f66270 */
[----:B------:R-:W-:Y:S02]  /*21060*/  @!P2 HADD2.F32 R43, -RZ, R43.H0_H0 ;  /* 0x2000002bff2ba230 */ /* 0x000fe40000004100 */
[----:B------:R-:W-:Y:S01]  /*21070*/  @!P0 HADD2.F32 R48, -RZ, R48.H0_H0 ;  /* 0x20000030ff308230 */ /* 0x000fe20000004100 */
[----:B------:R-:W4:Y:S02]  /*21080*/  @!P2 S2R R33, SR_CgaCtaId ;  /* 0x000000000021a919 */ /* 0x000f240000008800 */
[----:B------:R-:W-:Y:S01]  /*21090*/  @!P2 FFMA R21, R43, R40, R21 ;  /* 0x000000282b15a223 */ /* 0x000fe20000000015 */
[----:B------:R-:W-:Y:S01]  /*210a0*/  ISETP.NE.AND P2, PT, R36, RZ, PT ;  /* 0x000000ff2400720c */ /* 0x000fe20003f45270 */
[----:B------:R-:W-:Y:S01]  /*210b0*/  @!P4 FFMA R22, R48, R38, R22 ;  /* 0x000000263016c223 */ /* 0x000fe20000000016 */
[----:B------:R-:W-:Y:S01]  /*210c0*/  P2R R38, PR, RZ, 0x20 ;  /* 0x00000020ff267803 */ /* 0x000fe20000000000 */
[----:B------:R-:W-:Y:S04]  /*210d0*/  @!P1 LDS.U16 R51, [R51+0x155a] ;  /* 0x00155a0033339984 */ /* 0x000fe80000000400 */
[----:B------:R-:W-:Y:S04]  /*210e0*/  @!P5 LDS.U16 R31, [R31+0x1758] ;  /* 0x001758001f1fd984 */ /* 0x000fe80000000400 */
[----:B------:R-:W-:Y:S01]  /*210f0*/  @!P5 LDS R52, [R4+0x38] ;  /* 0x000038000434d984 */ /* 0x000fe20000000800 */
[----:B------:R-:W-:-:S03]  /*21100*/  ISETP.GE.AND P5, PT, R14, R7, PT ;  /* 0x000000070e00720c */ /* 0x000fc60003fa6270 */
[----:B------:R-:W0:Y:S01]  /*21110*/  @!P3 LDS.U16 R27, [R27+0x125c] ;  /* 0x00125c001b1bb984 */ /* 0x000e220000000400 */
[----:B------:R-:W-:-:S03]  /*21120*/  ISETP.NE.AND P6, PT, R24, RZ, PT ;  /* 0x000000ff1800720c */ /* 0x000fc60003fc5270 */
[----:B------:R-:W4:Y:S01]  /*21130*/  @!P3 LDS R55, [R4+0x10] ;  /* 0x000010000437b984 */ /* 0x000f220000000800 */
[----:B------:R-:W0:Y:S01]  /*21140*/  @!P1 S2R R59, SR_CgaCtaId ;  /* 0x00000000003b9919 */ /* 0x000e220000008800 */
[----:B------:R-:W4:Y:S01]  /*21150*/  @!P0 S2R R60, SR_CgaCtaId ;  /* 0x00000000003c8919 */ /* 0x000f220000008800 */
[----:B------:R-:W-:Y:S01]  /*21160*/  ISETP.NE.AND P0, PT, R6, RZ, PT ;  /* 0x000000ff0600720c */ /* 0x000fe20003f05270 */
[----:B------:R-:W-:Y:S01]  /*21170*/  @!P2 LDS.U16 R49, [R49+0x12dc] ;  /* 0x0012dc003131a984 */ /* 0x000fe20000000400 */
[----:B------:R-:W-:-:S03]  /*21180*/  ISETP.NE.AND P2, PT, R25, RZ, PT ;  /* 0x000000ff1900720c */ /* 0x000fc60003f45270 */
[----:B------:R-:W4:Y:S04]  /*21190*/  @!P1 LDS R50, [R4+0x28] ;  /* 0x0000280004329984 */ /* 0x000f280000000800 */
[----:B------:R-:W-:Y:S01]  /*211a0*/  @!P5 LDS R25, [R4+0x14] ;  /* 0x000014000419d984 */ /* 0x000fe20000000800 */
[-C--:B------:R-:W-:Y:S02]  /*211b0*/  ISETP.GE.AND P5, PT, R13, R7.reuse, PT ;  /* 0x000000070d00720c */ /* 0x080fe40003fa6270 */
[----:B------:R-:W-:Y:S01]  /*211c0*/  P2R R24, PR, RZ, 0x40 ;  /* 0x00000040ff187803 */ /* 0x000fe20000000000 */
[----:B------:R-:W-:Y:S04]  /*211d0*/  @!P6 LDS.U16 R37, [R37+0x17d6] ;  /* 0x0017d6002525e984 */ /* 0x000fe80000000400 */
[----:B------:R-:W-:Y:S04]  /*211e0*/  @!P6 LDS.U16 R34, [R34+0x17d8] ;  /* 0x0017d8002222e984 */ /* 0x000fe80000000400 */
[----:B------:R-:W-:Y:S04]  /*211f0*/  @!P6 LDS R41, [R4+0x3c] ;  /* 0x00003c000429e984 */ /* 0x000fe80000000800 */
[----:B------:R-:W-:Y:S01]  /*21200*/  @!P6 LDS R47, [R4+0x3c] ;  /* 0x00003c00042fe984 */ /* 0x000fe20000000800 */
[----:B------:R-:W-:-:S03]  /*21210*/  ISETP.GE.AND P6, PT, R16, R7, PT ;  /* 0x000000071000720c */ /* 0x000fc60003fc6270 */
[----:B------:R-:W4:Y:S01]  /*21220*/  @!P0 LDS.U16 R42, [R42+0x105e] ;  /* 0x00105e002a2a8984 */ /* 0x000f220000000400 */
[----:B------:R-:W-:-:S03]  /*21230*/  P2R R36, PR, RZ, 0x1 ;  /* 0x00000001ff247803 */ /* 0x000fc60000000000 */
[----:B------:R-:W4:Y:S01]  /*21240*/  @!P0 LDS R6, [R4] ;  /* 0x0000000004068984 */ /* 0x000f220000000800 */
[----:B------:R-:W-:-:S03]  /*21250*/  ISETP.GE.AND P0, PT, R8, R7, PT ;  /* 0x000000070800720c */ /* 0x000fc60003f06270 */
[----:B------:R-:W-:Y:S04]  /*21260*/  @!P5 LDS.U16 R44, [R44+0x135c] ;  /* 0x00135c002c2cd984 */ /* 0x000fe80000000400 */
[----:B------:R-:W-:Y:S01]  /*21270*/  @!P5 LDS R43, [R4+0x18] ;  /* 0x00001800042bd984 */ /* 0x000fe20000000800 */
[----:B------:R-:W-:Y:S01]  /*21280*/  ISETP.GE.AND P5, PT, R17, R7, PT ;  /* 0x000000071100720c */ /* 0x000fe20003fa6270 */
[----:B-1----:R-:W-:Y:S01]  /*21290*/  @!P6 HADD2.F32 R57, -RZ, R57.H0_H0 ;  /* 0x20000039ff39e230 */ /* 0x002fe20000004100 */
[----:B------:R-:W-:Y:S01]  /*212a0*/  P2R R48, PR, RZ, 0x4 ;  /* 0x00000004ff307803 */ /* 0x000fe20000000000 */
[----:B------:R-:W1:Y:S01]  /*212b0*/  @!P2 LDS.U16 R46, [R46+0x15da] ;  /* 0x0015da002e2ea984 */ /* 0x000e620000000400 */
[----:B------:R-:W-:-:S03]  /*212c0*/  @!P1 MOV R58, 0x400 ;  /* 0x00000400003a9802 */ /* 0x000fc60000000f00 */
[----:B------:R-:W1:Y:S01]  /*212d0*/  @!P2 LDS R40, [R4+0x2c] ;  /* 0x00002c000428a984 */ /* 0x000e620000000800 */
[----:B------:R-:W-:Y:S01]  /*212e0*/  ISETP.GE.AND P2, PT, R12, R7, PT ;  /* 0x000000070c00720c */ /* 0x000fe20003f46270 */
[----:B---3--:R-:W-:Y:S01]  /*212f0*/  @!P6 FFMA R21, R57, R39, R21 ;  /* 0x000000273915e223 */ /* 0x008fe20000000015 */
[----:B------:R-:W-:Y:S01]  /*21300*/  @!P0 MOV R57, 0x400 ;  /* 0x0000040000398802 */ /* 0x000fe20000000f00 */
[----:B0-----:R-:W-:Y:S01]  /*21310*/  @!P3 HADD2.F32 R27, -RZ, R27.H0_H0 ;  /* 0x2000001bff1bb230 */ /* 0x001fe20000004100 */
[----:B------:R-:W-:Y:S01]  /*21320*/  @!P1 LEA R58, R59, R58, 0x18 ;  /* 0x0000003a3b3a9211 */ /* 0x000fe200078ec0ff */
[----:B------:R-:W0:Y:S01]  /*21330*/  @!P3 S2R R54, SR_CgaCtaId ;  /* 0x000000000036b919 */ /* 0x000e220000008800 */
[----:B------:R-:W-:Y:S02]  /*21340*/  @!P5 MOV R59, 0x400 ;  /* 0x00000400003bd802 */ /* 0x000fe40000000f00 */
[----:B------:R-:W-:Y:S01]  /*21350*/  @!P0 LEA R56, R56, R57, 0x18 ;  /* 0x0000003938388211 */ /* 0x000fe200078ec0ff */
[----:B----4-:R-:W-:Y:S01]  /*21360*/  @!P3 FFMA R21, R55, R27, R21 ;  /* 0x0000001b3715b223 */ /* 0x010fe20000000015 */
[----:B------:R-:W-:Y:S01]  /*21370*/  @!P5 LEA R33, R33, R59, 0x18 ;  /* 0x0000003b2121d211 */ /* 0x000fe200078ec0ff */
[----:B------:R-:W-:Y:S01]  /*21380*/  @!P1 HADD2.F32 R57, -RZ, R51.H0_H0 ;  /* 0x20000033ff399230 */ /* 0x000fe20000004100 */
[----:B------:R-:W-:Y:S01]  /*21390*/  ISETP.NE.AND P5, PT, R38, RZ, PT ;  /* 0x000000ff2600720c */ /* 0x000fe20003fa5270 */
[----:B------:R-:W3:Y:S01]  /*213a0*/  @!P2 LDS.U16 R32, [R32+0x13dc] ;  /* 0x0013dc002020a984 */ /* 0x000ee20000000400 */
[----:B------:R-:W-:-:S03]  /*213b0*/  @!P6 MOV R27, 0x400 ;  /* 0x00000400001be802 */ /* 0x000fc60000000f00 */
[----:B------:R-:W-:Y:S01]  /*213c0*/  @!P2 LDS R38, [R4+0x1c] ;  /* 0x00001c000426a984 */ /* 0x000fe20000000800 */
[----:B------:R-:W-:Y:S02]  /*213d0*/  ISETP.GE.AND P2, PT, R14, R7, PT ;  /* 0x000000070e00720c */ /* 0x000fe40003f46270 */
[----:B------:R-:W-:Y:S01]  /*213e0*/  @!P6 LEA R27, R53, R27, 0x18 ;  /* 0x0000001b351be211 */ /* 0x000fe200078ec0ff */
[----:B------:R-:W4:Y:S01]  /*213f0*/  @!P0 LDS.U16 R56, [R56+0x10de] ;  /* 0x0010de0038388984 */ /* 0x000f220000000400 */
[----:B------:R-:W-:-:S03]  /*21400*/  ISETP.NE.AND P6, PT, R24, RZ, PT ;  /* 0x000000ff1800720c */ /* 0x000fc60003fc5270 */
[----:B------:R-:W4:Y:S01]  /*21410*/  @!P0 LDS R51, [R4+0x4] ;  /* 0x0000040004338984 */ /* 0x000f220000000800 */
[----:B------:R-:W-:Y:S01]  /*21420*/  ISETP.NE.AND P0, PT, R36, RZ, PT ;  /* 0x000000ff2400720c */ /* 0x000fe20003f05270 */
[----:B------:R-:W-:Y:S01]  /*21430*/  @!P1 FFMA R22, R57, R50, R22 ;  /* 0x0000003239169223 */ /* 0x000fe20000000016 */
[----:B------:R-:W-:Y:S01]  /*21440*/  P2R R24, PR, RZ, 0x2 ;  /* 0x00000002ff187803 */ /* 0x000fe20000000000 */
[----:B------:R-:W2:Y:S01]  /*21450*/  LDL R39, [R5+0xac] ;  /* 0x0000ac0005277983 */ /* 0x000ea20000100800 */
[----:B------:R-:W-:Y:S01]  /*21460*/  ISETP.GE.AND P1, PT, R14, R7, PT ;  /* 0x000000070e00720c */ /* 0x000fe20003f26270 */
[----:B------:R-:W-:-:S08]  /*21470*/  @!P2 HADD2.F32 R49, -RZ, R49.H0_H0 ;  /* 0x20000031ff31a230 */ /* 0x000fd00000004100 */
[----:B------:R-:W-:-:S04]  /*21480*/  @!P0 HADD2.F32 R42, -RZ, R42.H0_H0 ;  /* 0x2000002aff2a8230 */ /* 0x000fc80000004100 */
[----:B------:R-:W-:Y:S01]  /*21490*/  @!P1 FFMA R21, R49, R25, R21 ;  /* 0x0000001931159223 */ /* 0x000fe20000000015 */
[----:B------:R-:W-:Y:S02]  /*214a0*/  IMAD.MOV.U32 R25, RZ, RZ, RZ ;  /* 0x000000ffff197224 */ /* 0x000fe400078e00ff */
[----:B------:R-:W-:Y:S01]  /*214b0*/  @!P0 FFMA R25, R6, R42, RZ ;  /* 0x0000002a06198223 */ /* 0x000fe200000000ff */
[----:B------:R-:W-:Y:S02]  /*214c0*/  P2R R6, PR, RZ, 0x1 ;  /* 0x00000001ff067803 */ /* 0x000fe40000000000 */
[-C--:B------:R-:W-:Y:S02]  /*214d0*/  ISETP.GE.AND P0, PT, R12, R7.reuse, PT ;  /* 0x000000070c00720c */ /* 0x080fe40003f06270 */
[----:B------:R-:W-:Y:S02]  /*214e0*/  ISETP.NE.AND P2, PT, R48, RZ, PT ;  /* 0x000000ff3000720c */ /* 0x000fe40003f45270 */
[----:B------:R-:W-:-:S02]  /*214f0*/  ISETP.GE.AND P1, PT, R13, R7, PT ;  /* 0x000000070d00720c */ /* 0x000fc40003f26270 */
[----:B------:R-:W-:-:S04]  /*21500*/  @!P3 MOV R55, 0x400 ;  /* 0x000004000037b802 */ /* 0x000fc80000000f00 */
[----:B0-----:R-:W-:-:S03]  /*21510*/  @!P3 LEA R54, R54, R55, 0x18 ;  /* 0x000000373636b211 */ /* 0x001fc600078ec0ff */
[----:B------:R-:W0:Y:S01]  /*21520*/  @!P0 S2R R36, SR_CgaCtaId ;  /* 0x0000000000248919 */ /* 0x000e220000008800 */
[----:B------:R-:W-:Y:S02]  /*21530*/  ISETP.GE.AND P0, PT, R16, R7, PT ;  /* 0x000000071000720c */ /* 0x000fe40003f06270 */
[----:B------:R-:W-:Y:S01]  /*21540*/  ISETP.NE.AND P3, PT, R28, RZ, PT ;  /* 0x000000ff1c00720c */ /* 0x000fe20003f65270 */
[----:B------:R-:W-:Y:S02]  /*21550*/  @!P5 HADD2.F32 R31, -RZ, R31.H0_H0 ;  /* 0x2000001fff1fd230 */ /* 0x000fe40000004100 */
[----:B------:R-:W-:Y:S02]  /*21560*/  @!P6 HADD2.F32 R37, -RZ, R37.H0_H0 ;  /* 0x20000025ff25e230 */ /* 0x000fe40000004100 */
[----:B------:R-:W-:Y:S02]  /*21570*/  @!P6 HADD2.F32 R34, -RZ, R34.H0_H0 ;  /* 0x20000022ff22e230 */ /* 0x000fe40000004100 */
[----:B-1----:R-:W-:-:S02]  /*21580*/  @!P2 HADD2.F32 R46, -RZ, R46.H0_H0 ;  /* 0x2000002eff2ea230 */ /* 0x002fc40000004100 */
[----:B------:R-:W-:Y:S02]  /*21590*/  @!P1 HADD2.F32 R44, -RZ, R44.H0_H0 ;  /* 0x2000002cff2c9230 */ /* 0x000fe40000004100 */
[----:B------:R-:W-:Y:S01]  /*215a0*/  @!P5 FFMA R20, R31, R52, R20 ;  /* 0x000000341f14d223 */ /* 0x000fe20000000014 */
[----:B------:R-:W-:Y:S01]  /*215b0*/  @!P6 FFMA R19, R37, R41, R19 ;  /* 0x000000292513e223 */ /* 0x000fe20000000013 */
[----:B------:R-:W-:Y:S01]  /*215c0*/  @!P2 FFMA R22, R46, R40, R22 ;  /* 0x000000282e16a223 */ /* 0x000fe20000000016 */
[----:B------:R-:W1:Y:S01]  /*215d0*/  @!P2 S2R R41, SR_CgaCtaId ;  /* 0x000000000029a919 */ /* 0x000e620000008800 */
[----:B------:R-:W-:Y:S01]  /*215e0*/  P2R R42, PR, RZ, 0x4 ;  /* 0x00000004ff2a7803 */ /* 0x000fe20000000000 */
[----:B------:R-:W-:Y:S01]  /*215f0*/  @!P1 FFMA R21, R44, R43, R21 ;  /* 0x0000002b2c159223 */ /* 0x000fe20000000015 */
[----:B------:R-:W-:Y:S01]  /*21600*/  ISETP.GE.AND P2, PT, R14, R7, PT ;  /* 0x000000070e00720c */ /* 0x000fe20003f46270 */
[----:B------:R-:W1:Y:S01]  /*21610*/  @!P5 S2R R40, SR_CgaCtaId ;  /* 0x000000000028d919 */ /* 0x000e620000008800 */
[----:B------:R-:W-:Y:S01]  /*21620*/  P2R R44, PR, RZ, 0x20 ;  /* 0x00000020ff2c7803 */ /* 0x000fe20000000000 */
[----:B------:R-:W-:Y:S01]  /*21630*/  @!P6 FFMA R20, R34, R47, R20 ;  /* 0x0000002f2214e223 */ /* 0x000fe20000000014 */
[-C--:B------:R-:W-:Y:S01]  /*21640*/  ISETP.GE.AND P5, PT, R11, R7.reuse, PT ;  /* 0x000000070b00720c */ /* 0x080fe20003fa6270 */
[----:B------:R3:W-:Y:S01]  /*21650*/  @!P0 LDS.U16 R48, [R27+0x11de] ;  /* 0x0011de001b308984 */ /* 0x0007e20000000400 */
[----:B------:R-:W0:Y:S01]  /*21660*/  @!P1 S2R R34, SR_CgaCtaId ;  /* 0x0000000000229919 */ /* 0x000e220000008800 */
[----:B------:R-:W-:-:S02]  /*21670*/  ISETP.GE.AND P1, PT, R17, R7, PT ;  /* 0x000000071100720c */ /* 0x000fc40003f26270 */
[----:B------:R-:W-:Y:S01]  /*21680*/  @!P3 LDS.U16 R26, [R26+0x165a] ;  /* 0x00165a001a1ab984 */ /* 0x000fe20000000400 */
[----:B---3--:R-:W-:-:S03]  /*21690*/  P2R R27, PR, RZ, 0x8 ;  /* 0x00000008ff1b7803 */ /* 0x008fc60000000000 */
[----:B------:R-:W-:Y:S01]  /*216a0*/  @!P3 LDS R47, [R4+0x30] ;  /* 0x00003000042fb984 */ /* 0x000fe20000000800 */
[----:B------:R-:W-:Y:S02]  /*216b0*/  ISETP.GE.AND P3, PT, R12, R7, PT ;  /* 0x000000070c00720c */ /* 0x000fe40003f66270 */
[----:B------:R-:W-:Y:S01]  /*216c0*/  @!P4 MOV R61, 0x400 ;  /* 0x00000400003dc802 */ /* 0x000fe20000000f00 */
[----:B------:R-:W3:Y:S01]  /*216d0*/  @!P2 S2R R37, SR_CgaCtaId ;  /* 0x000000000025a919 */ /* 0x000ee20000008800 */
[----:B------:R-:W-:Y:S02]  /*216e0*/  P2R R31, PR, RZ, 0x40 ;  /* 0x00000040ff1f7803 */ /* 0x000fe40000000000 */
[----:B------:R-:W-:Y:S01]  /*216f0*/  @!P4 LEA R60, R60, R61, 0x18 ;  /* 0x0000003d3c3cc211 */ /* 0x000fe200078ec0ff */
[----:B------:R-:W1:Y:S01]  /*21700*/  @!P5 LDS.U16 R35, [R35+0x145c] ;  /* 0x00145c002323d984 */ /* 0x000e620000000400 */
[----:B------:R-:W-:-:S03]  /*21710*/  ISETP.GE.AND P6, PT, R8, R7, PT ;  /* 0x000000070800720c */ /* 0x000fc60003fc6270 */
[----:B------:R-:W1:Y:S01]  /*21720*/  @!P5 LDS R46, [R4+0x20] ;  /* 0x00002000042ed984 */ /* 0x000e620000000800 */
[----:B------:R-:W-:Y:S01]  /*21730*/  ISETP.NE.AND P5, PT, R44, RZ, PT ;  /* 0x000000ff2c00720c */ /* 0x000fe20003fa5270 */
[----:B------:R-:W-:Y:S02]  /*21740*/  @!P3 HADD2.F32 R50, -RZ, R32.H0_H0 ;  /* 0x20000020ff32b230 */ /* 0x000fe40000004100 */
[----:B------:R0:W1:Y:S04]  /*21750*/  @!P1 LDS.U16 R43, [R33+0x115e] ;  /* 0x00115e00212b9984 */ /* 0x0000680000000400 */
[----:B------:R-:W1:Y:S01]  /*21760*/  @!P1 LDS R44, [R4+0x8] ;  /* 0x00000800042c9984 */ /* 0x000e620000000800 */
[----:B------:R-:W-:-:S03]  /*21770*/  ISETP.NE.AND P1, PT, R24, RZ, PT ;  /* 0x000000ff1800720c */ /* 0x000fc60003f25270 */
[----:B------:R-:W-:Y:S04]  /*21780*/  @!P4 LDS.U16 R60, [R60+0x14dc] ;  /* 0x0014dc003c3cc984 */ /* 0x000fe80000000400 */
[----:B------:R-:W-:Y:S01]  /*21790*/  @!P4 LDS R32, [R4+0x24] ;  /* 0x000024000420c984 */ /* 0x000fe20000000800 */
[----:B------:R-:W-:Y:S01]  /*217a0*/  ISETP.NE.AND P4, PT, R29, RZ, PT ;  /* 0x000000ff1d00720c */ /* 0x000fe20003f85270 */
[----:B----4-:R-:W-:Y:S01]  /*217b0*/  @!P6 HADD2.F32 R56, -RZ, R56.H0_H0 ;  /* 0x20000038ff38e230 */ /* 0x010fe20000004100 */
[----:B------:R-:W-:Y:S01]  /*217c0*/  P2R R59, PR, RZ, 0x2 ;  /* 0x00000002ff3b7803 */ /* 0x000fe20000000000 */
[----:B------:R-:W4:Y:S01]  /*217d0*/  @!P0 LDS R49, [R4+0xc] ;  /* 0x00000c0004318984 */ /* 0x000f220000000800 */
[----:B------:R-:W-:Y:S02]  /*217e0*/  P2R R57, PR, RZ, 0x10 ;  /* 0x00000010ff397803 */ /* 0x000fe40000000000 */
[----:B------:R-:W-:Y:S01]  /*217f0*/  @!P6 FFMA R25, R56, R51, R25 ;  /* 0x000000333819e223 */ /* 0x000fe20000000019 */
[----:B------:R-:W-:Y:S04]  /*21800*/  @!P1 LDS.U16 R58, [R58+0x155c] ;  /* 0x00155c003a3a9984 */ /* 0x000fe80000000400 */
[----:B------:R-:W-:Y:S01]  /*21810*/  @!P1 LDS R53, [R4+0x28] ;  /* 0x0000280004359984 */ /* 0x000fe20000000800 */
[----:B------:R-:W-:-:S03]  /*21820*/  ISETP.GE.AND P1, PT, R14, R7, PT ;  /* 0x000000070e00720c */ /* 0x000fc60003f26270 */
[----:B------:R-:W4:Y:S04]  /*21830*/  @!P4 LDS.U16 R30, [R30+0x16da] ;  /* 0x0016da001e1ec984 */ /* 0x000f280000000400 */
[----:B------:R-:W-:Y:S01]  /*21840*/  @!P4 LDS R56, [R4+0x34] ;  /* 0x000034000438c984 */ /* 0x000fe20000000800 */
[----:B------:R-:W-:Y:S02]  /*21850*/  ISETP.GE.AND P4, PT, R13, R7, PT ;  /* 0x000000070d00720c */ /* 0x000fe40003f86270 */
[----:B------:R-:W-:Y:S01]  /*21860*/  @!P2 MOV R51, 0x400 ;  /* 0x000004000033a802 */ /* 0x000fe20000000f00 */
[----:B0-----:R-:W0:Y:S03]  /*21870*/  @!P6 S2R R33, SR_CgaCtaId ;  /* 0x000000000021e919 */ /* 0x001e260000008800 */
[----:B---3--:R-:W-:Y:S01]  /*21880*/  @!P1 LEA R37, R37, R51, 0x18 ;  /* 0x0000003325259211 */ /* 0x008fe200078ec0ff */
[----:B------:R-:W-:Y:S01]  /*21890*/  @!P3 FFMA R21, R50, R38, R21 ;  /* 0x000000263215b223 */ /* 0x000fe20000000015 */
[----:B------:R-:W-:Y:S01]  /*218a0*/  ISETP.GE.AND P0, PT, R15, R7, PT ;  /* 0x000000070f00720c */ /* 0x000fe20003f06270 */
[----:B------:R-:W3:Y:S04]  /*218b0*/  LDL R28, [R5+0xb0] ;  /* 0x0000b000051c7983 */ /* 0x000ee80000100800 */
[----:B------:R-:W-:Y:S01]  /*218c0*/  @!P4 MOV R51, 0x400 ;  /* 0x000004000033c802 */ /* 0x000fe20000000f00 */
[----:B------:R-:W-:Y:S03]  /*218d0*/  @!P1 LDS.U16 R37, [R37+0x12de] ;  /* 0x0012de0025259984 */ /* 0x000fe60000000400 */
[----:B------:R-:W-:Y:S01]  /*218e0*/  @!P4 LEA R34, R34, R51, 0x18 ;  /* 0x000000332222c211 */ /* 0x000fe200078ec0ff */
[----:B------:R-:W3:Y:S01]  /*218f0*/  LDL R24, [R5+0xb4] ;  /* 0x0000b40005187983 */ /* 0x000ee20000100800 */
[----:B------:R-:W-:-:S02]  /*21900*/  ISETP.GE.AND P4, PT, R11, R7, PT ;  /* 0x000000070b00720c */ /* 0x000fc40003f86270 */
[----:B------:R-:W-:Y:S01]  /*21910*/  @!P3 MOV R51, 0x400 ;  /* 0x000004000033b802 */ /* 0x000fe20000000f00 */
[----:B------:R-:W0:Y:S01]  /*21920*/  @!P0 LDS.U16 R54, [R54+0x125e] ;  /* 0x00125e0036368984 */ /* 0x000e220000000400 */
[----:B------:R-:W-:Y:S02]  /*21930*/  ISETP.NE.AND P2, PT, R42, RZ, PT ;  /* 0x000000ff2a00720c */ /* 0x000fe40003f45270 */
[----:B------:R-:W-:Y:S01]  /*21940*/  P2R R55, PR, RZ, 0x1 ;  /* 0x00000001ff377803 */ /* 0x000fe20000000000 */
[----:B------:R-:W0:Y:S01]  /*21950*/  @!P0 LDS R42, [R4+0x10] ;  /* 0x00001000042a8984 */ /* 0x000e220000000800 */
[----:B------:R-:W-:Y:S02]  /*21960*/  @!P3 LEA R36, R36, R51, 0x18 ;  /* 0x000000332424b211 */ /* 0x000fe400078ec0ff */
[----:B------:R-:W-:Y:S01]  /*21970*/  ISETP.GE.AND P0, PT, R17, R7, PT ;  /* 0x000000071100720c */ /* 0x000fe20003f06270 */
[----:B------:R-:W3:Y:S01]  /*21980*/  LDL R29, [R5+0xb8] ;  /* 0x0000b800051d7983 */ /* 0x000ee20000100800 */
[----:B------:R-:W-:Y:S01]  /*21990*/  ISETP.NE.AND P3, PT, R27, RZ, PT ;  /* 0x000000ff1b00720c */ /* 0x000fe20003f65270 */
[----:B-1----:R-:W-:Y:S01]  /*219a0*/  @!P4 HADD2.F32 R35, -RZ, R35.H0_H0 ;  /* 0x20000023ff23c230 */ /* 0x002fe20000004100 */
[----:B------:R-:W-:Y:S01]  /*219b0*/  @!P5 MOV R52, 0x400 ;  /* 0x000004000034d802 */ /* 0x000fe20000000f00 */
[----:B------:R-:W1:Y:S03]  /*219c0*/  @!P1 LDS R27, [R4+0x14] ;  /* 0x00001400041b9984 */ /* 0x000e660000000800 */
[----:B------:R-:W-:Y:S01]  /*219d0*/  @!P4 FFMA R21, R46, R35, R21 ;  /* 0x000000232e15c223 */ /* 0x000fe20000000015 */
[----:B------:R-:W-:Y:S01]  /*219e0*/  ISETP.GE.AND P4, PT, R16, R7, PT ;  /* 0x000000071000720c */ /* 0x000fe20003f86270 */
[----:B------:R-:W3:Y:S01]  /*219f0*/  LDL R38, [R5+0xc0] ;  /* 0x0000c00005267983 */ /* 0x000ee20000100800 */
[----:B------:R-:W-:-:S02]  /*21a00*/  @!P5 LEA R40, R40, R52, 0x18 ;  /* 0x000000342828d211 */ /* 0x000fc400078ec0ff */
[----:B------:R-:W-:Y:S01]  /*21a10*/  @!P2 MOV R52, 0x400 ;  /* 0x000004000034a802 */ /* 0x000fe20000000f00 */
[----:B------:R-:W-:Y:S01]  /*21a20*/  @!P0 HADD2.F32 R43, -RZ, R43.H0_H0 ;  /* 0x2000002bff2b8230 */ /* 0x000fe20000004100 */
[----:B------:R-:W3:Y:S01]  /*21a30*/  LDL R50, [R5+0xbc] ;  /* 0x0000bc0005327983 */ /* 0x000ee20000100800 */
[----:B------:R-:W-:Y:S01]  /*21a40*/  @!P3 HADD2.F32 R35, -RZ, R26.H0_H0 ;  /* 0x2000001aff23b230 */ /* 0x000fe20000004100 */
[----:B------:R-:W-:Y:S02]  /*21a50*/  @!P2 LEA R41, R41, R52, 0x18 ;  /* 0x000000342929a211 */ /* 0x000fe400078ec0ff */
[----:B------:R-:W-:Y:S01]  /*21a60*/  @!P6 MOV R52, 0x400 ;  /* 0x000004000034e802 */ /* 0x000fe20000000f00 */
[----:B------:R-:W-:Y:S01]  /*21a70*/  @!P0 FFMA R25, R43, R44, R25 ;  /* 0x0000002c2b198223 */ /* 0x000fe20000000019 */
[----:B------:R-:W-:Y:S01]  /*21a80*/  @!P3 FFMA R22, R47, R35, R22 ;  /* 0x000000232f16b223 */ /* 0x000fe20000000016 */
[----:B------:R-:W-:Y:S01]  /*21a90*/  @!P4 HADD2.F32 R48, -RZ, R48.H0_H0 ;  /* 0x20000030ff30c230 */ /* 0x000fe20000004100 */
[----:B------:R-:W1:Y:S01]  /*21aa0*/  @!P3 S2R R35, SR_CgaCtaId ;  /* 0x000000000023b919 */ /* 0x000e620000008800 */
[----:B------:R-:W-:-:S02]  /*21ab0*/  P2R R43, PR, RZ, 0x8 ;  /* 0x00000008ff2b7803 */ /* 0x000fc40000000000 */
[-C--:B------:R-:W-:Y:S02]  /*21ac0*/  ISETP.GE.AND P3, PT, R13, R7.reuse, PT ;  /* 0x000000070d00720c */ /* 0x080fe40003f66270 */
[----:B------:R-:W-:Y:S01]  /*21ad0*/  ISETP.GE.AND P1, PT, R10, R7, PT ;  /* 0x000000070a00720c */ /* 0x000fe20003f26270 */
[----:B----4-:R-:W-:Y:S01]  /*21ae0*/  @!P4 FFMA R25, R48, R49, R25 ;  /* 0x000000313019c223 */ /* 0x010fe20000000019 */
[----:B0-----:R-:W-:Y:S01]  /*21af0*/  @!P6 LEA R33, R33, R52, 0x18 ;  /* 0x000000342121e211 */ /* 0x001fe200078ec0ff */
[----:B------:R-:W0:Y:S01]  /*21b00*/  @!P5 S2R R46, SR_CgaCtaId ;  /* 0x00000000002ed919 */ /* 0x000e220000008800 */
[----:B------:R-:W-:Y:S02]  /*21b10*/  ISETP.NE.AND P6, PT, R31, RZ, PT ;  /* 0x000000ff1f00720c */ /* 0x000fe40003fc5270 */
[----:B------:R-:W-:Y:S01]  /*21b20*/  ISETP.NE.AND P4, PT, R57, RZ, PT ;  /* 0x000000ff3900720c */ /* 0x000fe20003f85270 */
[----:B------:R-:W4:Y:S01]  /*21b30*/  @!P0 S2R R31, SR_CgaCtaId ;  /* 0x00000000001f8919 */ /* 0x000f220000008800 */
[----:B------:R-:W-:-:S03]  /*21b40*/  ISETP.NE.AND P0, PT, R55, RZ, PT ;  /* 0x000000ff3700720c */ /* 0x000fc60003f05270 */
[----:B------:R-:W-:Y:S02]  /*21b50*/  @!P3 LDS.U16 R34, [R34+0x135e] ;  /* 0x00135e002222b984 */ /* 0x000fe40000000400 */
[----:B------:R-:W-:Y:S02]  /*21b60*/  @!P1 HADD2.F32 R60, -RZ, R60.H0_H0 ;  /* 0x2000003cff3c9230 */ /* 0x000fe40000004100 */
[----:B------:R-:W-:Y:S01]  /*21b70*/  @!P3 LDS R47, [R4+0x18] ;  /* 0x00001800042fb984 */ /* 0x000fe20000000800 */
[----:B------:R-:W-:-:S03]  /*21b80*/  ISETP.GE.AND P3, PT, R10, R7, PT ;  /* 0x000000070a00720c */ /* 0x000fc60003f66270 */
[----:B------:R-:W-:Y:S02]  /*21b90*/  @!P4 HADD2.F32 R48, -RZ, R30.H0_H0 ;  /* 0x2000001eff30c230 */ /* 0x000fe40000004100 */
[----:B------:R-:W-:Y:S01]  /*21ba0*/  @!P1 FFMA R21, R60, R32, R21 ;  /* 0x000000203c159223 */ /* 0x000fe20000000015 */
[----:B------:R-:W-:Y:S01]  /*21bb0*/  @!P0 HADD2.F32 R54, -RZ, R54.H0_H0 ;  /* 0x20000036ff368230 */ /* 0x000fe20000004100 */
[----:B------:R-:W-:Y:S01]  /*21bc0*/  ISETP.NE.AND P0, PT, R6, RZ, PT ;  /* 0x000000ff0600720c */ /* 0x000fe20003f05270 */
[----:B------:R-:W0:Y:S01]  /*21bd0*/  @!P2 LDS.U16 R41, [R41+0x15dc] ;  /* 0x0015dc002929a984 */ /* 0x000e220000000400 */
[----:B------:R-:W-:Y:S02]  /*21be0*/  ISETP.NE.AND P1, PT, R59, RZ, PT ;  /* 0x000000ff3b00720c */ /* 0x000fe40003f25270 */
[----:B------:R-:W-:Y:S01]  /*21bf0*/  P2R R44, PR, RZ, 0x20 ;  /* 0x00000020ff2c7803 */ /* 0x000fe20000000000 */
[----:B------:R-:W-:Y:S01]  /*21c00*/  @!P4 FFMA R22, R48, R56, R22 ;  /* 0x000000383016c223 */ /* 0x000fe20000000016 */
[----:B------:R-:W-:Y:S01]  /*21c10*/  ISETP.GE.AND P5, PT, R11, R7, PT ;  /* 0x000000070b00720c */ /* 0x000fe20003fa6270 */
[----:B------:R-:W0:Y:S01]  /*21c20*/  @!P4 S2R R32, SR_CgaCtaId ;  /* 0x000000000020c919 */ /* 0x000e220000008800 */
[----:B------:R-:W-:-:S02]  /*21c30*/  P2R R48, PR, RZ, 0x10 ;  /* 0x00000010ff307803 */ /* 0x000fc40000000000 */
[-C--:B------:R-:W-:Y:S01]  /*21c40*/  ISETP.GE.AND P4, PT, R15, R7.reuse, PT ;  /* 0x000000070f00720c */ /* 0x080fe20003f86270 */
[----:B------:R-:W0:Y:S01]  /*21c50*/  @!P3 S2R R52, SR_CgaCtaId ;  /* 0x000000000034b919 */ /* 0x000e220000008800 */
[-C--:B------:R-:W-:Y:S01]  /*21c60*/  ISETP.GE.AND P3, PT, R16, R7.reuse, PT ;  /* 0x000000071000720c */ /* 0x080fe20003f66270 */
[----:B------:R1:W-:Y:S02]  /*21c70*/  @!P0 LDS.U16 R49, [R9+0x1060] ;  /* 0x0010600009318984 */ /* 0x0003e40000000400 */
[----:B------:R-:W-:Y:S02]  /*21c80*/  @!P1 HADD2.F32 R58, -RZ, R58.H0_H0 ;  /* 0x2000003aff3a9230 */ /* 0x000fe40000004100 */
[----:B------:R-:W-:Y:S01]  /*21c90*/  @!P0 LDS R6, [R4] ;  /* 0x0000000004068984 */ /* 0x000fe20000000800 */
[----:B-1----:R-:W-:Y:S01]  /*21ca0*/  P2R R9, PR, RZ, 0x1 ;  /* 0x00000001ff097803 */ /* 0x002fe20000000000 */
[----:B------:R-:W1:Y:S01]  /*21cb0*/  @!P5 S2R R30, SR_CgaCtaId ;  /* 0x00000000001ed919 */ /* 0x000e620000008800 */
[----:B------:R-:W-:-:S02]  /*21cc0*/  ISETP.GE.AND P0, PT, R14, R7, PT ;  /* 0x000000070e00720c */ /* 0x000fc40003f06270 */
[----:B------:R-:W-:Y:S01]  /*21cd0*/  ISETP.GE.AND P5, PT, R12, R7, PT ;  /* 0x000000070c00720c */ /* 0x000fe20003fa6270 */
[----:B------:R-:W1:Y:S01]  /*21ce0*/  @!P6 S2R R26, SR_CgaCtaId ;  /* 0x00000000001ae919 */ /* 0x000e620000008800 */
[----:B------:R-:W-:Y:S01]  /*21cf0*/  @!P4 FFMA R25, R42, R54, R25 ;  /* 0x000000362a19c223 */ /* 0x000fe20000000019 */
[----:B------:R-:W-:Y:S01]  /*21d00*/  @!P1 FFMA R21, R58, R53, R21 ;  /* 0x000000353a159223 */ /* 0x000fe20000000015 */
[----:B------:R-:W-:Y:S01]  /*21d10*/  P2R R42, PR, RZ, 0x2 ;  /* 0x00000002ff2a7803 */ /* 0x000fe20000000000 */
[----:B------:R-:W1:Y:S01]  /*21d20*/  @!P1 S2R R51, SR_CgaCtaId ;  /* 0x0000000000339919 */ /* 0x000e620000008800 */
[-C--:B------:R-:W-:Y:S01]  /*21d30*/  ISETP.GE.AND P1, PT, R17, R7.reuse, PT ;  /* 0x000000071100720c */ /* 0x080fe20003f26270 */
[----:B------:R-:W2:Y:S01]  /*21d40*/  @!P3 S2R R53, SR_CgaCtaId ;  /* 0x000000000035b919 */ /* 0x000ea20000008800 */
[----:B------:R-:W-:-:S03]  /*21d50*/  ISETP.GE.AND P3, PT, R8, R7, PT ;  /* 0x000000070800720c */ /* 0x000fc60003f66270 */
[----:B------:R-:W-:Y:S02]  /*21d60*/  @!P0 HADD2.F32 R57, -RZ, R37.H0_H0 ;  /* 0x20000025ff398230 */ /* 0x000fe40000004100 */
[----:B------:R-:W2:Y:S04]  /*21d70*/  @!P5 LDS.U16 R36, [R36+0x13de] ;  /* 0x0013de002424d984 */ /* 0x000ea80000000400 */
[----:B------:R-:W2:Y:S01]  /*21d80*/  @!P5 LDS R37, [R4+0x1c] ;  /* 0x00001c000425d984 */ /* 0x000ea20000000800 */
[----:B------:R-:W-:Y:S02]  /*21d90*/  ISETP.NE.AND P5, PT, R44, RZ, PT ;  /* 0x000000ff2c00720c */ /* 0x000fe40003fa5270 */
[----:B------:R-:W-:Y:S01]  /*21da0*/  @!P1 MOV R54, 0x400 ;  /* 0x0000040000369802 */ /* 0x000fe20000000f00 */
[----:B------:R0:W2:Y:S03]  /*21db0*/  @!P3 LDS.U16 R56, [R33+0x10e0] ;  /* 0x0010e0002138b984 */ /* 0x0000a60000000400 */
[----:B----4-:R-:W-:Y:S01]  /*21dc0*/  @!P1 LEA R54, R31, R54, 0x18 ;  /* 0x000000361f369211 */ /* 0x010fe200078ec0ff */
[----:B------:R-:W4:Y:S01]  /*21dd0*/  @!P3 LDS R44, [R4+0x4] ;  /* 0x00000400042cb984 */ /* 0x000f220000000800 */
[----:B------:R-:W-:Y:S01]  /*21de0*/  ISETP.NE.AND P3, PT, R43, RZ, PT ;  /* 0x000000ff2b00720c */ /* 0x000fe20003f65270 */
[----:B0-----:R-:W0:Y:S01]  /*21df0*/  @!P4 S2R R33, SR_CgaCtaId ;  /* 0x000000000021c919 */ /* 0x001e220000008800 */
[----:B------:R-:W-:Y:S01]  /*21e00*/  ISETP.NE.AND P4, PT, R48, RZ, PT ;  /* 0x000000ff3000720c */ /* 0x000fe20003f85270 */
[----:B------:R-:W-:Y:S01]  /*21e10*/  @!P0 FFMA R25, R57, R27, R25 ;  /* 0x0000001b39198223 */ /* 0x000fe20000000019 */
[----:B------:R-:W4:Y:S01]  /*21e20*/  @!P0 S2R R31, SR_CgaCtaId ;  /* 0x00000000001f8919 */ /* 0x000f220000008800 */
[----:B------:R-:W-:Y:S01]  /*21e30*/  ISETP.GE.AND P0, PT, R11, R7, PT ;  /* 0x000000070b00720c */ /* 0x000fe20003f06270 */
[----:B------:R1:W4:Y:S01]  /*21e40*/  @!P1 LDS.U16 R27, [R54+0x1160] ;  /* 0x00116000361b9984 */ /* 0x0003220000000400 */
[----:B------:R-:W-:-:S03]  /*21e50*/  @!P6 MOV R55, 0x400 ;  /* 0x000004000037e802 */ /* 0x000fc60000000f00 */
[----:B------:R-:W-:Y:S01]  /*21e60*/  @!P2 LDS R48, [R4+0x2c] ;  /* 0x00002c000430a984 */ /* 0x000fe20000000800 */
[----:B-1----:R-:W-:-:S04]  /*21e70*/  @!P5 MOV R54, 0x400 ;  /* 0x000004000036d802 */ /* 0x002fc80000000f00 */
[----:B------:R-:W-:Y:S02]  /*21e80*/  @!P5 LEA R46, R46, R54, 0x18 ;  /* 0x000000362e2ed211 */ /* 0x000fe400078ec0ff */
[----:B------:R-:W-:Y:S02]  /*21e90*/  P2R R54, PR, RZ, 0x20 ;  /* 0x00000020ff367803 */ /* 0x000fe40000000000 */
[----:B------:R-:W-:Y:S02]  /*21ea0*/  ISETP.GE.AND P5, PT, R11, R7, PT ;  /* 0x000000070b00720c */ /* 0x000fe40003fa6270 */
[----:B------:R-:W-:Y:S02]  /*21eb0*/  @!P6 LEA R26, R26, R55, 0x18 ;  /* 0x000000371a1ae211 */ /* 0x000fe400078ec0ff */
[----:B------:R-:W-:Y:S02]  /*21ec0*/  @!P3 MOV R55, 0x400 ;  /* 0x000004000037b802 */ /* 0x000fe40000000f00 */
[----:B------:R-:W-:-:S02]  /*21ed0*/  @!P4 MOV R43, 0x400 ;  /* 0x00000400002bc802 */ /* 0x000fc40000000f00 */
[----:B------:R-:W-:Y:S02]  /*21ee0*/  @!P0 MOV R57, 0x400 ;  /* 0x0000040000398802 */ /* 0x000fe40000000f00 */
[----:B------:R-:W-:Y:S02]  /*21ef0*/  @!P4 LEA R32, R32, R43, 0x18 ;  /* 0x0000002b2020c211 */ /* 0x000fe400078ec0ff */
[----:B------:R-:W-:Y:S02]  /*21f00*/  @!P3 LEA R35, R35, R55, 0x18 ;  /* 0x000000372323b211 */ /* 0x000fe400078ec0ff */
[----:B------:R-:W-:Y:S01]  /*21f10*/  P2R R43, PR, RZ, 0x10 ;  /* 0x00000010ff2b7803 */ /* 0x000fe20000000000 */
[----:B------:R-:W1:Y:S01]  /*21f20*/  @!P1 LDS R55, [R4+0x8] ;  /* 0x0000080004379984 */ /* 0x000e620000000800 */
[-C--:B------:R-:W-:Y:S02]  /*21f30*/  ISETP.GE.AND P0, PT, R10, R7.reuse, PT ;  /* 0x000000070a00720c */ /* 0x080fe40003f06270 */
[----:B------:R-:W-:Y:S01]  /*21f40*/  ISETP.GE.AND P4, PT, R13, R7, PT ;  /* 0x000000070d00720c */ /* 0x000fe20003f86270 */
[----:B------:R-:W1:Y:S01]  /*21f50*/  @!P2 S2R R58, SR_CgaCtaId ;  /* 0x00000000003aa919 */ /* 0x000e620000008800 */
[----:B------:R-:W-:-:S02]  /*21f60*/  ISETP.NE.AND P1, PT, R42, RZ, PT ;  /* 0x000000ff2a00720c */ /* 0x000fc40003f25270 */
[----:B------:R-:W-:Y:S01]  /*21f70*/  @!P5 LEA R30, R30, R57, 0x18 ;  /* 0x000000391e1ed211 */ /* 0x000fe200078ec0ff */
[----:B------:R-:W-:Y:S01]  /*21f80*/  @!P2 HADD2.F32 R41, -RZ, R41.H0_H0 ;  /* 0x20000029ff29a230 */ /* 0x000fe20000004100 */
[----:B------:R-:W-:Y:S01]  /*21f90*/  ISETP.GE.AND P5, PT, R16, R7, PT ;  /* 0x000000071000720c */ /* 0x000fe20003fa6270 */
[----:B------:R-:W-:Y:S04]  /*21fa0*/  @!P3 LDS.U16 R35, [R35+0x165c] ;  /* 0x00165c002323b984 */ /* 0x000fe80000000400 */
[----:B------:R-:W-:Y:S02]  /*21fb0*/  @!P0 MOV R42, 0x400 ;  /* 0x00000400002a8802 */ /* 0x000fe40000000f00 */
[----:B------:R-:W-:Y:S02]  /*21fc0*/  @!P4 HADD2.F32 R34, -RZ, R34.H0_H0 ;  /* 0x20000022ff22c230 */ /* 0x000fe40000004100 */
[----:B------:R-:W-:-:S02]  /*21fd0*/  @!P1 MOV R57, 0x400 ;  /* 0x0000040000399802 */ /* 0x000fc40000000f00 */
[----:B------:R-:W-:Y:S01]  /*21fe0*/  @!P0 LEA R52, R52, R42, 0x18 ;  /* 0x0000002a34348211 */ /* 0x000fe200078ec0ff */
[----:B------:R-:W-:Y:S01]  /*21ff0*/  @!P4 FFMA R25, R34, R47, R25 ;  /* 0x0000002f2219c223 */ /* 0x000fe20000000019 */
[----:B------:R-:W-:Y:S02]  /*22000*/  ISETP.NE.AND P0, PT, R9, RZ, PT ;  /* 0x000000ff0900720c */ /* 0x000fe40003f05270 */
[----:B------:R-:W-:Y:S02]  /*22010*/  @!P1 LEA R51, R51, R57, 0x18 ;  /* 0x0000003933339211 */ /* 0x000fe400078ec0ff */
[----:B------:R-:W-:Y:S02]  /*22020*/  P2R R9, PR, RZ, 0x2 ;  /* 0x00000002ff097803 */ /* 0x000fe40000000000 */
[----:B------:R-:W-:Y:S02]  /*22030*/  ISETP.GE.AND P1, PT, R15, R7, PT ;  /* 0x000000070f00720c */ /* 0x000fe40003f26270 */
[----:B------:R-:W-:-:S02]  /*22040*/  @!P5 MOV R47, 0x400 ;  /* 0x00000400002fd802 */ /* 0x000fc40000000f00 */
[----:B------:R-:W-:Y:S02]  /*22050*/  ISETP.GE.AND P4, PT, R14, R7, PT ;  /* 0x000000070e00720c */ /* 0x000fe40003f86270 */
[----:B--2---:R-:W-:Y:S02]  /*22060*/  @!P5 LEA R53, R53, R47, 0x18 ;  /* 0x0000002f3535d211 */ /* 0x004fe400078ec0ff */
[----:B------:R-:W2:Y:S01]  /*22070*/  @!P6 S2R R47, SR_CgaCtaId ;  /* 0x00000000002fe919 */ /* 0x000ea20000008800 */
[----:B------:R-:W-:Y:S02]  /*22080*/  P2R R57, PR, RZ, 0x40 ;  /* 0x00000040ff397803 */ /* 0x000fe40000000000 */
[----:B------:R-:W-:Y:S02]  /*22090*/  ISETP.GE.AND P6, PT, R12, R7, PT ;  /* 0x000000070c00720c */ /* 0x000fe40003fc6270 */
[----:B------:R-:W-:-:S04]  /*220a0*/  @!P1 MOV R42, 0x400 ;  /* 0x00000400002a9802 */ /* 0x000fc80000000f00 */
[----:B0-----:R-:W-:Y:S02]  /*220b0*/  @!P1 LEA R33, R33, R42, 0x18 ;  /* 0x0000002a21219211 */ /* 0x001fe400078ec0ff */
[----:B------:R-:W-:Y:S02]  /*220c0*/  @!P4 MOV R42, 0x400 ;  /* 0x00000400002ac802 */ /* 0x000fe40000000f00 */
[----:B------:R-:W-:Y:S02]  /*220d0*/  P2R R59, PR, RZ, 0x20 ;  /* 0x00000020ff3b7803 */ /* 0x000fe40000000000 */
[-C--:B------:R-:W-:Y:S01]  /*220e0*/  ISETP.GE.AND P5, PT, R8, R7.reuse, PT ;  /* 0x000000070800720c */ /* 0x080fe20003fa6270 */
[----:B------:R-:W-:Y:S01]  /*220f0*/  @!P6 HADD2.F32 R36, -RZ, R36.H0_H0 ;  /* 0x20000024ff24e230 */ /* 0x000fe20000004100 */
[----:B----4-:R-:W-:Y:S01]  /*22100*/  @!P4 LEA R42, R31, R42, 0x18 ;  /* 0x0000002a1f2ac211 */ /* 0x010fe200078ec0ff */
[----:B------:R-:W-:Y:S01]  /*22110*/  @!P0 HADD2.F32 R49, -RZ, R49.H0_H0 ;  /* 0x20000031ff318230 */ /* 0x000fe20000004100 */
[----:B------:R-:W-:Y:S01]  /*22120*/  P2R R31, PR, RZ, 0x10 ;  /* 0x00000010ff1f7803 */ /* 0x000fe20000000000 */
[----:B------:R-:W-:Y:S01]  /*22130*/  IMAD.MOV.U32 R34, RZ, RZ, RZ ;  /* 0x000000ffff227224 */ /* 0x000fe200078e00ff */
[----:B------:R-:W-:Y:S01]  /*22140*/  ISETP.GE.AND P4, PT, R13, R7, PT ;  /* 0x000000070d00720c */ /* 0x000fe20003f86270 */
[----:B------:R-:W-:Y:S01]  /*22150*/  @!P6 FFMA R25, R36, R37, R25 ;  /* 0x000000252419e223 */ /* 0x000fe20000000019 */
[----:B------:R-:W-:Y:S01]  /*22160*/  @!P1 LDS.U16 R33, [R33+0x1260] ;  /* 0x0012600021219984 */ /* 0x000fe20000000400 */
[----:B------:R-:W0:Y:S01]  /*22170*/  @!P6 S2R R37, SR_CgaCtaId ;  /* 0x000000000025e919 */ /* 0x000e220000008800 */
[----:B------:R-:W-:Y:S01]  /*22180*/  ISETP.GE.AND P6, PT, R17, R7, PT ;  /* 0x000000071100720c */ /* 0x000fe20003fc6270 */
[----:B------:R-:W-:Y:S01]  /*22190*/  @!P0 FFMA R34, R6, R49, RZ ;  /* 0x0000003106228223 */ /* 0x000fe200000000ff */
[----:B------:R-:W-:Y:S01]  /*221a0*/  P2R R6, PR, RZ, 0x1 ;  /* 0x00000001ff067803 */ /* 0x000fe20000000000 */
[----:B------:R-:W-:Y:S01]  /*221b0*/  @!P5 HADD2.F32 R56, -RZ, R56.H0_H0 ;  /* 0x20000038ff38d230 */ /* 0x000fe20000004100 */
[----:B------:R-:W-:-:S05]  /*221c0*/  ISETP.GE.AND P0, PT, R11, R7, PT ;  /* 0x000000070b00720c */ /* 0x000fca0003f06270 */
[----:B------:R-:W4:Y:S01]  /*221d0*/  @!P4 S2R R36, SR_CgaCtaId ;  /* 0x000000000024c919 */ /* 0x000f220000008800 */
[----:B------:R-:W-:Y:S01]  /*221e0*/  ISETP.GE.AND P4, PT, R10, R7, PT ;  /* 0x000000070a00720c */ /* 0x000fe20003f86270 */
[----:B------:R-:W-:Y:S02]  /*221f0*/  @!P5 FFMA R34, R56, R44, R34 ;  /* 0x0000002c3822d223 */ /* 0x000fe40000000022 */
[----:B------:R-:W-:-:S04]  /*22200*/  @!P6 HADD2.F32 R56, -RZ, R27.H0_H0 ;  /* 0x2000001bff38e230 */ /* 0x000fc80000004100 */
[----:B------:R-:W0:Y:S01]  /*22210*/  @!P0 LDS.U16 R30, [R30+0x145e] ;  /* 0x00145e001e1e8984 */ /* 0x000e220000000400 */
[----:B-1----:R-:W-:Y:S01]  /*22220*/  @!P6 FFMA R34, R56, R55, R34 ;  /* 0x000000373822e223 */ /* 0x002fe20000000022 */
[----:B------:R-:W-:-:S04]  /*22230*/  ISETP.NE.AND P6, PT, R57, RZ, PT ;  /* 0x000000ff3900720c */ /* 0x000fc80003fc5270 */
[----:B------:R-:W1:Y:S04]  /*22240*/  @!P4 LDS.U16 R52, [R52+0x14de] ;  /* 0x0014de003434c984 */ /* 0x000e680000000400 */
[----:B------:R-:W4:Y:S04]  /*22250*/  @!P0 LDS R44, [R4+0x20] ;  /* 0x00002000042c8984 */ /* 0x000f280000000800 */
[----:B------:R-:W4:Y:S01]  /*22260*/  @!P4 LDS R55, [R4+0x24] ;  /* 0x000024000437c984 */ /* 0x000f220000000800 */
[----:B------:R-:W-:Y:S02]  /*22270*/  ISETP.NE.AND P4, PT, R31, RZ, PT ;  /* 0x000000ff1f00720c */ /* 0x000fe40003f85270 */
[----:B------:R-:W-:Y:S01]  /*22280*/  @!P6 MOV R57, 0x400 ;  /* 0x000004000039e802 */ /* 0x000fe20000000f00 */
[----:B------:R-:W-:Y:S01]  /*22290*/  @!P1 LDS R31, [R4+0x10] ;  /* 0x00001000041f9984 */ /* 0x000fe20000000800 */
[----:B------:R-:W-:-:S02]  /*222a0*/  ISETP.NE.AND P5, PT, R59, RZ, PT ;  /* 0x000000ff3b00720c */ /* 0x000fc40003fa5270 */
[----:B------:R-:W-:Y:S01]  /*222b0*/  ISETP.NE.AND P1, PT, R9, RZ, PT ;  /* 0x000000ff0900720c */ /* 0x000fe20003f25270 */
[----:B------:R-:W4:Y:S01]  /*222c0*/  @!P3 S2R R49, SR_CgaCtaId ;  /* 0x000000000031b919 */ /* 0x000f220000008800 */
[----:B--2---:R-:W-:Y:S02]  /*222d0*/  @!P6 LEA R47, R47, R57, 0x18 ;  /* 0x000000392f2fe211 */ /* 0x004fe400078ec0ff */
[----:B------:R-:W-:Y:S02]  /*222e0*/  P2R R9, PR, RZ, 0x40 ;  /* 0x00000040ff097803 */ /* 0x000fe40000000000 */
[----:B------:R-:W-:Y:S01]  /*222f0*/  ISETP.GE.AND P6, PT, R14, R7, PT ;  /* 0x000000070e00720c */ /* 0x000fe20003fc6270 */
[----:B------:R-:W2:Y:S01]  /*22300*/  @!P4 LDS.U16 R42, [R42+0x12e0] ;  /* 0x0012e0002a2ac984 */ /* 0x000ea20000000400 */
[----:B------:R-:W-:-:S03]  /*22310*/  ISETP.NE.AND P4, PT, R43, RZ, PT ;  /* 0x000000ff2b00720c */ /* 0x000fc60003f85270 */
[----:B------:R-:W2:Y:S01]  /*22320*/  @!P5 LDS.U16 R53, [R53+0x11e0] ;  /* 0x0011e0003535d984 */ /* 0x000ea20000000400 */
[----:B------:R-:W-:Y:S02]  /*22330*/  @!P2 MOV R56, 0x400 ;  /* 0x000004000038a802 */ /* 0x000fe40000000f00 */
[----:B------:R-:W-:Y:S01]  /*22340*/  P2R R60, PR, RZ, 0x40 ;  /* 0x00000040ff3c7803 */ /* 0x000fe20000000000 */
[----:B------:R-:W2:Y:S04]  /*22350*/  @!P5 LDS R27, [R4+0xc] ;  /* 0x00000c00041bd984 */ /* 0x000ea80000000800 */
[----:B------:R-:W-:Y:S01]  /*22360*/  @!P6 LDS R43, [R4+0x14] ;  /* 0x00001400042be984 */ /* 0x000fe20000000800 */
[----:B------:R-:W-:Y:S01]  /*22370*/  ISETP.GE.AND P6, PT, R10, R7, PT ;  /* 0x000000070a00720c */ /* 0x000fe20003fc6270 */
[----:B------:R-:W-:Y:S01]  /*22380*/  @!P2 FFMA R21, R41, R48, R21 ;  /* 0x000000302915a223 */ /* 0x000fe20000000015 */
[----:B------:R-:W-:Y:S01]  /*22390*/  @!P2 LEA R58, R58, R56, 0x18 ;  /* 0x000000383a3aa211 */ /* 0x000fe200078ec0ff */
[----:B------:R-:W2:Y:S01]  /*223a0*/  @!P3 LDS R41, [R4+0x30] ;  /* 0x000030000429b984 */ /* 0x000ea20000000800 */
[----:B------:R-:W-:-:S02]  /*223b0*/  P2R R57, PR, RZ, 0x4 ;  /* 0x00000004ff397803 */ /* 0x000fc40000000000 */
[-C--:B------:R-:W-:Y:S01]  /*223c0*/  ISETP.GE.AND P2, PT, R13, R7.reuse, PT ;  /* 0x000000070d00720c */ /* 0x080fe20003f46270 */
[----:B------:R-:W3:Y:S01]  /*223d0*/  @!P1 LDS.U16 R51, [R51+0x155e] ;  /* 0x00155e0033339984 */ /* 0x000ee20000000400 */
[----:B------:R-:W-:Y:S01]  /*223e0*/  P2R R59, PR, RZ, 0x2 ;  /* 0x00000002ff3b7803 */ /* 0x000fe20000000000 */
[----:B0-----:R-:W-:Y:S02]  /*223f0*/  @!P0 HADD2.F32 R30, -RZ, R30.H0_H0 ;  /* 0x2000001eff1e8230 */ /* 0x001fe40000004100 */
[----:B------:R-:W0:Y:S01]  /*22400*/  @!P1 LDS R56, [R4+0x28] ;  /* 0x0000280004389984 */ /* 0x000e220000000800 */
[----:B------:R-:W-:Y:S01]  /*22410*/  ISETP.GE.AND P1, PT, R12, R7, PT ;  /* 0x000000070c00720c */ /* 0x000fe20003f26270 */
[----:B-1----:R-:W-:Y:S01]  /*22420*/  @!P6 HADD2.F32 R52, -RZ, R52.H0_H0 ;  /* 0x20000034ff34e230 */ /* 0x002fe20000004100 */
[----:B------:R-:W-:Y:S01]  /*22430*/  @!P3 MOV R61, 0x400 ;  /* 0x00000400003db802 */ /* 0x000fe20000000f00 */
[----:B----4-:R-:W-:-:S03]  /*22440*/  @!P0 FFMA R25, R44, R30, R25 ;  /* 0x0000001e2c198223 */ /* 0x010fc60000000019 */
[----:B------:R-:W-:Y:S01]  /*22450*/  @!P3 LEA R49, R49, R61, 0x18 ;  /* 0x0000003d3131b211 */ /* 0x000fe200078ec0ff */
[----:B------:R-:W1:Y:S01]  /*22460*/  @!P6 S2R R30, SR_CgaCtaId ;  /* 0x00000000001ee919 */ /* 0x000e620000008800 */
[----:B------:R-:W-:Y:S01]  /*22470*/  @!P2 MOV R61, 0x400 ;  /* 0x00000400003da802 */ /* 0x000fe20000000f00 */
[----:B------:R-:W-:Y:S01]  /*22480*/  @!P6 FFMA R25, R52, R55, R25 ;  /* 0x000000373419e223 */ /* 0x000fe20000000019 */
[----:B------:R-:W-:Y:S02]  /*22490*/  ISETP.NE.AND P6, PT, R60, RZ, PT ;  /* 0x000000ff3c00720c */ /* 0x000fe40003fc5270 */
[----:B------:R-:W-:Y:S02]  /*224a0*/  @!P2 LEA R36, R36, R61, 0x18 ;  /* 0x0000003d2424a211 */ /* 0x000fe400078ec0ff */
[----:B------:R-:W-:-:S04]  /*224b0*/  @!P1 MOV R61, 0x400 ;  /* 0x00000400003d9802 */ /* 0x000fc80000000f00 */
[----:B------:R-:W-:Y:S02]  /*224c0*/  @!P1 LEA R37, R37, R61, 0x18 ;  /* 0x0000003d25259211 */ /* 0x000fe400078ec0ff */
[----:B------:R-:W-:-:S03]  /*224d0*/  ISETP.GE.AND P1, PT, R15, R7, PT ;  /* 0x000000070f00720c */ /* 0x000fc60003f26270 */
[----:B--2---:R-:W-:Y:S01]  /*224e0*/  @!P6 HADD2.F32 R42, -RZ, R42.H0_H0 ;  /* 0x2000002aff2ae230 */ /* 0x004fe20000004100 */
[----:B------:R-:W-:Y:S01]  /*224f0*/  ISETP.NE.AND P6, PT, R9, RZ, PT ;  /* 0x000000ff0900720c */ /* 0x000fe20003fc5270 */
[----:B------:R-:W2:Y:S01]  /*22500*/  @!P0 S2R R48, SR_CgaCtaId ;  /* 0x0000000000308919 */ /* 0x000ea20000008800 */
[----:B------:R-:W-:Y:S02]  /*22510*/  @!P5 HADD2.F32 R53, -RZ, R53.H0_H0 ;  /* 0x20000035ff35d230 */ /* 0x000fe40000004100 */
[----:B------:R-:W-:-:S03]  /*22520*/  @!P3 HADD2.F32 R35, -RZ, R35.H0_H0 ;  /* 0x20000023ff23b230 */ /* 0x000fc60000004100 */
[----:B------:R-:W-:Y:S02]  /*22530*/  @!P5 FFMA R34, R53, R27, R34 ;  /* 0x0000001b3522d223 */ /* 0x000fe40000000022 */
[----:B------:R-:W-:Y:S02]  /*22540*/  @!P1 HADD2.F32 R33, -RZ, R33.H0_H0 ;  /* 0x20000021ff219230 */ /* 0x000fe40000004100 */
[----:B------:R-:W-:Y:S01]  /*22550*/  @!P3 FFMA R21, R41, R35, R21 ;  /* 0x000000232915b223 */ /* 0x000fe20000000015 */
[----:B------:R-:W-:Y:S02]  /*22560*/  P2R R35, PR, RZ, 0x40 ;  /* 0x00000040ff237803 */ /* 0x000fe40000000000 */
[----:B------:R-:W-:Y:S02]  /*22570*/  @!P1 FFMA R34, R31, R33, R34 ;  /* 0x000000211f229223 */ /* 0x000fe40000000022 */
[----:B------:R-:W4:Y:S01]  /*22580*/  @!P6 S2R R33, SR_CgaCtaId ;  /* 0x000000000021e919 */ /* 0x000f220000008800 */
[----:B------:R-:W-:Y:S01]  /*22590*/  ISETP.GE.AND P6, PT, R14, R7, PT ;  /* 0x000000070e00720c */ /* 0x000fe20003fc6270 */
[----:B------:R-:W-:Y:S01]  /*225a0*/  FADD R23, R18, R23 ;  /* 0x0000001712177221 */ /* 0x000fe20000000000 */
[----:B------:R-:W-:-:S04]  /*225b0*/  ISETP.NE.AND P1, PT, R59, RZ, PT ;  /* 0x000000ff3b00720c */ /* 0x000fc80003f25270 */
[----:B------:R0:W-:Y:S01]  /*225c0*/  STL [R5+0xa8], R23 ;  /* 0x0000a81705007387 */ /* 0x0001e20000100800 */
[----:B------:R-:W-:-:S03]  /*225d0*/  @!P0 MOV R18, 0x400 ;  /* 0x0000040000128802 */ /* 0x000fc60000000f00 */
[----:B------:R-:W4:Y:S03]  /*225e0*/  @!P2 LDS.U16 R36, [R36+0x1360] ;  /* 0x001360002424a984 */ /* 0x000f260000000400 */
[----:B------:R-:W-:Y:S01]  /*225f0*/  @!P6 FFMA R34, R42, R43, R34 ;  /* 0x0000002b2a22e223 */ /* 0x000fe20000000022 */
[----:B0-----:R-:W0:Y:S01]  /*22600*/  @!P4 S2R R23, SR_CgaCtaId ;  /* 0x000000000017c919 */ /* 0x001e220000008800 */
[----:B------:R-:W-:Y:S01]  /*22610*/  ISETP.GE.AND P6, PT, R12, R7, PT ;  /* 0x000000070c00720c */ /* 0x000fe20003fc6270 */
[----:B---3--:R-:W-:Y:S01]  /*22620*/  @!P1 HADD2.F32 R51, -RZ, R51.H0_H0 ;  /* 0x20000033ff339230 */ /* 0x008fe20000004100 */
[----:B--2---:R-:W-:Y:S01]  /*22630*/  @!P0 LEA R18, R48, R18, 0x18 ;  /* 0x0000001230128211 */ /* 0x004fe200078ec0ff */
[----:B------:R-:W2:Y:S03]  /*22640*/  @!P1 S2R R9, SR_CgaCtaId ;  /* 0x0000000000099919 */ /* 0x000ea60000008800 */
[----:B------:R-:W-:Y:S01]  /*22650*/  @!P1 FFMA R25, R51, R56, R25 ;  /* 0x0000003833199223 */ /* 0x000fe20000000019 */
[----:B------:R-:W3:Y:S01]  /*22660*/  @!P2 LDS R31, [R4+0x18] ;  /* 0x00001800041fa984 */ /* 0x000ee20000000800 */
[----:B------:R-:W-:-:S03]  /*22670*/  P2R R55, PR, RZ, 0x1 ;  /* 0x00000001ff377803 */ /* 0x000fc60000000000 */
[----:B------:R-:W-:Y:S04]  /*22680*/  @!P0 LDS.U16 R51, [R18+0x1460] ;  /* 0x0014600012338984 */ /* 0x000fe80000000400 */
[----:B------:R-:W-:Y:S04]  /*22690*/  @!P6 LDS.U16 R37, [R37+0x13e0] ;  /* 0x0013e0002525e984 */ /* 0x000fe80000000400 */
[----:B------:R-:W-:Y:S01]  /*226a0*/  @!P6 LDS R18, [R4+0x1c] ;  /* 0x00001c000412e984 */ /* 0x000fe20000000800 */
[----:B------:R-:W-:-:S03]  /*226b0*/  ISETP.NE.AND P6, PT, R35, RZ, PT ;  /* 0x000000ff2300720c */ /* 0x000fc60003fc5270 */
[----:B------:R-:W-:Y:S01]  /*226c0*/  @!P0 LDS R35, [R4+0x20] ;  /* 0x0000200004238984 */ /* 0x000fe20000000800 */
[----:B------:R-:W-:Y:S02]  /*226d0*/  ISETP.GE.AND P0, PT, R10, R7, PT ;  /* 0x000000070a00720c */ /* 0x000fe40003f06270 */
[----:B------:R-:W-:Y:S01]  /*226e0*/  @!P4 MOV R48, 0x400 ;  /* 0x000004000030c802 */ /* 0x000fe20000000f00 */
[----:B------:R-:W3:Y:S03]  /*226f0*/  @!P4 LDS.U16 R32, [R32+0x16dc] ;  /* 0x0016dc002020c984 */ /* 0x000ee60000000400 */
[----:B0-----:R-:W-:Y:S01]  /*22700*/  @!P4 LEA R23, R23, R48, 0x18 ;  /* 0x000000301717c211 */ /* 0x001fe200078ec0ff */
[----:B------:R-:W-:Y:S01]  /*22710*/  @!P4 LDS R53, [R4+0x34] ;  /* 0x000034000435c984 */ /* 0x000fe20000000800 */
[----:B------:R-:W-:Y:S02]  /*22720*/  ISETP.NE.AND P5, PT, R54, RZ, PT ;  /* 0x000000ff3600720c */ /* 0x000fe40003fa5270 */
[----:B------:R-:W-:Y:S01]  /*22730*/  ISETP.NE.AND P2, PT, R57, RZ, PT ;  /* 0x000000ff3900720c */ /* 0x000fe20003f45270 */
[----:B------:R-:W0:Y:S02]  /*22740*/  @!P4 S2R R41, SR_CgaCtaId ;  /* 0x000000000029c919 */ /* 0x000e240000008800 */
[----:B------:R-:W-:Y:S01]  /*22750*/  @!P0 MOV R48, 0x400 ;  /* 0x0000040000308802 */ /* 0x000fe20000000f00 */
[----:B------:R-:W0:Y:S03]  /*22760*/  @!P3 S2R R44, SR_CgaCtaId ;  /* 0x00000000002cb919 */ /* 0x000e260000008800 */
[----:B-1----:R-:W-:-:S02]  /*22770*/  @!P0 LEA R30, R30, R48, 0x18 ;  /* 0x000000301e1e8211 */ /* 0x002fc400078ec0ff */
[----:B------:R-:W-:Y:S01]  /*22780*/  @!P1 MOV R48, 0x400 ;  /* 0x0000040000309802 */ /* 0x000fe20000000f00 */
[----:B------:R-:W-:Y:S01]  /*22790*/  @!P3 LDS.U16 R49, [R49+0x165e] ;  /* 0x00165e003131b984 */ /* 0x000fe20000000400 */
[-C--:B------:R-:W-:Y:S02]  /*227a0*/  ISETP.GE.AND P0, PT, R13, R7.reuse, PT ;  /* 0x000000070d00720c */ /* 0x080fe40003f06270 */
[----:B--2---:R-:W-:Y:S01]  /*227b0*/  @!P1 LEA R9, R9, R48, 0x18 ;  /* 0x0000003009099211 */ /* 0x004fe200078ec0ff */
[----:B------:R-:W1:Y:S01]  /*227c0*/  @!P5 S2R R27, SR_CgaCtaId ;  /* 0x00000000001bd919 */ /* 0x000e620000008800 */
[----:B------:R-:W-:Y:S02]  /*227d0*/  P2R R48, PR, RZ, 0x2 ;  /* 0x00000002ff307803 */ /* 0x000fe40000000000 */
[----:B------:R-:W-:Y:S01]  /*227e0*/  ISETP.GE.AND P1, PT, R10, R7, PT ;  /* 0x000000070a00720c */ /* 0x000fe20003f26270 */
[----:B------:R-:W2:Y:S04]  /*227f0*/  @!P5 LDS.U16 R40, [R40+0x175a] ;  /* 0x00175a002828d984 */ /* 0x000ea80000000400 */
[----:B------:R-:W0:Y:S02]  /*22800*/  @!P5 LDS R54, [R4+0x38] ;  /* 0x000038000436d984 */ /* 0x000e240000000800 */
[----:B----4-:R-:W-:-:S02]  /*22810*/  @!P0 HADD2.F32 R36, -RZ, R36.H0_H0 ;  /* 0x20000024ff248230 */ /* 0x010fc40000004100 */
[----:B------:R-:W-:Y:S03]  /*22820*/  @!P2 LDS.U16 R58, [R58+0x15de] ;  /* 0x0015de003a3aa984 */ /* 0x000fe60000000400 */
[----:B---3--:R-:W-:Y:S01]  /*22830*/  @!P0 FFMA R34, R36, R31, R34 ;  /* 0x0000001f24228223 */ /* 0x008fe20000000022 */
[----:B------:R-:W3:Y:S04]  /*22840*/  @!P1 LDS.U16 R30, [R30+0x14e0] ;  /* 0x0014e0001e1e9984 */ /* 0x000ee80000000400 */
[----:B------:R-:W4:Y:S01]  /*22850*/  @!P1 LDS R31, [R4+0x24] ;  /* 0x00002400041f9984 */ /* 0x000f220000000800 */
[----:B------:R-:W-:Y:S02]  /*22860*/  ISETP.GE.AND P1, PT, R12, R7, PT ;  /* 0x000000070c00720c */ /* 0x000fe40003f26270 */
[----:B------:R-:W-:Y:S01]  /*22870*/  ISETP.NE.AND P0, PT, R55, RZ, PT ;  /* 0x000000ff3700720c */ /* 0x000fe20003f05270 */
[----:B------:R-:W0:Y:S01]  /*22880*/  @!P2 S2R R42, SR_CgaCtaId ;  /* 0x00000000002aa919 */ /* 0x000e220000008800 */
[----:B------:R-:W-:Y:S01]  /*22890*/  @!P5 MOV R56, 0x400 ;  /* 0x000004000038d802 */ /* 0x000fe20000000f00 */
[----:B------:R-:W4:Y:S01]  /*228a0*/  @!P2 LDS R52, [R4+0x2c] ;  /* 0x00002c000434a984 */ /* 0x000f220000000800 */
[----:B------:R-:W-:-:S03]  /*228b0*/  @!P4 HADD2.F32 R32, -RZ, R32.H0_H0 ;  /* 0x20000020ff20c230 */ /* 0x000fc60000004100 */
[----:B------:R-:W-:Y:S04]  /*228c0*/  @!P5 LDS.U16 R46, [R46+0x175c] ;  /* 0x00175c002e2ed984 */ /* 0x000fe80000000400 */
[----:B------:R-:W-:Y:S02]  /*228d0*/  @!P1 HADD2.F32 R37, -RZ, R37.H0_H0 ;  /* 0x20000025ff259230 */ /* 0x000fe40000004100 */
[----:B------:R-:W-:Y:S01]  /*228e0*/  @!P0 HADD2.F32 R51, -RZ, R51.H0_H0 ;  /* 0x20000033ff338230 */ /* 0x000fe20000004100 */
[----:B------:R-:W-:Y:S02]  /*228f0*/  @!P4 LDS.U16 R23, [R23+0x16de] ;  /* 0x0016de001717c984 */ /* 0x000fe40000000400 */
[----:B------:R-:W-:Y:S01]  /*22900*/  @!P1 FFMA R34, R37, R18, R34 ;  /* 0x0000001225229223 */ /* 0x000fe20000000022 */
[----:B------:R-:W-:Y:S01]  /*22910*/  ISETP.NE.AND P1, PT, R48, RZ, PT ;  /* 0x000000ff3000720c */ /* 0x000fe20003f25270 */
[----:B------:R-:W4:Y:S02]  /*22920*/  @!P5 S2R R43, SR_CgaCtaId ;  /* 0x00000000002bd919 */ /* 0x000f240000008800 */
[----:B------:R-:W-:Y:S01]  /*22930*/  @!P0 FFMA R34, R35, R51, R34 ;  /* 0x0000003323228223 */ /* 0x000fe20000000022 */
[----:B------:R-:W-:Y:S01]  /*22940*/  ISETP.NE.AND P0, PT, R6, RZ, PT ;  /* 0x000000ff0600720c */ /* 0x000fe20003f05270 */
[----:B------:R-:W-:Y:S01]  /*22950*/  FADD R39, R19, R39 ;  /* 0x0000002713277221 */ /* 0x000fe20000000000 */
[----:B-1----:R-:W-:Y:S01]  /*22960*/  @!P5 LEA R27, R27, R56, 0x18 ;  /* 0x000000381b1bd211 */ /* 0x002fe200078ec0ff */
[----:B------:R-:W-:Y:S01]  /*22970*/  @!P6 LDS.U16 R47, [R47+0x17dc] ;  /* 0x0017dc002f2fe984 */ /* 0x000fe20000000400 */
[----:B------:R-:W-:-:S02]  /*22980*/  @!P6 MOV R56, 0x400 ;  /* 0x000004000038e802 */ /* 0x000fc40000000f00 */
[----:B------:R-:W-:Y:S01]  /*22990*/  @!P4 MOV R55, 0x400 ;  /* 0x000004000037c802 */ /* 0x000fe20000000f00 */
[----:B--2---:R-:W-:Y:S01]  /*229a0*/  @!P5 HADD2.F32 R40, -RZ, R40.H0_H0 ;  /* 0x20000028ff28d230 */ /* 0x004fe20000004100 */
[----:B------:R-:W-:Y:S01]  /*229b0*/  @!P6 LEA R33, R33, R56, 0x18 ;  /* 0x000000382121e211 */ /* 0x000fe200078ec0ff */
[----:B------:R-:W-:Y:S01]  /*229c0*/  @!P4 FFMA R21, R32, R53, R21 ;  /* 0x000000352015c223 */ /* 0x000fe20000000015 */
[----:B------:R-:W-:Y:S01]  /*229d0*/  @!P2 MOV R56, 0x400 ;  /* 0x000004000038a802 */ /* 0x000fe20000000f00 */
[----:B------:R1:W2:Y:S01]  /*229e0*/  @!P1 LDS.U16 R35, [R9+0x1560] ;  /* 0x0015600009239984 */ /* 0x0002a20000000400 */
[----:B------:R-:W-:Y:S02]  /*229f0*/  P2R R18, PR, RZ, 0x1 ;  /* 0x00000001ff127803 */ /* 0x000fe40000000000 */
[----:B0-----:R-:W-:Y:S01]  /*22a00*/  @!P2 LEA R42, R42, R56, 0x18 ;  /* 0x000000382a2aa211 */ /* 0x001fe200078ec0ff */
[----:B------:R-:W0:Y:S01]  /*22a10*/  @!P0 S2R R32, SR_CgaCtaId ;  /* 0x0000000000208919 */ /* 0x000e220000008800 */
[----:B------:R-:W-:Y:S01]  /*22a20*/  @!P4 LEA R41, R41, R55, 0x18 ;  /* 0x000000372929c211 */ /* 0x000fe200078ec0ff */
[----:B------:R-:W2:Y:S01]  /*22a30*/  @!P0 S2R R6, SR_CgaCtaId ;  /* 0x0000000000068919 */ /* 0x000ea20000008800 */
[----:B------:R-:W-:Y:S01]  /*22a40*/  ISETP.GE.AND P0, PT, R10, R7, PT ;  /* 0x000000070a00720c */ /* 0x000fe20003f06270 */
[----:B------:R-:W-:Y:S01]  /*22a50*/  @!P5 FFMA R22, R40, R54, R22 ;  /* 0x000000362816d223 */ /* 0x000fe20000000016 */
[----:B------:R-:W0:Y:S01]  /*22a60*/  @!P6 S2R R55, SR_CgaCtaId ;  /* 0x000000000037e919 */ /* 0x000e220000008800 */
[----:B------:R-:W-:Y:S01]  /*22a70*/  @!P3 MOV R57, 0x400 ;  /* 0x000004000039b802 */ /* 0x000fe20000000f00 */
[----:B------:R-:W2:Y:S03]  /*22a80*/  @!P1 LDS R40, [R4+0x28] ;  /* 0x0000280004289984 */ /* 0x000ea60000000800 */
[----:B------:R-:W-:Y:S01]  /*22a90*/  @!P3 LEA R44, R44, R57, 0x18 ;  /* 0x000000392c2cb211 */ /* 0x000fe200078ec0ff */
[----:B------:R-:W2:Y:S04]  /*22aa0*/  @!P2 LDS.U16 R42, [R42+0x15e0] ;  /* 0x0015e0002a2aa984 */ /* 0x000ea80000000400 */
[----:B------:R-:W-:Y:S04]  /*22ab0*/  @!P6 LDS.U16 R37, [R26+0x17da] ;  /* 0x0017da001a25e984 */ /* 0x000fe80000000400 */
[----:B------:R-:W2:Y:S01]  /*22ac0*/  @!P5 LDS R26, [R4+0x38] ;  /* 0x00003800041ad984 */ /* 0x000ea20000000800 */
[----:B---3--:R-:W-:-:S03]  /*22ad0*/  @!P0 HADD2.F32 R54, -RZ, R30.H0_H0 ;  /* 0x2000001eff368230 */ /* 0x008fc60000004100 */
[----:B------:R-:W3:Y:S01]  /*22ae0*/  @!P2 LDS R48, [R4+0x2c] ;  /* 0x00002c000430a984 */ /* 0x000ee20000000800 */
[----:B------:R-:W-:-:S03]  /*22af0*/  @!P5 MOV R36, 0x400 ;  /* 0x000004000024d802 */ /* 0x000fc60000000f00 */
[----:B------:R-:W3:Y:S01]  /*22b00*/  @!P3 LDS.U16 R51, [R44+0x1660] ;  /* 0x001660002c33b984 */ /* 0x000ee20000000400 */
[----:B------:R-:W-:Y:S01]  /*22b10*/  @!P2 HADD2.F32 R58, -RZ, R58.H0_H0 ;  /* 0x2000003aff3aa230 */ /* 0x000fe20000004100 */
[----:B----4-:R-:W-:Y:S01]  /*22b20*/  @!P5 LEA R36, R43, R36, 0x18 ;  /* 0x000000242b24d211 */ /* 0x010fe200078ec0ff */
[----:B------:R-:W-:Y:S01]  /*22b30*/  @!P0 FFMA R34, R54, R31, R34 ;  /* 0x0000001f36228223 */ /* 0x000fe20000000022 */
[----:B------:R-:W4:Y:S01]  /*22b40*/  @!P3 LDS R30, [R4+0x30] ;  /* 0x00003000041eb984 */ /* 0x000f220000000800 */
[----:B------:R-:W-:-:S03]  /*22b50*/  ISETP.NE.AND P0, PT, R18, RZ, PT ;  /* 0x000000ff1200720c */ /* 0x000fc60003f05270 */
[----:B------:R-:W4:Y:S01]  /*22b60*/  @!P3 LDS R43, [R4+0x30] ;  /* 0x00003000042bb984 */ /* 0x000f220000000800 */
[----:B------:R-:W-:-:S03]  /*22b70*/  @!P2 FFMA R25, R58, R52, R25 ;  /* 0x000000343a19a223 */ /* 0x000fc60000000019 */
[----:B------:R-:W4:Y:S01]  /*22b80*/  @!P4 LDS R52, [R4+0x34] ;  /* 0x000034000434c984 */ /* 0x000f220000000800 */
[----:B-1----:R-:W-:-:S03]  /*22b90*/  @!P6 MOV R9, 0x400 ;  /* 0x000004000009e802 */ /* 0x002fc60000000f00 */
[----:B------:R-:W1:Y:S01]  /*22ba0*/  @!P5 LDS.U16 R27, [R27+0x175e] ;  /* 0x00175e001b1bd984 */ /* 0x000e620000000400 */
[----:B0-----:R-:W-:Y:S02]  /*22bb0*/  @!P6 LEA R9, R55, R9, 0x18 ;  /* 0x000000093709e211 */ /* 0x001fe400078ec0ff */
[----:B------:R-:W-:Y:S01]  /*22bc0*/  @!P0 MOV R18, 0x400 ;  /* 0x0000040000128802 */ /* 0x000fe20000000f00 */
[----:B------:R-:W0:Y:S04]  /*22bd0*/  @!P4 LDS.U16 R41, [R41+0x16e0] ;  /* 0x0016e0002929c984 */ /* 0x000e280000000400 */
[----:B------:R-:W0:Y:S04]  /*22be0*/  @!P5 LDS.U16 R36, [R36+0x1760] ;  /* 0x001760002424d984 */ /* 0x000e280000000400 */
[----:B------:R-:W0:Y:S01]  /*22bf0*/  @!P6 LDS.U16 R33, [R33+0x17de] ;  /* 0x0017de002121e984 */ /* 0x000e220000000400 */
[----:B------:R-:W-:-:S03]  /*22c00*/  @!P0 LEA R18, R32, R18, 0x18 ;  /* 0x0000001220128211 */ /* 0x000fc600078ec0ff */
[----:B------:R-:W0:Y:S01]  /*22c10*/  @!P5 LDS R19, [R4+0x38] ;  /* 0x000038000413d984 */ /* 0x000e220000000800 */
[----:B--2---:R-:W-:-:S03]  /*22c20*/  @!P1 HADD2.F32 R35, -RZ, R35.H0_H0 ;  /* 0x20000023ff239230 */ /* 0x004fc60000004100 */
[----:B------:R-:W2:Y:S04]  /*22c30*/  @!P4 LDS R31, [R4+0x34] ;  /* 0x00003400041fc984 */ /* 0x000ea80000000800 */
[----:B------:R-:W2:Y:S04]  /*22c40*/  @!P6 LDS R32, [R4+0x3c] ;  /* 0x00003c000420e984 */ /* 0x000ea80000000800 */
[----:B------:R3:W-:Y:S04]  /*22c50*/  @!P6 LDS.U16 R54, [R9+0x17e0] ;  /* 0x0017e0000936e984 */ /* 0x0007e80000000400 */
[----:B------:R-:W2:Y:S01]  /*22c60*/  @!P6 LDS R53, [R4+0x3c] ;  /* 0x00003c000435e984 */ /* 0x000ea20000000800 */
[----:B---3--:R-:W-:-:S03]  /*22c70*/  @!P0 MOV R9, 0x400 ;  /* 0x0000040000098802 */ /* 0x008fc60000000f00 */
[----:B------:R-:W3:Y:S01]  /*22c80*/  @!P6 LDS R44, [R4+0x3c] ;  /* 0x00003c00042ce984 */ /* 0x000ee20000000800 */
[----:B------:R-:W-:Y:S02]  /*22c90*/  @!P5 HADD2.F32 R46, -RZ, R46.H0_H0 ;  /* 0x2000002eff2ed230 */ /* 0x000fe40000004100 */
[----:B------:R-:W-:Y:S01]  /*22ca0*/  @!P1 FFMA R34, R35, R40, R34 ;  /* 0x0000002823229223 */ /* 0x000fe20000000022 */
[----:B------:R-:W-:Y:S01]  /*22cb0*/  @!P0 LEA R9, R6, R9, 0x18 ;  /* 0x0000000906098211 */ /* 0x000fe200078ec0ff */
[----:B------:R-:W3:Y:S01]  /*22cc0*/  @!P5 LDS R55, [R4+0x38] ;  /* 0x000038000437d984 */ /* 0x000ee20000000800 */
[----:B------:R-:W-:Y:S01]  /*22cd0*/  P2R R6, PR, RZ, 0x2 ;  /* 0x00000002ff067803 */ /* 0x000fe20000000000 */
[----:B------:R-:W-:Y:S01]  /*22ce0*/  @!P2 HADD2.F32 R35, -RZ, R42.H0_H0 ;  /* 0x2000002aff23a230 */ /* 0x000fe20000004100 */
[----:B------:R-:W-:Y:S01]  /*22cf0*/  ISETP.GE.AND P1, PT, R8, R7, PT ;  /* 0x000000070800720c */ /* 0x000fe20003f26270 */
[----:B------:R-:W-:Y:S01]  /*22d00*/  STL [R5+0xac], R39 ;  /* 0x0000ac2705007387 */ /* 0x000fe20000100800 */
[----:B------:R-:W-:-:S03]  /*22d10*/  @!P5 FFMA R21, R46, R26, R21 ;  /* 0x0000001a2e15d223 */ /* 0x000fc60000000015 */
[----:B------:R-:W3:Y:S01]  /*22d20*/  @!P6 LDS R39, [R4+0x3c] ;  /* 0x00003c000427e984 */ /* 0x000ee20000000800 */
[----:B------:R-:W-:Y:S01]  /*22d30*/  @!P2 FFMA R34, R35, R48, R34 ;  /* 0x000000302322a223 */ /* 0x000fe20000000022 */
[----:B------:R-:W-:Y:S01]  /*22d40*/  P2R R26, PR, RZ, 0x4 ;  /* 0x00000004ff1a7803 */ /* 0x000fe20000000000 */
[----:B------:R-:W-:Y:S01]  /*22d50*/  @!P3 HADD2.F32 R51, -RZ, R51.H0_H0 ;  /* 0x20000033ff33b230 */ /* 0x000fe20000004100 */
[----:B------:R-:W-:Y:S01]  /*22d60*/  ISETP.GE.AND P2, PT, R17, R7, PT ;  /* 0x000000071100720c */ /* 0x000fe20003f46270 */
[----:B------:R-:W-:Y:S02]  /*22d70*/  @!P3 HADD2.F32 R49, -RZ, R49.H0_H0 ;  /* 0x20000031ff31b230 */ /* 0x000fe40000004100 */
[----:B------:R-:W-:Y:S02]  /*22d80*/  @!P4 HADD2.F32 R40, -RZ, R23.H0_H0 ;  /* 0x20000017ff28c230 */ /* 0x000fe40000004100 */
[----:B----4-:R-:W-:Y:S02]  /*22d90*/  @!P3 FFMA R34, R30, R51, R34 ;  /* 0x000000331e22b223 */ /* 0x010fe40000000022 */
[----:B------:R-:W4:Y:S01]  /*22da0*/  @!P1 S2R R30, SR_CgaCtaId ;  /* 0x00000000001e9919 */ /* 0x000f220000008800 */
[----:B------:R-:W-:Y:S01]  /*22db0*/  @!P3 FFMA R25, R43, R49, R25 ;  /* 0x000000312b19b223 */ /* 0x000fe20000000019 */
[----:B------:R-:W-:-:S03]  /*22dc0*/  ISETP.GE.AND P1, PT, R16, R7, PT ;  /* 0x000000071000720c */ /* 0x000fc60003f26270 */
[----:B------:R-:W-:Y:S02]  /*22dd0*/  @!P4 FFMA R25, R40, R52, R25 ;  /* 0x000000342819c223 */ /* 0x000fe40000000019 */
[----:B------:R-:W4:Y:S01]  /*22de0*/  @!P2 S2R R40, SR_CgaCtaId ;  /* 0x000000000028a919 */ /* 0x000f220000008800 */
[----:B------:R-:W-:Y:S01]  /*22df0*/  ISETP.GE.AND P2, PT, R15, R7, PT ;  /* 0x000000070f00720c */ /* 0x000fe20003f46270 */
[----:B-1----:R-:W-:Y:S02]  /*22e00*/  @!P5 HADD2.F32 R42, -RZ, R27.H0_H0 ;  /* 0x2000001bff2ad230 */ /* 0x002fe40000004100 */
[----:B0-----:R-:W-:Y:S02]  /*22e10*/  @!P4 HADD2.F32 R23, -RZ, R41.H0_H0 ;  /* 0x20000029ff17c230 */ /* 0x001fe40000004100 */
[----:B------:R-:W-:Y:S02]  /*22e20*/  @!P5 HADD2.F32 R35, -RZ, R36.H0_H0 ;  /* 0x20000024ff23d230 */ /* 0x000fe40000004100 */
[----:B------:R-:W-:Y:S01]  /*22e30*/  FADD R28, R28, R20 ;  /* 0x000000141c1c7221 */ /* 0x000fe20000000000 */
[----:B------:R-:W0:Y:S01]  /*22e40*/  @!P1 S2R R41, SR_CgaCtaId ;  /* 0x0000000000299919 */ /* 0x000e220000008800 */
[----:B------:R-:W-:-:S02]  /*22e50*/  @!P6 HADD2.F32 R36, -RZ, R33.H0_H0 ;  /* 0x20000021ff24e230 */ /* 0x000fc40000004100 */
[----:B------:R-:W-:Y:S01]  /*22e60*/  @!P5 FFMA R25, R42, R19, R25 ;  /* 0x000000132a19d223 */ /* 0x000fe20000000019 */
[----:B------:R-:W-:Y:S02]  /*22e70*/  @!P6 HADD2.F32 R20, -RZ, R47.H0_H0 ;  /* 0x2000002fff14e230 */ /* 0x000fe40000004100 */
[----:B--2---:R-:W-:Y:S01]  /*22e80*/  @!P4 FFMA R34, R23, R31, R34 ;  /* 0x0000001f1722c223 */ /* 0x004fe20000000022 */
[----:B------:R-:W-:Y:S02]  /*22e90*/  @!P6 HADD2.F32 R37, -RZ, R37.H0_H0 ;  /* 0x20000025ff25e230 */ /* 0x000fe40000004100 */
[----:B------:R-:W-:Y:S01]  /*22ea0*/  @!P6 FFMA R25, R36, R32, R25 ;  /* 0x000000202419e223 */ /* 0x000fe20000000019 */
[----:B------:R-:W1:Y:S01]  /*22eb0*/  @!P2 S2R R31, SR_CgaCtaId ;  /* 0x00000000001fa919 */ /* 0x000e620000008800 */
[----:B------:R-:W-:Y:S01]  /*22ec0*/  @!P6 FFMA R21, R20, R53, R21 ;  /* 0x000000351415e223 */ /* 0x000fe20000000015 */
[----:B------:R-:W-:Y:S01]  /*22ed0*/  P2R R20, PR, RZ, 0x8 ;  /* 0x00000008ff147803 */ /* 0x000fe20000000000 */
[----:B------:R-:W2:Y:S01]  /*22ee0*/  @!P0 S2R R32, SR_CgaCtaId ;  /* 0x0000000000208919 */ /* 0x000ea20000008800 */
[----:B---3--:R-:W-:Y:S01]  /*22ef0*/  @!P6 FFMA R22, R37, R44, R22 ;  /* 0x0000002c2516e223 */ /* 0x008fe20000000016 */
[----:B------:R-:W-:Y:S01]  /*22f00*/  ISETP.GE.AND P3, PT, R14, R7, PT ;  /* 0x000000070e00720c */ /* 0x000fe20003f66270 */
[----:B------:R-:W-:Y:S01]  /*22f10*/  @!P6 HADD2.F32 R19, -RZ, R54.H0_H0 ;  /* 0x20000036ff13e230 */ /* 0x000fe20000004100 */
[----:B------:R-:W3:Y:S01]  /*22f20*/  @!P0 S2R R37, SR_CgaCtaId ;  /* 0x0000000000258919 */ /* 0x000ee20000008800 */
[----:B------:R-:W-:Y:S01]  /*22f30*/  @!P5 FFMA R34, R35, R55, R34 ;  /* 0x000000372322d223 */ /* 0x000fe20000000022 */
[----:B------:R-:W-:Y:S01]  /*22f40*/  FADD R24, R22, R24 ;  /* 0x0000001816187221 */ /* 0x000fe20000000000 */
[----:B------:R-:W-:Y:S01]  /*22f50*/  FADD R22, R21, R29 ;  /* 0x0000001d15167221 */ /* 0x000fe20000000000 */
[----:B------:R-:W-:Y:S01]  /*22f60*/  P2R R29, PR, RZ, 0x40 ;  /* 0x00000040ff1d7803 */ /* 0x000fe20000000000 */
[----:B------:R-:W-:Y:S01]  /*22f70*/  @!P6 FFMA R34, R19, R39, R34 ;  /* 0x000000271322e223 */ /* 0x000fe20000000022 */
[----:B------:R-:W-:-:S02]  /*22f80*/  ISETP.GE.AND P6, PT, R8, R7, PT ;  /* 0x000000070800720c */ /* 0x000fc40003fc6270 */
[----:B------:R-:W-:Y:S02]  /*22f90*/  P2R R23, PR, RZ, 0x20 ;  /* 0x00000020ff177803 */ /* 0x000fe40000000000 */
[-C--:B------:R-:W-:Y:S01]  /*22fa0*/  ISETP.GE.AND P5, PT, R17, R7.reuse, PT ;  /* 0x000000071100720c */ /* 0x080fe20003fa6270 */
[----:B------:R-:W3:Y:S01]  /*22fb0*/  @!P3 S2R R19, SR_CgaCtaId ;  /* 0x000000000013b919 */ /* 0x000ee20000008800 */
[----:B------:R-:W-:Y:S01]  /*22fc0*/  ISETP.GE.AND P3, PT, R12, R7, PT ;  /* 0x000000070c00720c */ /* 0x000fe20003f66270 */
[----:B------:R-:W-:Y:S01]  /*22fd0*/  FADD R38, R38, R34 ;  /* 0x0000002226267221 */ /* 0x000fe20000000000 */
[----:B------:R-:W3:Y:S01]  /*22fe0*/  @!P0 S2R R21, SR_CgaCtaId ;  /* 0x0000000000158919 */ /* 0x000ee20000008800 */
[----:B------:R-:W-:Y:S01]  /*22ff0*/  FADD R50, R25, R50 ;  /* 0x0000003219327221 */ /* 0x000fe20000000000 */
[----:B------:R-:W-:Y:S01]  /*23000*/  @!P1 MOV R34, 0x400 ;  /* 0x0000040000229802 */ /* 0x000fe20000000f00 */
[----:B------:R-:W3:Y:S01]  /*23010*/  @!P0 S2R R35, SR_CgaCtaId ;  /* 0x0000000000238919 */ /* 0x000ee20000008800 */
[----:B------:R-:W-:-:S02]  /*23020*/  P2R R27, PR, RZ, 0x10 ;  /* 0x00000010ff1b7803 */ /* 0x000fc40000000000 */
[----:B------:R-:W-:Y:S01]  /*23030*/  @!P6 MOV R25, 0x400 ;  /* 0x000004000019e802 */ /* 0x000fe20000000f00 */
[----:B------:R-:W3:Y:S01]  /*23040*/  @!P0 S2R R36, SR_CgaCtaId ;  /* 0x0000000000248919 */ /* 0x000ee20000008800 */
[----:B------:R-:W-:Y:S01]  /*23050*/  ISETP.GE.AND P4, PT, R13, R7, PT ;  /* 0x000000070d00720c */ /* 0x000fe20003f86270 */
[----:B------:R0:W-:Y:S01]  /*23060*/  STL [R5+0xb0], R28 ;  /* 0x0000b01c05007387 */ /* 0x0001e20000100800 */
[----:B------:R-:W-:Y:S02]  /*23070*/  @!P5 MOV R33, 0x400 ;  /* 0x000004000021d802 */ /* 0x000fe40000000f00 */
[----:B----4-:R-:W-:Y:S01]  /*23080*/  @!P6 LEA R30, R30, R25, 0x18 ;  /* 0x000000191e1ee211 */ /* 0x010fe200078ec0ff */
[----:B------:R-:W-:Y:S01]  /*23090*/  STL [R5+0xb4], R24 ;  /* 0x0000b41805007387 */ /* 0x000fe20000100800 */
[----:B------:R-:W-:-:S03]  /*230a0*/  @!P0 MOV R25, 0x400 ;  /* 0x0000040000198802 */ /* 0x000fc60000000f00 */
[----:B------:R-:W-:Y:S01]  /*230b0*/  STL [R5+0xb8], R22 ;  /* 0x0000b81605007387 */ /* 0x000fe20000100800 */
[----:B0-----:R-:W-:Y:S02]  /*230c0*/  @!P1 LEA R28, R41, R34, 0x18 ;  /* 0x00000022291c9211 */ /* 0x001fe400078ec0ff */
[----:B------:R-:W-:Y:S01]  /*230d0*/  @!P2 MOV R34, 0x400 ;  /* 0x000004000022a802 */ /* 0x000fe20000000f00 */
[----:B------:R-:W-:Y:S01]  /*230e0*/  STL [R5+0xbc], R50 ;  /* 0x0000bc3205007387 */ /* 0x000fe20000100800 */
[----:B------:R-:W-:-:S03]  /*230f0*/  @!P5 LEA R39, R40, R33, 0x18 ;  /* 0x000000212827d211 */ /* 0x000fc600078ec0ff */
[----:B------:R0:W-:Y:S01]  /*23100*/  STL [R5+0xc0], R38 ;  /* 0x0000c02605007387 */ /* 0x0001e20000100800 */
[----:B------:R-:W-:-:S03]  /*23110*/  @!P0 MOV R42, 0x400 ;  /* 0x00000400002a8802 */ /* 0x000fc60000000f00 */
[----:B------:R-:W4:Y:S01]  /*23120*/  @!P0 LDS.U16 R24, [R0+0x1062] ;  /* 0x0010620000188984 */ /* 0x000f220000000400 */
[----:B-1----:R-:W-:-:S03]  /*23130*/  @!P2 LEA R33, R31, R34, 0x18 ;  /* 0x000000221f21a211 */ /* 0x002fc600078ec0ff */
[----:B------:R-:W-:Y:S01]  /*23140*/  @!P1 LDS R34, [R4+0xc] ;  /* 0x00000c0004229984 */ /* 0x000fe20000000800 */
[----:B0-----:R-:W0:Y:S01]  /*23150*/  @!P3 S2R R38, SR_CgaCtaId ;  /* 0x000000000026b919 */ /* 0x001e220000008800 */
[----:B------:R-:W-:Y:S02]  /*23160*/  ISETP.NE.AND P3, PT, R20, RZ, PT ;  /* 0x000000ff1400720c */ /* 0x000fe40003f65270 */
[----:B--2---:R-:W-:Y:S01]  /*23170*/  @!P0 LEA R20, R32, R25, 0x18 ;  /* 0x0000001920148211 */ /* 0x004fe200078ec0ff */
[----:B------:R-:W1:Y:S01]  /*23180*/  @!P0 LDS R41, [R4] ;  /* 0x0000000004298984 */ /* 0x000e620000000800 */
[----:B---3--:R-:W-:-:S03]  /*23190*/  @!P0 LEA R22, R37, R42, 0x18 ;  /* 0x0000002a25168211 */ /* 0x008fc600078ec0ff */
[----:B------:R-:W-:Y:S01]  /*231a0*/  @!P1 LDS.U16 R32, [R28+0x11e2] ;  /* 0x0011e2001c209984 */ /* 0x000fe20000000400 */
[----:B------:R-:W-:-:S03]  /*231b0*/  ISETP.NE.AND P1, PT, R6, RZ, PT ;  /* 0x000000ff0600720c */ /* 0x000fc60003f25270 */
[----:B------:R2:W3:Y:S04]  /*231c0*/  @!P6 LDS.U16 R48, [R30+0x10e2] ;  /* 0x0010e2001e30e984 */ /* 0x0004e80000000400 */
[----:B------:R-:W-:Y:S01]  /*231d0*/  @!P6 LDS R40, [R4+0x4] ;  /* 0x000004000428e984 */ /* 0x000fe20000000800 */
[----:B------:R-:W-:Y:S01]  /*231e0*/  ISETP.GE.AND P6, PT, R11, R7, PT ;  /* 0x000000070b00720c */ /* 0x000fe20003fc6270 */
[----:B------:R-:W1:Y:S01]  /*231f0*/  @!P4 S2R R37, SR_CgaCtaId ;  /* 0x000000000025c919 */ /* 0x000e620000008800 */
[----:B------:R-:W-:Y:S01]  /*23200*/  ISETP.NE.AND P4, PT, R27, RZ, PT ;  /* 0x000000ff1b00720c */ /* 0x000fe20003f85270 */
[----:B------:R-:W-:Y:S04]  /*23210*/  @!P2 LDS.U16 R33, [R33+0x1262] ;  /* 0x001262002121a984 */ /* 0x000fe80000000400 */
[----:B------:R-:W-:Y:S01]  /*23220*/  @!P2 LDS R27, [R4+0x10] ;  /* 0x00001000041ba984 */ /* 0x000fe20000000800 */
[----:B------:R-:W-:-:S02]  /*23230*/  ISETP.NE.AND P2, PT, R26, RZ, PT ;  /* 0x000000ff1a00720c */ /* 0x000fc40003f45270 */
[----:B------:R-:W-:Y:S01]  /*23240*/  @!P0 MOV R44, 0x400 ;  /* 0x00000400002c8802 */ /* 0x000fe20000000f00 */
[----:B------:R-:W3:Y:S01]  /*23250*/  @!P1 S2R R31, SR_CgaCtaId ;  /* 0x00000000001f9919 */ /* 0x000ee20000008800 */
[----:B--2---:R-:W-:Y:S01]  /*23260*/  @!P0 MOV R30, 0x400 ;  /* 0x00000400001e8802 */ /* 0x004fe20000000f00 */
[----:B------:R-:W2:Y:S01]  /*23270*/  @!P0 S2R R42, SR_CgaCtaId ;  /* 0x00000000002a8919 */ /* 0x000ea20000008800 */
[----:B------:R-:W-:Y:S01]  /*23280*/  P2R R43, PR, RZ, 0x40 ;  /* 0x00000040ff2b7803 */ /* 0x000fe20000000000 */
[----:B------:R-:W2:Y:S01]  /*23290*/  @!P5 LDS.U16 R39, [R39+0x1162] ;  /* 0x001162002727d984 */ /* 0x000ea20000000400 */
[----:B------:R-:W-:Y:S01]  /*232a0*/  @!P0 MOV R47, 0x400 ;  /* 0x00000400002f8802 */ /* 0x000fe20000000f00 */
[----:B------:R-:W2:Y:S01]  /*232b0*/  @!P6 S2R R52, SR_CgaCtaId ;  /* 0x000000000034e919 */ /* 0x000ea20000008800 */
[----:B------:R-:W-:Y:S02]  /*232c0*/  ISETP.GE.AND P6, PT, R14, R7, PT ;  /* 0x000000070e00720c */ /* 0x000fe40003fc6270 */
[----:B------:R-:W-:Y:S01]  /*232d0*/  @!P0 LEA R21, R21, R44, 0x18 ;  /* 0x0000002c15158211 */ /* 0x000fe200078ec0ff */
[----:B------:R-:W2:Y:S01]  /*232e0*/  @!P5 LDS R25, [R4+0x8] ;  /* 0x000008000419d984 */ /* 0x000ea20000000800 */
[----:B------:R-:W-:-:S02]  /*232f0*/  @!P0 LEA R45, R35, R30, 0x18 ;  /* 0x0000001e232d8211 */ /* 0x000fc400078ec0ff */
[----:B------:R-:W-:Y:S01]  /*23300*/  P2R R44, PR, RZ, 0x4 ;  /* 0x00000004ff2c7803 */ /* 0x000fe20000000000 */
[----:B------:R-:W2:Y:S01]  /*23310*/  @!P2 S2R R35, SR_CgaCtaId ;  /* 0x000000000023a919 */ /* 0x000ea20000008800 */
[----:B------:R-:W-:Y:S02]  /*23320*/  ISETP.GE.AND P2, PT, R12, R7, PT ;  /* 0x000000070c00720c */ /* 0x000fe40003f46270 */
[----:B------:R-:W-:Y:S02]  /*23330*/  @!P0 LEA R3, R36, R47, 0x18 ;  /* 0x0000002f24038211 */ /* 0x000fe400078ec0ff */
[-C--:B------:R-:W-:Y:S01]  /*23340*/  ISETP.GE.AND P5, PT, R10, R7.reuse, PT ;  /* 0x000000070a00720c */ /* 0x080fe20003fa6270 */
[----:B------:R-:W2:Y:S01]  /*23350*/  @!P3 S2R R36, SR_CgaCtaId ;  /* 0x000000000024b919 */ /* 0x000ea20000008800 */
[----:B------:R-:W-:Y:S02]  /*23360*/  P2R R46, PR, RZ, 0x8 ;  /* 0x00000008ff2e7803 */ /* 0x000fe40000000000 */
[----:B------:R-:W-:-:S02]  /*23370*/  ISETP.GE.AND P3, PT, R13, R7, PT ;  /* 0x000000070d00720c */ /* 0x000fc40003f66270 */
[----:B------:R-:W-:-:S03]  /*23380*/  @!P6 MOV R6, 0x400 ;  /* 0x000004000006e802 */ /* 0x000fc60000000f00 */
[----:B------:R-:W-:Y:S02]  /*23390*/  @!P2 MOV R26, 0x400 ;  /* 0x00000400001aa802 */ /* 0x000fe40000000f00 */
[----:B------:R-:W-:Y:S01]  /*233a0*/  @!P6 LEA R28, R19, R6, 0x18 ;  /* 0x00000006131ce211 */ /* 0x000fe200078ec0ff */
[----:B----4-:R-:W-:Y:S01]  /*233b0*/  @!P0 HADD2.F32 R6, -RZ, R24.H0_H0 ;  /* 0x20000018ff068230 */ /* 0x010fe20000004100 */
[----:B------:R-:W4:Y:S01]  /*233c0*/  @!P5 S2R R54, SR_CgaCtaId ;  /* 0x000000000036d919 */ /* 0x000f220000008800 */
[----:B0-----:R-:W-:-:S03]  /*233d0*/  @!P2 LEA R38, R38, R26, 0x18 ;  /* 0x0000001a2626a211 */ /* 0x001fc600078ec0ff */
[----:B------:R-:W-:Y:S01]  /*233e0*/  @!P3 MOV R47, 0x400 ;  /* 0x00000400002fb802 */ /* 0x000fe20000000f00 */
[----:B------:R-:W-:Y:S01]  /*233f0*/  IMAD.MOV.U32 R19, RZ, RZ, RZ ;  /* 0x000000ffff137224 */ /* 0x000fe200078e00ff */
[----:B------:R-:W-:Y:S01]  /*23400*/  ISETP.GE.AND P2, PT, R8, R7, PT ;  /* 0x000000070800720c */ /* 0x000fe20003f46270 */
[----:B-1----:R-:W-:Y:S01]  /*23410*/  @!P0 FFMA R19, R41, R6, RZ ;  /* 0x0000000629138223 */ /* 0x002fe200000000ff */
[----:B------:R-:W-:Y:S01]  /*23420*/  @!P3 LEA R37, R37, R47, 0x18 ;  /* 0x0000002f2525b211 */ /* 0x000fe200078ec0ff */
[----:B------:R-:W0:Y:S01]  /*23430*/  @!P4 S2R R30, SR_CgaCtaId ;  /* 0x00000000001ec919 */ /* 0x000e220000008800 */
[----:B------:R-:W-:Y:S02]  /*23440*/  ISETP.GE.AND P3, PT, R17, R7, PT ;  /* 0x000000071100720c */ /* 0x000fe40003f66270 */
[----:B------:R-:W-:Y:S01]  /*23450*/  @!P1 MOV R6, 0x400 ;  /* 0x0000040000069802 */ /* 0x000fe20000000f00 */
[----:B------:R-:W1:Y:S01]  /*23460*/  @!P6 LDS.U16 R28, [R28+0x12e2] ;  /* 0x0012e2001c1ce984 */ /* 0x000e620000000400 */
[----:B------:R-:W-:-:S02]  /*23470*/  @!P0 MOV R49, 0x400 ;  /* 0x0000040000318802 */ /* 0x000fc40000000f00 */
[----:B---3--:R-:W-:Y:S01]  /*23480*/  @!P1 LEA R31, R31, R6, 0x18 ;  /* 0x000000061f1f9211 */ /* 0x008fe200078ec0ff */
[----:B------:R-:W3:Y:S01]  /*23490*/  @!P6 LDS R24, [R4+0x14] ;  /* 0x000014000418e984 */ /* 0x000ee20000000800 */
[----:B--2---:R-:W-:Y:S02]  /*234a0*/  @!P0 LEA R0, R42, R49, 0x18 ;  /* 0x000000312a008211 */ /* 0x004fe400078ec0ff */
[----:B------:R-:W-:Y:S02]  /*234b0*/  P2R R26, PR, RZ, 0x1 ;  /* 0x00000001ff1a7803 */ /* 0x000fe40000000000 */
[----:B------:R-:W-:Y:S02]  /*234c0*/  P2R R6, PR, RZ, 0x2 ;  /* 0x00000002ff067803 */ /* 0x000fe40000000000 */
[-C--:B------:R-:W-:Y:S02]  /*234d0*/  ISETP.GE.AND P0, PT, R16, R7.reuse, PT ;  /* 0x000000071000720c */ /* 0x080fe40003f06270 */
[----:B------:R-:W-:Y:S01]  /*234e0*/  ISETP.GE.AND P1, PT, R17, R7, PT ;  /* 0x000000071100720c */ /* 0x000fe20003f26270 */
[----:B------:R-:W-:Y:S01]  /*234f0*/  @!P2 HADD2.F32 R48, -RZ, R48.H0_H0 ;  /* 0x20000030ff30a230 */ /* 0x000fe20000004100 */
[----:B------:R-:W-:Y:S01]  /*23500*/  ISETP.NE.AND P6, PT, R43, RZ, PT ;  /* 0x000000ff2b00720c */ /* 0x000fe20003fc5270 */
[----:B------:R-:W-:Y:S01]  /*23510*/  @!P3 HADD2.F32 R39, -RZ, R39.H0_H0 ;  /* 0x20000027ff27b230 */ /* 0x000fe20000004100 */
[----:B------:R-:W2:Y:S01]  /*23520*/  @!P3 S2R R43, SR_CgaCtaId ;  /* 0x00000000002bb919 */ /* 0x000ea20000008800 */
[----:B------:R-:W-:Y:S01]  /*23530*/  ISETP.NE.AND P3, PT, R46, RZ, PT ;  /* 0x000000ff2e00720c */ /* 0x000fe20003f65270 */
[----:B------:R-:W-:Y:S01]  /*23540*/  @!P2 FFMA R19, R48, R40, R19 ;  /* 0x000000283013a223 */ /* 0x000fe20000000013 */
[----:B------:R-:W-:-:S04]  /*23550*/  @!P5 MOV R42, 0x400 ;  /* 0x00000400002ad802 */ /* 0x000fc80000000f00 */
[----:B------:R-:W2:Y:S02]  /*23560*/  @!P0 S2R R41, SR_CgaCtaId ;  /* 0x0000000000298919 */ /* 0x000ea40000008800 */
[----:B------:R-:W-:Y:S01]  /*23570*/  @!P1 FFMA R19, R39, R25, R19 ;  /* 0x0000001927139223 */ /* 0x000fe20000000013 */
[----:B------:R-:W-:Y:S01]  /*23580*/  ISETP.GE.AND P1, PT, R15, R7, PT ;  /* 0x000000070f00720c */ /* 0x000fe20003f26270 */
[----:B------:R-:W-:Y:S01]  /*23590*/  @!P0 HADD2.F32 R32, -RZ, R32.H0_H0 ;  /* 0x20000020ff208230 */ /* 0x000fe20000004100 */
[----:B----4-:R-:W-:Y:S01]  /*235a0*/  @!P5 LEA R54, R54, R42, 0x18 ;  /* 0x0000002a3636d211 */ /* 0x010fe200078ec0ff */
[----:B------:R-:W4:Y:S01]  /*235b0*/  @!P2 S2R R47, SR_CgaCtaId ;  /* 0x00000000002fa919 */ /* 0x000f220000008800 */
[----:B------:R-:W-:Y:S02]  /*235c0*/  ISETP.NE.AND P5, PT, R23, RZ, PT ;  /* 0x000000ff1700720c */ /* 0x000fe40003fa5270 */
[----:B------:R-:W-:Y:S02]  /*235d0*/  @!P3 MOV R25, 0x400 ;  /* 0x000004000019b802 */ /* 0x000fe40000000f00 */
[----:B------:R-:W-:-:S02]  /*235e0*/  ISETP.NE.AND P2, PT, R44, RZ, PT ;  /* 0x000000ff2c00720c */ /* 0x000fc40003f45270 */
[----:B------:R-:W-:Y:S01]  /*235f0*/  @!P4 MOV R23, 0x400 ;  /* 0x000004000017c802 */ /* 0x000fe20000000f00 */
[----:B------:R-:W-:Y:S01]  /*23600*/  @!P0 FFMA R19, R32, R34, R19 ;  /* 0x0000002220138223 */ /* 0x000fe20000000013 */
[----:B------:R-:W-:Y:S02]  /*23610*/  @!P6 MOV R49, 0x400 ;  /* 0x000004000031e802 */ /* 0x000fe40000000f00 */
[----:B------:R-:W-:Y:S01]  /*23620*/  @!P3 LEA R32, R36, R25, 0x18 ;  /* 0x000000192420b211 */ /* 0x000fe200078ec0ff */
[----:B------:R-:W-:Y:S01]  /*23630*/  @!P1 HADD2.F32 R40, -RZ, R33.H0_H0 ;  /* 0x20000021ff289230 */ /* 0x000fe20000004100 */
[----:B0-----:R-:W-:Y:S02]  /*23640*/  @!P4 LEA R23, R30, R23, 0x18 ;  /* 0x000000171e17c211 */ /* 0x001fe400078ec0ff */
[----:B------:R-:W-:Y:S02]  /*23650*/  P2R R36, PR, RZ, 0x10 ;  /* 0x00000010ff247803 */ /* 0x000fe40000000000 */
[----:B------:R-:W-:-:S02]  /*23660*/  ISETP.GE.AND P4, PT, R14, R7, PT ;  /* 0x000000070e00720c */ /* 0x000fc40003f86270 */
[----:B------:R-:W-:Y:S02]  /*23670*/  @!P6 LEA R52, R52, R49, 0x18 ;  /* 0x000000313434e211 */ /* 0x000fe400078ec0ff */
[----:B------:R-:W-:Y:S01]  /*23680*/  ISETP.NE.AND P6, PT, R29, RZ, PT ;  /* 0x000000ff1d00720c */ /* 0x000fe20003fc5270 */
[----:B------:R-:W-:Y:S01]  /*23690*/  @!P1 FFMA R19, R27, R40, R19 ;  /* 0x000000281b139223 */ /* 0x000fe20000000013 */
[----:B------:R-:W-:Y:S02]  /*236a0*/  ISETP.GE.AND P1, PT, R13, R7, PT ;  /* 0x000000070d00720c */ /* 0x000fe40003f26270 */
[----:B------:R-:W-:Y:S02]  /*236b0*/  @!P2 MOV R42, 0x400 ;  /* 0x00000400002aa802 */ /* 0x000fe40000000f00 */
[----:B------:R-:W-:Y:S02]  /*236c0*/  @!P0 MOV R30, 0x400 ;  /* 0x00000400001e8802 */ /* 0x000fe40000000f00 */
[----:B------:R-:W-:Y:S01]  /*236d0*/  @!P2 LEA R33, R35, R42, 0x18 ;  /* 0x0000002a2321a211 */ /* 0x000fe200078ec0ff */
[----:B-1----:R-:W-:Y:S01]  /*236e0*/  @!P4 HADD2.F32 R28, -RZ, R28.H0_H0 ;  /* 0x2000001cff1cc230 */ /* 0x002fe20000004100 */
[----:B------:R-:W-:-:S02]  /*236f0*/  P2R R35, PR, RZ, 0x4 ;  /* 0x00000004ff237803 */ /* 0x000fc40000000000 */
[-C--:B------:R-:W-:Y:S01]  /*23700*/  ISETP.GE.AND P2, PT, R8, R7.reuse, PT ;  /* 0x000000070800720c */ /* 0x080fe20003f46270 */
[----:B------:R-:W0:Y:S01]  /*23710*/  @!P6 S2R R27, SR_CgaCtaId ;  /* 0x00000000001be919 */ /* 0x000e220000008800 */
[----:B------:R-:W-:Y:S02]  /*23720*/  P2R R40, PR, RZ, 0x40 ;  /* 0x00000040ff287803 */ /* 0x000fe40000000000 */
[-C--:B------:R-:W-:Y:S01]  /*23730*/  ISETP.GE.AND P6, PT, R15, R7.reuse, PT ;  /* 0x000000070f00720c */ /* 0x080fe20003fc6270 */
[----:B---3--:R-:W-:Y:S01]  /*23740*/  @!P4 FFMA R19, R28, R24, R19 ;  /* 0x000000181c13c223 */ /* 0x008fe20000000013 */
[----:B--2---:R-:W-:Y:S01]  /*23750*/  @!P0 LEA R41, R41, R30, 0x18 ;  /* 0x0000001e29298211 */ /* 0x004fe200078ec0ff */
[----:B------:R-:W1:Y:S01]  /*23760*/  @!P1 LDS.U16 R37, [R37+0x1362] ;  /* 0x0013620025259984 */ /* 0x000e620000000400 */
[----:B------:R-:W-:Y:S01]  /*23770*/  ISETP.NE.AND P0, PT, R26, RZ, PT ;  /* 0x000000ff1a00720c */ /* 0x000fe20003f05270 */
[----:B------:R-:W2:Y:S02]  /*23780*/  @!P1 S2R R28, SR_CgaCtaId ;  /* 0x00000000001c9919 */ /* 0x000ea40000008800 */
[----:B------:R-:W3:Y:S01]  /*23790*/  @!P1 LDS R30, [R4+0x18] ;  /* 0x00001800041e9984 */ /* 0x000ee20000000800 */
[----:B------:R-:W-:-:S02]  /*237a0*/  ISETP.GE.AND P1, PT, R10, R7, PT ;  /* 0x000000070a00720c */ /* 0x000fc40003f26270 */
[----:B------:R-:W-:-:S03]  /*237b0*/  @!P2 MOV R44, 0x400 ;  /* 0x00000400002ca802 */ /* 0x000fc60000000f00 */
[----:B------:R-:W3:Y:S01]  /*237c0*/  @!P6 S2R R29, SR_CgaCtaId ;  /* 0x00000000001de919 */ /* 0x000ee20000008800 */
[-C--:B------:R-:W-:Y:S02]  /*237d0*/  ISETP.GE.AND P6, PT, R12, R7.reuse, PT ;  /* 0x000000070c00720c */ /* 0x080fe40003fc6270 */
[----:B----4-:R-:W-:Y:S01]  /*237e0*/  @!P2 LEA R47, R47, R44, 0x18 ;  /* 0x0000002c2f2fa211 */ /* 0x010fe200078ec0ff */
[----:B------:R-:W-:Y:S01]  /*237f0*/  @!P0 LDS.U16 R56, [R2+0x1064] ;  /* 0x0010640002388984 */ /* 0x000fe20000000400 */
[----:B------:R-:W-:Y:S01]  /*23800*/  P2R R58, PR, RZ, 0x1 ;  /* 0x00000001ff3a7803 */ /* 0x000fe20000000000 */
[----:B------:R-:W4:Y:S02]  /*23810*/  @!P5 S2R R39, SR_CgaCtaId ;  /* 0x000000000027d919 */ /* 0x000f240000008800 */
[----:B------:R-:W3:Y:S01]  /*23820*/  @!P1 S2R R44, SR_CgaCtaId ;  /* 0x00000000002c9919 */ /* 0x000ee20000008800 */
[----:B------:R-:W-:Y:S02]  /*23830*/  ISETP.NE.AND P1, PT, R6, RZ, PT ;  /* 0x000000ff0600720c */ /* 0x000fe40003f25270 */
[----:B------:R-:W-:Y:S01]  /*23840*/  @!P0 LDS R6, [R4] ;  /* 0x0000000004068984 */ /* 0x000fe20000000800 */
[----:B------:R-:W-:-:S02]  /*23850*/  ISETP.GE.AND P0, PT, R10, R7, PT ;  /* 0x000000070a00720c */ /* 0x000fc40003f06270 */
[----:B------:R-:W3:Y:S01]  /*23860*/  @!P6 S2R R26, SR_CgaCtaId ;  /* 0x00000000001ae919 */ /* 0x000ee20000008800 */
[----:B------:R-:W3:Y:S04]  /*23870*/  @!P6 LDS.U16 R38, [R38+0x13e2] ;  /* 0x0013e2002626e984 */ /* 0x000ee80000000400 */
[----:B------:R-:W3:Y:S01]  /*23880*/  @!P6 LDS R51, [R4+0x1c] ;  /* 0x00001c000433e984 */ /* 0x000ee20000000800 */
[----:B------:R-:W-:Y:S01]  /*23890*/  ISETP.NE.AND P6, PT, R40, RZ, PT ;  /* 0x000000ff2800720c */ /* 0x000fe20003fc5270 */
[----:B------:R-:W2:Y:S01]  /*238a0*/  @!P4 S2R R34, SR_CgaCtaId ;  /* 0x000000000022c919 */ /* 0x000ea20000008800 */
[----:B------:R-:W-:-:S03]  /*238b0*/  ISETP.GE.AND P4, PT, R11, R7, PT ;  /* 0x000000070b00720c */ /* 0x000fc60003f86270 */
[----:B------:R-:W-:Y:S01]  /*238c0*/  @!P0 LDS.U16 R54, [R54+0x14e2] ;  /* 0x0014e20036368984 */ /* 0x000fe20000000400 */
[-C--:B------:R-:W-:Y:S02]  /*238d0*/  ISETP.GE.AND P0, PT, R16, R7.reuse, PT ;  /* 0x000000071000720c */ /* 0x080fe40003f06270 */
[----:B------:R-:W-:Y:S01]  /*238e0*/  P2R R49, PR, RZ, 0x10 ;  /* 0x00000010ff317803 */ /* 0x000fe20000000000 */
[----:B------:R-:W-:Y:S04]  /*238f0*/  @!P2 LDS.U16 R47, [R47+0x10e4] ;  /* 0x0010e4002f2fa984 */ /* 0x000fe80000000400 */
[----:B------:R-:W-:Y:S02]  /*23900*/  @!P6 MOV R61, 0x400 ;  /* 0x00000400003de802 */ /* 0x000fe40000000f00 */
[----:B------:R-:W-:Y:S01]  /*23910*/  P2R R25, PR, RZ, 0x8 ;  /* 0x00000008ff197803 */ /* 0x000fe20000000000 */
[----:B------:R-:W-:Y:S01]  /*23920*/  @!P2 LDS R53, [R4+0x4] ;  /* 0x000004000435a984 */ /* 0x000fe20000000800 */
[----:B------:R-:W3:Y:S03]  /*23930*/  @!P4 S2R R24, SR_CgaCtaId ;  /* 0x000000000018c919 */ /* 0x000ee60000008800 */
[----:B------:R-:W3:Y:S04]  /*23940*/  @!P4 LDS.U16 R52, [R52+0x1462] ;  /* 0x001462003434c984 */ /* 0x000ee80000000400 */
[----:B------:R-:W3:Y:S01]  /*23950*/  @!P4 LDS R55, [R4+0x20] ;  /* 0x000020000437c984 */ /* 0x000ee20000000800 */
[----:B------:R-:W-:-:S02]  /*23960*/  ISETP.GE.AND P4, PT, R14, R7, PT ;  /* 0x000000070e00720c */ /* 0x000fc40003f86270 */
[----:B0-----:R-:W-:Y:S01]  /*23970*/  @!P6 LEA R27, R27, R61, 0x18 ;  /* 0x0000003d1b1be211 */ /* 0x001fe200078ec0ff */
[----:B------:R-:W-:Y:S01]  /*23980*/  @!P0 LDS.U16 R41, [R41+0x11e4] ;  /* 0x0011e40029298984 */ /* 0x000fe20000000400 */
[----:B------:R-:W-:-:S03]  /*23990*/  ISETP.GE.AND P3, PT, R17, R7, PT ;  /* 0x000000071100720c */ /* 0x000fc60003f66270 */
[----:B------:R-:W-:Y:S01]  /*239a0*/  @!P0 LDS R61, [R4+0xc] ;  /* 0x00000c00043d8984 */ /* 0x000fe20000000800 */
[----:B------:R-:W-:Y:S02]  /*239b0*/  ISETP.GE.AND P0, PT, R13, R7, PT ;  /* 0x000000070d00720c */ /* 0x000fe40003f06270 */
[----:B------:R-:W-:Y:S01]  /*239c0*/  @!P5 MOV R59, 0x400 ;  /* 0x00000400003bd802 */ /* 0x000fe20000000f00 */
[----:B------:R-:W0:Y:S01]  /*239d0*/  @!P1 S2R R57, SR_CgaCtaId ;  /* 0x0000000000399919 */ /* 0x000e220000008800 */
[----:B------:R-:W-:Y:S02]  /*239e0*/  P2R R46, PR, RZ, 0x2 ;  /* 0x00000002ff2e7803 */ /* 0x000fe40000000000 */
[----:B----4-:R-:W-:Y:S02]  /*239f0*/  @!P5 LEA R39, R39, R59, 0x18 ;  /* 0x0000003b2727d211 */ /* 0x010fe400078ec0ff */
[----:B------:R-:W-:Y:S01]  /*23a00*/  @!P4 MOV R59, 0x400 ;  /* 0x00000400003bc802 */ /* 0x000fe20000000f00 */
[----:B------:R-:W-:Y:S01]  /*23a10*/  @!P3 LDS R48, [R4+0x8] ;  /* 0x000008000430b984 */ /* 0x000fe20000000800 */
[----:B------:R-:W-:-:S02]  /*23a20*/  ISETP.GE.AND P1, PT, R10, R7, PT ;  /* 0x000000070a00720c */ /* 0x000fc40003f26270 */
[----:B------:R-:W-:Y:S02]  /*23a30*/  @!P3 MOV R42, 0x400 ;  /* 0x00000400002ab802 */ /* 0x000fe40000000f00 */
[----:B--2---:R-:W-:Y:S02]  /*23a40*/  @!P4 LEA R34, R34, R59, 0x18 ;  /* 0x0000003b2222c211 */ /* 0x004fe400078ec0ff */
[----:B------:R-:W-:Y:S02]  /*23a50*/  @!P0 MOV R59, 0x400 ;  /* 0x00000400003b8802 */ /* 0x000fe40000000f00 */
[----:B------:R-:W-:Y:S02]  /*23a60*/  @!P3 LEA R43, R43, R42, 0x18 ;  /* 0x0000002a2b2bb211 */ /* 0x000fe400078ec0ff */
[----:B------:R-:W-:Y:S02]  /*23a70*/  P2R R42, PR, RZ, 0x4 ;  /* 0x00000004ff2a7803 */ /* 0x000fe40000000000 */
[----:B------:R-:W-:Y:S01]  /*23a80*/  @!P0 LEA R28, R28, R59, 0x18 ;  /* 0x0000003b1c1c8211 */ /* 0x000fe200078ec0ff */
[----:B-1----:R-:W-:Y:S01]  /*23a90*/  @!P0 HADD2.F32 R59, -RZ, R37.H0_H0 ;  /* 0x20000025ff3b8230 */ /* 0x002fe20000004100 */
[----:B------:R-:W-:Y:S01]  /*23aa0*/  ISETP.GE.AND P2, PT, R12, R7, PT ;  /* 0x000000070c00720c */ /* 0x000fe20003f46270 */
[----:B------:R-:W1:Y:S01]  /*23ab0*/  @!P1 LDS R50, [R4+0x24] ;  /* 0x0000240004329984 */ /* 0x000e620000000800 */
[----:B------:R-:W-:-:S02]  /*23ac0*/  ISETP.NE.AND P4, PT, R49, RZ, PT ;  /* 0x000000ff3100720c */ /* 0x000fc40003f85270 */
[----:B---3--:R-:W-:Y:S01]  /*23ad0*/  @!P0 FFMA R19, R59, R30, R19 ;  /* 0x0000001e3b138223 */ /* 0x008fe20000000013 */
[----:B------:R-:W-:Y:S01]  /*23ae0*/  ISETP.NE.AND P0, PT, R58, RZ, PT ;  /* 0x000000ff3a00720c */ /* 0x000fe20003f05270 */
[----:B------:R-:W2:Y:S01]  /*23af0*/  @!P3 LDS.U16 R43, [R43+0x1164] ;  /* 0x001164002b2bb984 */ /* 0x000ea20000000400 */
[----:B------:R-:W-:Y:S02]  /*23b00*/  P2R R40, PR, RZ, 0x2 ;  /* 0x00000002ff287803 */ /* 0x000fe40000000000 */
[----:B------:R-:W-:-:S04]  /*23b10*/  ISETP.GE.AND P1, PT, R15, R7, PT ;  /* 0x000000070f00720c */ /* 0x000fc80003f26270 */
[----:B------:R-:W-:Y:S01]  /*23b20*/  @!P2 MOV R49, 0x400 ;  /* 0x000004000031a802 */ /* 0x000fe20000000f00 */
[----:B------:R-:W-:-:S03]  /*23b30*/  @!P2 HADD2.F32 R38, -RZ, R38.H0_H0 ;  /* 0x20000026ff26a230 */ /* 0x000fc60000004100 */
[----:B------:R-:W-:Y:S01]  /*23b40*/  @!P2 LEA R26, R26, R49, 0x18 ;  /* 0x000000311a1aa211 */ /* 0x000fe200078ec0ff */
[----:B------:R-:W-:Y:S01]  /*23b50*/  @!P0 HADD2.F32 R56, -RZ, R56.H0_H0 ;  /* 0x20000038ff388230 */ /* 0x000fe20000004100 */
[----:B------:R-:W-:Y:S01]  /*23b60*/  @!P4 MOV R49, 0x400 ;  /* 0x000004000031c802 */ /* 0x000fe20000000f00 */
[----:B------:R-:W-:Y:S01]  /*23b70*/  @!P2 FFMA R19, R38, R51, R19 ;  /* 0x000000332613a223 */ /* 0x000fe20000000013 */
[----:B------:R-:W-:Y:S01]  /*23b80*/  ISETP.NE.AND P2, PT, R42, RZ, PT ;  /* 0x000000ff2a00720c */ /* 0x000fe20003f45270 */
[----:B------:R-:W-:Y:S01]  /*23b90*/  @!P4 HADD2.F32 R52, -RZ, R52.H0_H0 ;  /* 0x20000034ff34c230 */ /* 0x000fe20000004100 */
[----:B------:R-:W-:Y:S01]  /*23ba0*/  @!P4 LEA R49, R24, R49, 0x18 ;  /* 0x000000311831c211 */ /* 0x000fe200078ec0ff */
[----:B------:R-:W-:Y:S02]  /*23bb0*/  IMAD.MOV.U32 R24, RZ, RZ, RZ ;  /* 0x000000ffff187224 */ /* 0x000fe400078e00ff */
[----:B------:R-:W-:Y:S01]  /*23bc0*/  @!P0 FFMA R24, R6, R56, RZ ;  /* 0x0000003806188223 */ /* 0x000fe200000000ff */
[----:B------:R-:W-:Y:S01]  /*23bd0*/  P2R R6, PR, RZ, 0x1 ;  /* 0x00000001ff067803 */ /* 0x000fe20000000000 */
[----:B------:R-:W-:Y:S01]  /*23be0*/  @!P1 LDS R37, [R4+0x10] ;  /* 0x0000100004259984 */ /* 0x000fe20000000800 */
[----:B------:R-:W-:-:S02]  /*23bf0*/  ISETP.GE.AND P0, PT, R10, R7, PT ;  /* 0x000000070a00720c */ /* 0x000fc40003f06270 */
[----:B------:R-:W-:-:S04]  /*23c00*/  @!P1 MOV R60, 0x400 ;  /* 0x00000400003c9802 */ /* 0x000fc80000000f00 */
[----:B------:R-:W-:Y:S01]  /*23c10*/  @!P1 LEA R29, R29, R60, 0x18 ;  /* 0x0000003c1d1d9211 */ /* 0x000fe200078ec0ff */
[----:B------:R-:W-:Y:S02]  /*23c20*/  @!P2 HADD2.F32 R47, -RZ, R47.H0_H0 ;  /* 0x2000002fff2fa230 */ /* 0x000fe40000004100 */
[----:B------:R-:W-:-:S03]  /*23c30*/  @!P4 FFMA R19, R55, R52, R19 ;  /* 0x000000343713c223 */ /* 0x000fc60000000013 */
[----:B------:R-:W3:Y:S01]  /*23c40*/  @!P1 LDS.U16 R29, [R29+0x1264] ;  /* 0x001264001d1d9984 */ /* 0x000ee20000000400 */
[----:B------:R-:W-:Y:S01]  /*23c50*/  @!P0 HADD2.F32 R54, -RZ, R54.H0_H0 ;  /* 0x20000036ff368230 */ /* 0x000fe20000004100 */
[----:B------:R-:W-:Y:S01]  /*23c60*/  ISETP.NE.AND P1, PT, R40, RZ, PT ;  /* 0x000000ff2800720c */ /* 0x000fe20003f25270 */
[----:B------:R-:W-:Y:S01]  /*23c70*/  @!P2 FFMA R24, R47, R53, R24 ;  /* 0x000000352f18a223 */ /* 0x000fe20000000018 */
[----:B------:R-:W-:Y:S02]  /*23c80*/  ISETP.NE.AND P2, PT, R35, RZ, PT ;  /* 0x000000ff2300720c */ /* 0x000fe40003f45270 */
[----:B-1----:R-:W-:Y:S01]  /*23c90*/  @!P0 FFMA R19, R54, R50, R19 ;  /* 0x0000003236138223 */ /* 0x002fe20000000013 */
[----:B------:R-:W-:Y:S02]  /*23ca0*/  P2R R50, PR, RZ, 0x1 ;  /* 0x00000001ff327803 */ /* 0x000fe40000000000 */
[----:B------:R-:W-:Y:S02]  /*23cb0*/  ISETP.GE.AND P0, PT, R16, R7, PT ;  /* 0x000000071000720c */ /* 0x000fe40003f06270 */
[----:B------:R-:W-:-:S02]  /*23cc0*/  ISETP.NE.AND P4, PT, R36, RZ, PT ;  /* 0x000000ff2400720c */ /* 0x000fc40003f85270 */
[----:B------:R-:W-:Y:S02]  /*23cd0*/  P2R R51, PR, RZ, 0x4 ;  /* 0x00000004ff337803 */ /* 0x000fe40000000000 */
[----:B------:R-:W-:Y:S02]  /*23ce0*/  @!P1 MOV R40, 0x400 ;  /* 0x0000040000289802 */ /* 0x000fe40000000f00 */
[----:B------:R-:W1:Y:S01]  /*23cf0*/  @!P2 S2R R35, SR_CgaCtaId ;  /* 0x000000000023a919 */ /* 0x000e620000008800 */
[-C--:B------:R-:W-:Y:S02]  /*23d00*/  ISETP.GE.AND P2, PT, R17, R7.reuse, PT ;  /* 0x000000071100720c */ /* 0x080fe40003f46270 */
[----:B------:R-:W-:Y:S02]  /*23d10*/  @!P1 LEA R40, R44, R40, 0x18 ;  /* 0x000000282c289211 */ /* 0x000fe400078ec0ff */
[----:B------:R-:W-:Y:S01]  /*23d20*/  ISETP.NE.AND P1, PT, R46, RZ, PT ;  /* 0x000000ff2e00720c */ /* 0x000fe20003f25270 */
[----:B------:R-:W-:Y:S01]  /*23d30*/  @!P0 HADD2.F32 R42, -RZ, R41.H0_H0 ;  /* 0x20000029ff2a8230 */ /* 0x000fe20000004100 */
[----:B------:R-:W4:Y:S01]  /*23d40*/  @!P4 S2R R38, SR_CgaCtaId ;  /* 0x000000000026c919 */ /* 0x000f220000008800 */
[----:B------:R-:W-:Y:S01]  /*23d50*/  P2R R41, PR, RZ, 0x10 ;  /* 0x00000010ff297803 */ /* 0x000fe20000000000 */
[----:B--2---:R-:W-:Y:S01]  /*23d60*/  @!P3 HADD2.F32 R43, -RZ, R43.H0_H0 ;  /* 0x2000002bff2bb230 */ /* 0x004fe20000004100 */
[----:B------:R-:W-:-:S02]  /*23d70*/  ISETP.GE.AND P4, PT, R14, R7, PT ;  /* 0x000000070e00720c */ /* 0x000fc40003f86270 */
[----:B------:R-:W-:Y:S01]  /*23d80*/  ISETP.NE.AND P3, PT, R25, RZ, PT ;  /* 0x000000ff1900720c */ /* 0x000fe20003f65270 */
[----:B------:R-:W2:Y:S01]  /*23d90*/  @!P5 S2R R36, SR_CgaCtaId ;  /* 0x000000000024d919 */ /* 0x000ea20000008800 */
[----:B------:R-:W-:Y:S01]  /*23da0*/  @!P2 FFMA R24, R43, R48, R24 ;  /* 0x000000302b18a223 */ /* 0x000fe20000000018 */
[----:B------:R-:W-:Y:S02]  /*23db0*/  P2R R48, PR, RZ, 0x20 ;  /* 0x00000020ff307803 */ /* 0x000fe40000000000 */
[-C--:B------:R-:W-:Y:S01]  /*23dc0*/  ISETP.GE.AND P5, PT, R15, R7.reuse, PT ;  /* 0x000000070f00720c */ /* 0x080fe20003fa6270 */
[----:B------:R-:W4:Y:S01]  /*23dd0*/  @!P1 LDS.U16 R31, [R31+0x1562] ;  /* 0x001562001f1f9984 */ /* 0x000f220000000400 */
[----:B------:R-:W-:Y:S02]  /*23de0*/  @!P1 MOV R30, 0x400 ;  /* 0x00000400001e9802 */ /* 0x000fe40000000f00 */
[----:B------:R-:W-:Y:S02]  /*23df0*/  ISETP.GE.AND P2, PT, R13, R7, PT ;  /* 0x000000070d00720c */ /* 0x000fe40003f46270 */
[----:B------:R-:W-:Y:S01]  /*23e00*/  @!P4 LDS.U16 R34, [R34+0x12e4] ;  /* 0x0012e4002222c984 */ /* 0x000fe20000000400 */
[----:B0-----:R-:W-:-:S03]  /*23e10*/  @!P1 LEA R57, R57, R30, 0x18 ;  /* 0x0000001e39399211 */ /* 0x001fc600078ec0ff */
[----:B------:R-:W-:Y:S01]  /*23e20*/  @!P4 LDS R46, [R4+0x14] ;  /* 0x00001400042ec984 */ /* 0x000fe20000000800 */
[-C--:B------:R-:W-:Y:S02]  /*23e30*/  ISETP.GE.AND P4, PT, R17, R7.reuse, PT ;  /* 0x000000071100720c */ /* 0x080fe40003f86270 */
[----:B------:R-:W-:Y:S01]  /*23e40*/  P2R R30, PR, RZ, 0x8 ;  /* 0x00000008ff1e7803 */ /* 0x000fe20000000000 */
[----:B------:R-:W0:Y:S01]  /*23e50*/  @!P3 S2R R25, SR_CgaCtaId ;  /* 0x000000000019b919 */ /* 0x000e220000008800 */
[----:B------:R-:W-:Y:S01]  /*23e60*/  ISETP.GE.AND P3, PT, R8, R7, PT ;  /* 0x000000070800720c */ /* 0x000fe20003f66270 */
[----:B---3--:R-:W-:Y:S02]  /*23e70*/  @!P5 HADD2.F32 R52, -RZ, R29.H0_H0 ;  /* 0x2000001dff34d230 */ /* 0x008fe40000004100 */
[----:B------:R-:W-:Y:S01]  /*23e80*/  @!P0 FFMA R24, R42, R61, R24 ;  /* 0x0000003d2a188223 */ /* 0x000fe20000000018 */
[----:B------:R-:W-:Y:S03]  /*23e90*/  @!P2 LDS.U16 R43, [R28+0x1364] ;  /* 0x001364001c2ba984 */ /* 0x000fe60000000400 */
[----:B------:R-:W-:Y:S01]  /*23ea0*/  @!P5 FFMA R24, R37, R52, R24 ;  /* 0x000000342518d223 */ /* 0x000fe20000000018 */
[----:B------:R-:W-:Y:S01]  /*23eb0*/  @!P2 LDS R47, [R4+0x18] ;  /* 0x00001800042fa984 */ /* 0x000fe20000000800 */
[----:B------:R-:W-:-:S02]  /*23ec0*/  ISETP.NE.AND P2, PT, R51, RZ, PT ;  /* 0x000000ff3300720c */ /* 0x000fc40003f45270 */
[----:B------:R-:W-:Y:S01]  /*23ed0*/  ISETP.NE.AND P5, PT, R48, RZ, PT ;  /* 0x000000ff3000720c */ /* 0x000fe20003fa5270 */
[----:B------:R-:W3:Y:S01]  /*23ee0*/  @!P4 S2R R29, SR_CgaCtaId ;  /* 0x00000000001dc919 */ /* 0x000ee20000008800 */
[-C--:B------:R-:W-:Y:S01]  /*23ef0*/  ISETP.GE.AND P4, PT, R11, R7.reuse, PT ;  /* 0x000000070b00720c */ /* 0x080fe20003f86270 */
[----:B------:R-:W2:Y:S01]  /*23f00*/  @!P3 S2R R44, SR_CgaCtaId ;  /* 0x00000000002cb919 */ /* 0x000ea20000008800 */
[----:B------:R-:W-:Y:S01]  /*23f10*/  ISETP.GE.AND P3, PT, R12, R7, PT ;  /* 0x000000070c00720c */ /* 0x000fe20003f66270 */
[----:B------:R-:W3:Y:S01]  /*23f20*/  @!P0 S2R R48, SR_CgaCtaId ;  /* 0x0000000000308919 */ /* 0x000ee20000008800 */
[----:B------:R-:W-:-:S05]  /*23f30*/  ISETP.NE.AND P0, PT, R50, RZ, PT ;  /* 0x000000ff3200720c */ /* 0x000fca0003f05270 */
[----:B------:R-:W-:Y:S01]  /*23f40*/  @!P2 MOV R53, 0x400 ;  /* 0x000004000035a802 */ /* 0x000fe20000000f00 */
[----:B------:R-:W-:Y:S04]  /*23f50*/  @!P2 LDS.U16 R33, [R33+0x15e2] ;  /* 0x0015e2002121a984 */ /* 0x000fe80000000400 */
[----:B------:R-:W-:Y:S04]  /*23f60*/  @!P4 LDS.U16 R49, [R49+0x1464] ;  /* 0x001464003131c984 */ /* 0x000fe80000000400 */
[----:B------:R-:W-:Y:S01]  /*23f70*/  @!P4 LDS R50, [R4+0x20] ;  /* 0x000020000432c984 */ /* 0x000fe20000000800 */
[----:B------:R-:W-:-:S03]  /*23f80*/  ISETP.NE.AND P4, PT, R41, RZ, PT ;  /* 0x000000ff2900720c */ /* 0x000fc60003f85270 */
[----:B------:R-:W-:Y:S01]  /*23f90*/  @!P3 LDS.U16 R26, [R26+0x13e4] ;  /* 0x0013e4001a1ab984 */ /* 0x000fe20000000400 */
[----:B-1----:R-:W-:-:S03]  /*23fa0*/  @!P2 LEA R35, R35, R53, 0x18 ;  /* 0x000000352323a211 */ /* 0x002fc600078ec0ff */
[----:B------:R-:W-:Y:S01]  /*23fb0*/  @!P3 LDS R37, [R4+0x1c] ;  /* 0x00001c000425b984 */ /* 0x000fe20000000800 */
[----:B------:R-:W-:-:S03]  /*23fc0*/  ISETP.NE.AND P3, PT, R30, RZ, PT ;  /* 0x000000ff1e00720c */ /* 0x000fc60003f65270 */
[----:B------:R-:W-:Y:S04]  /*23fd0*/  @!P0 LDS.U16 R40, [R40+0x14e4] ;  /* 0x0014e40028288984 */ /* 0x000fe80000000400 */
[----:B------:R-:W-:Y:S01]  /*23fe0*/  @!P0 LDS R41, [R4+0x24] ;  /* 0x0000240004298984 */ /* 0x000fe20000000800 */
[----:B------:R-:W-:Y:S02]  /*23ff0*/  ISETP.NE.AND P0, PT, R6, RZ, PT ;  /* 0x000000ff0600720c */ /* 0x000fe40003f05270 */
[----:B------:R-:W-:Y:S01]  /*24000*/  P2R R6, PR, RZ, 0x4 ;  /* 0x00000004ff067803 */ /* 0x000fe20000000000 */
[----:B------:R-:W-:Y:S01]  /*24010*/  @!P2 LDS R30, [R4+0x2c] ;  /* 0x00002c00041ea984 */ /* 0x000fe20000000800 */
[----:B------:R-:W-:Y:S01]  /*24020*/  ISETP.GE.AND P2, PT, R8, R7, PT ;  /* 0x000000070800720c */ /* 0x000fe20003f46270 */
[----:B------:R-:W1:Y:S02]  /*24030*/  @!P6 S2R R42, SR_CgaCtaId ;  /* 0x00000000002ae919 */ /* 0x000e640000008800 */
[----:B------:R-:W1:Y:S01]  /*24040*/  @!P1 LDS R28, [R4+0x28] ;  /* 0x00002800041c9984 */ /* 0x000e620000000800 */
[----:B------:R-:W-:-:S03]  /*24050*/  @!P3 MOV R52, 0x400 ;  /* 0x000004000034b802 */ /* 0x000fc60000000f00 */
[----:B------:R-:W1:Y:S06]  /*24060*/  @!P3 LDS.U16 R32, [R32+0x1662] ;  /* 0x001662002020b984 */ /* 0x000e6c0000000400 */
[----:B------:R-:W-:Y:S02]  /*24070*/  @!P2 MOV R55, 0x400 ;  /* 0x000004000037a802 */ /* 0x000fe40000000f00 */
[----:B------:R-:W-:Y:S01]  /*24080*/  @!P6 MOV R54, 0x400 ;  /* 0x000004000036e802 */ /* 0x000fe20000000f00 */
[----:B------:R-:W1:Y:S01]  /*24090*/  @!P3 LDS R51, [R4+0x30] ;  /* 0x000030000433b984 */ /* 0x000e620000000800 */
[----:B--2---:R-:W-:-:S02]  /*240a0*/  @!P2 LEA R44, R44, R55, 0x18 ;  /* 0x000000372c2ca211 */ /* 0x004fc400078ec0ff */
[----:B------:R-:W-:Y:S01]  /*240b0*/  ISETP.GE.AND P2, PT, R16, R7, PT ;  /* 0x000000071000720c */ /* 0x000fe20003f46270 */
[----:B----4-:R-:W-:Y:S01]  /*240c0*/  @!P1 HADD2.F32 R31, -RZ, R31.H0_H0 ;  /* 0x2000001fff1f9230 */ /* 0x010fe20000004100 */
[----:B0-----:R-:W-:Y:S01]  /*240d0*/  @!P3 LEA R25, R25, R52, 0x18 ;  /* 0x000000341919b211 */ /* 0x001fe200078ec0ff */
[----:B------:R-:W0:Y:S01]  /*240e0*/  @!P0 LDS.U16 R18, [R18+0x1066] ;  /* 0x0010660012128984 */ /* 0x000e220000000400 */
[----:B------:R-:W-:-:S03]  /*240f0*/  @!P4 MOV R52, 0x400 ;  /* 0x000004000034c802 */ /* 0x000fc60000000f00 */
[----:B------:R-:W-:Y:S01]  /*24100*/  @!P1 LDS.U16 R57, [R57+0x1564] ;  /* 0x0015640039399984 */ /* 0x000fe20000000400 */
[----:B------:R-:W-:Y:S02]  /*24110*/  @!P4 LEA R52, R38, R52, 0x18 ;  /* 0x000000342634c211 */ /* 0x000fe400078ec0ff */
[----:B------:R-:W-:Y:S01]  /*24120*/  P2R R38, PR, RZ, 0x10 ;  /* 0x00000010ff267803 */ /* 0x000fe20000000000 */
[----:B------:R-:W-:Y:S01]  /*24130*/  @!P3 LDS.U16 R25, [R25+0x1664] ;  /* 0x001664001919b984 */ /* 0x000fe20000000400 */
[----:B------:R-:W-:Y:S02]  /*24140*/  ISETP.GE.AND P4, PT, R17, R7, PT ;  /* 0x000000071100720c */ /* 0x000fe40003f86270 */
[----:B------:R-:W-:-:S04]  /*24150*/  @!P2 MOV R56, 0x400 ;  /* 0x000004000038a802 */ /* 0x000fc80000000f00 */
[----:B---3--:R-:W-:Y:S02]  /*24160*/  @!P2 LEA R48, R48, R56, 0x18 ;  /* 0x000000383030a211 */ /* 0x008fe400078ec0ff */
[-C--:B------:R-:W-:Y:S02]  /*24170*/  ISETP.GE.AND P2, PT, R15, R7.reuse, PT ;  /* 0x000000070f00720c */ /* 0x080fe40003f46270 */
[----:B------:R-:W-:Y:S02]  /*24180*/  @!P5 MOV R53, 0x400 ;  /* 0x000004000035d802 */ /* 0x000fe40000000f00 */
[----:B-1----:R-:W-:Y:S02]  /*24190*/  @!P6 LEA R42, R42, R54, 0x18 ;  /* 0x000000362a2ae211 */ /* 0x002fe400078ec0ff */
[----:B------:R-:W-:Y:S02]  /*241a0*/  P2R R54, PR, RZ, 0x40 ;  /* 0x00000040ff367803 */ /* 0x000fe40000000000 */
[----:B------:R-:W-:-:S02]  /*241b0*/  ISETP.GE.AND P6, PT, R14, R7, PT ;  /* 0x000000070e00720c */ /* 0x000fc40003fc6270 */
[----:B------:R-:W-:Y:S02]  /*241c0*/  @!P5 LEA R36, R36, R53, 0x18 ;  /* 0x000000352424d211 */ /* 0x000fe400078ec0ff */
[----:B------:R-:W-:Y:S02]  /*241d0*/  P2R R53, PR, RZ, 0x20 ;  /* 0x00000020ff357803 */ /* 0x000fe40000000000 */
[----:B------:R-:W-:Y:S02]  /*241e0*/  @!P4 MOV R55, 0x400 ;  /* 0x000004000037c802 */ /* 0x000fe40000000f00 */
[----:B------:R-:W-:Y:S01]  /*241f0*/  ISETP.GE.AND P5, PT, R13, R7, PT ;  /* 0x000000070d00720c */ /* 0x000fe20003fa6270 */
[----:B------:R-:W-:Y:S01]  /*24200*/  @!P1 FFMA R19, R31, R28, R19 ;  /* 0x0000001c1f139223 */ /* 0x000fe20000000013 */
[----:B------:R-:W-:Y:S01]  /*24210*/  @!P4 LEA R29, R29, R55, 0x18 ;  /* 0x000000371d1dc211 */ /* 0x000fe200078ec0ff */
[----:B------:R-:W1:Y:S01]  /*24220*/  @!P2 S2R R28, SR_CgaCtaId ;  /* 0x00000000001ca919 */ /* 0x000e620000008800 */
[----:B------:R-:W-:-:S02]  /*24230*/  ISETP.GE.AND P4, PT, R12, R7, PT ;  /* 0x000000070c00720c */ /* 0x000fc40003f86270 */
[----:B------:R-:W-:Y:S02]  /*24240*/  ISETP.NE.AND P2, PT, R6, RZ, PT ;  /* 0x000000ff0600720c */ /* 0x000fe40003f45270 */
[----:B------:R-:W2:Y:S01]  /*24250*/  @!P0 LDS R6, [R4] ;  /* 0x0000000004068984 */ /* 0x000ea20000000800 */
[----:B------:R-:W-:Y:S01]  /*24260*/  P2R R31, PR, RZ, 0x1 ;  /* 0x00000001ff1f7803 */ /* 0x000fe20000000000 */
[----:B------:R-:W-:Y:S01]  /*24270*/  @!P6 HADD2.F32 R34, -RZ, R34.H0_H0 ;  /* 0x20000022ff22e230 */ /* 0x000fe20000004100 */
[----:B------:R-:W-:Y:S02]  /*24280*/  ISETP.GE.AND P0, PT, R11, R7, PT ;  /* 0x000000070b00720c */ /* 0x000fe40003f06270 */
[----:B------:R-:W-:Y:S02]  /*24290*/  @!P5 HADD2.F32 R43, -RZ, R43.H0_H0 ;  /* 0x2000002bff2bd230 */ /* 0x000fe40000004100 */
[----:B------:R-:W-:Y:S02]  /*242a0*/  @!P6 FFMA R24, R34, R46, R24 ;  /* 0x0000002e2218e223 */ /* 0x000fe40000000018 */
[----:B------:R-:W-:-:S02]  /*242b0*/  @!P4 HADD2.F32 R34, -RZ, R26.H0_H0 ;  /* 0x2000001aff22c230 */ /* 0x000fc40000004100 */
[----:B------:R-:W-:Y:S01]  /*242c0*/  @!P5 FFMA R24, R43, R47, R24 ;  /* 0x0000002f2b18d223 */ /* 0x000fe20000000018 */
[----:B------:R-:W3:Y:S01]  /*242d0*/  @!P6 S2R R26, SR_CgaCtaId ;  /* 0x00000000001ae919 */ /* 0x000ee20000008800 */
[----:B------:R-:W-:Y:S01]  /*242e0*/  ISETP.GE.AND P6, PT, R10, R7, PT ;  /* 0x000000070a00720c */ /* 0x000fe20003fc6270 */
[----:B------:R-:W-:Y:S02]  /*242f0*/  @!P2 HADD2.F32 R33, -RZ, R33.H0_H0 ;  /* 0x20000021ff21a230 */ /* 0x000fe40000004100 */
[----:B------:R-:W-:Y:S01]  /*24300*/  @!P4 FFMA R24, R34, R37, R24 ;  /* 0x000000252218c223 */ /* 0x000fe20000000018 */
[----:B------:R-:W-:Y:S01]  /*24310*/  @!P0 HADD2.F32 R49, -RZ, R49.H0_H0 ;  /* 0x20000031ff318230 */ /* 0x000fe20000004100 */
[----:B------:R-:W4:Y:S01]  /*24320*/  @!P0 S2R R37, SR_CgaCtaId ;  /* 0x0000000000258919 */ /* 0x000f220000008800 */
[----:B------:R-:W-:Y:S01]  /*24330*/  @!P2 FFMA R19, R33, R30, R19 ;  /* 0x0000001e2113a223 */ /* 0x000fe20000000013 */
[----:B------:R-:W-:Y:S02]  /*24340*/  @!P3 HADD2.F32 R33, -RZ, R32.H0_H0 ;  /* 0x20000020ff21b230 */ /* 0x000fe40000004100 */
[----:B------:R-:W-:Y:S01]  /*24350*/  @!P0 FFMA R24, R50, R49, R24 ;  /* 0x0000003132188223 */ /* 0x000fe20000000018 */
[----:B------:R-:W-:Y:S01]  /*24360*/  ISETP.GE.AND P0, PT, R8, R7, PT ;  /* 0x000000070800720c */ /* 0x000fe20003f06270 */
[----:B------:R-:W2:Y:S01]  /*24370*/  @!P4 S2R R32, SR_CgaCtaId ;  /* 0x000000000020c919 */ /* 0x000ea20000008800 */
[----:B------:R-:W-:Y:S01]  /*24380*/  ISETP.NE.AND P4, PT, R38, RZ, PT ;  /* 0x000000ff2600720c */ /* 0x000fe20003f85270 */
[----:B------:R-:W-:-:S02]  /*24390*/  @!P6 HADD2.F32 R40, -RZ, R40.H0_H0 ;  /* 0x20000028ff28e230 */ /* 0x000fc40000004100 */
[----:B------:R-:W-:Y:S01]  /*243a0*/  @!P3 FFMA R19, R51, R33, R19 ;  /* 0x000000213313b223 */ /* 0x000fe20000000013 */
[----:B------:R-:W4:Y:S01]  /*243b0*/  @!P6 S2R R34, SR_CgaCtaId ;  /* 0x000000000022e919 */ /* 0x000f220000008800 */
[----:B------:R-:W-:Y:S01]  /*243c0*/  P2R R33, PR, RZ, 0x40 ;  /* 0x00000040ff217803 */ /* 0x000fe20000000000 */
[----:B------:R-:W-:Y:S01]  /*243d0*/  @!P6 FFMA R24, R40, R41, R24 ;  /* 0x000000292818e223 */ /* 0x000fe20000000018 */
[-C--:B------:R-:W-:Y:S01]  /*243e0*/  ISETP.GE.AND P6, PT, R14, R7.reuse, PT ;  /* 0x000000070e00720c */ /* 0x080fe20003fc6270 */
[----:B------:R-:W2:Y:S01]  /*243f0*/  @!P5 S2R R30, SR_CgaCtaId ;  /* 0x00000000001ed919 */ /* 0x000ea20000008800 */
[----:B------:R-:W-:Y:S02]  /*24400*/  P2R R40, PR, RZ, 0x10 ;  /* 0x00000010ff287803 */ /* 0x000fe40000000000 */
[----:B------:R0:W4:Y:S04]  /*24410*/  @!P0 LDS.U16 R47, [R44+0x10e6] ;  /* 0x0010e6002c2f8984 */ /* 0x0001280000000400 */
[----:B------:R-:W-:Y:S01]  /*24420*/  @!P0 LDS R38, [R4+0x4] ;  /* 0x0000040004268984 */ /* 0x000fe20000000800 */
[----:B------:R-:W-:-:S03]  /*24430*/  ISETP.GE.AND P0, PT, R17, R7, PT ;  /* 0x000000071100720c */ /* 0x000fc60003f06270 */
[----:B------:R-:W4:Y:S04]  /*24440*/  @!P4 LDS.U16 R23, [R23+0x16e2] ;  /* 0x0016e2001717c984 */ /* 0x000f280000000400 */
[----:B------:R-:W-:Y:S01]  /*24450*/  @!P4 LDS R41, [R4+0x34] ;  /* 0x000034000429c984 */ /* 0x000fe20000000800 */
[----:B------:R-:W-:Y:S02]  /*24460*/  ISETP.GE.AND P4, PT, R15, R7, PT ;  /* 0x000000070f00720c */ /* 0x000fe40003f86270 */
[----:B------:R-:W-:Y:S01]  /*24470*/  @!P6 MOV R55, 0x400 ;  /* 0x000004000037e802 */ /* 0x000fe20000000f00 */
[----:B------:R-:W-:Y:S01]  /*24480*/  @!P1 LDS R49, [R4+0x28] ;  /* 0x0000280004319984 */ /* 0x000fe20000000800 */
[----:B------:R-:W-:-:S03]  /*24490*/  ISETP.NE.AND P5, PT, R53, RZ, PT ;  /* 0x000000ff3500720c */ /* 0x000fc60003fa5270 */
[----:B------:R-:W-:Y:S04]  /*244a0*/  @!P0 LDS.U16 R53, [R29+0x1166] ;  /* 0x001166001d358984 */ /* 0x000fe80000000400 */
[----:B------:R-:W-:Y:S01]  /*244b0*/  @!P0 LDS R51, [R4+0x8] ;  /* 0x0000080004338984 */ /* 0x000fe20000000800 */
[----:B------:R-:W-:Y:S02]  /*244c0*/  ISETP.NE.AND P0, PT, R31, RZ, PT ;  /* 0x000000ff1f00720c */ /* 0x000fe40003f05270 */
[----:B------:R-:W-:Y:S01]  /*244d0*/  @!P4 MOV R56, 0x400 ;  /* 0x000004000038c802 */ /* 0x000fe20000000f00 */
[----:B------:R-:W-:Y:S01]  /*244e0*/  @!P2 LDS.U16 R35, [R35+0x15e4] ;  /* 0x0015e4002323a984 */ /* 0x000fe20000000400 */
[----:B---3--:R-:W-:Y:S02]  /*244f0*/  @!P6 LEA R31, R26, R55, 0x18 ;  /* 0x000000371a1fe211 */ /* 0x008fe400078ec0ff */
[----:B------:R-:W-:Y:S01]  /*24500*/  ISETP.GE.AND P6, PT, R13, R7, PT ;  /* 0x000000070d00720c */ /* 0x000fe20003fc6270 */
[----:B------:R-:W3:Y:S01]  /*24510*/  @!P5 LDS.U16 R39, [R39+0x1762] ;  /* 0x001762002727d984 */ /* 0x000ee20000000400 */
[----:B-1----:R-:W-:-:S02]  /*24520*/  @!P4 LEA R28, R28, R56, 0x18 ;  /* 0x000000381c1cc211 */ /* 0x002fc400078ec0ff */
[----:B------:R-:W-:Y:S01]  /*24530*/  ISETP.GE.AND P4, PT, R12, R7, PT ;  /* 0x000000070c00720c */ /* 0x000fe20003f86270 */
[----:B0-----:R-:W0:Y:S02]  /*24540*/  @!P1 S2R R44, SR_CgaCtaId ;  /* 0x00000000002c9919 */ /* 0x001e240000008800 */
[----:B------:R-:W-:Y:S01]  /*24550*/  @!P0 HADD2.F32 R18, -RZ, R18.H0_H0 ;  /* 0x20000012ff128230 */ /* 0x000fe20000004100 */
[----:B------:R-:W1:Y:S05]  /*24560*/  @!P5 LDS R29, [R4+0x38] ;  /* 0x00003800041dd984 */ /* 0x000e6a0000000800 */
[----:B------:R-:W-:Y:S01]  /*24570*/  @!P6 MOV R56, 0x400 ;  /* 0x000004000038e802 */ /* 0x000fe20000000f00 */
[----:B------:R-:W1:Y:S03]  /*24580*/  @!P2 S2R R43, SR_CgaCtaId ;  /* 0x00000000002ba919 */ /* 0x000e660000008800 */
[----:B------:R-:W-:Y:S01]  /*24590*/  @!P4 MOV R55, 0x400 ;  /* 0x000004000037c802 */ /* 0x000fe20000000f00 */
[----:B------:R-:W1:Y:S01]  /*245a0*/  @!P2 LDS R50, [R4+0x2c] ;  /* 0x00002c000432a984 */ /* 0x000e620000000800 */
[----:B--2---:R-:W-:-:S02]  /*245b0*/  @!P6 LEA R30, R30, R56, 0x18 ;  /* 0x000000381e1ee211 */ /* 0x004fc400078ec0ff */
[----:B------:R-:W-:Y:S01]  /*245c0*/  ISETP.NE.AND P6, PT, R33, RZ, PT ;  /* 0x000000ff2100720c */ /* 0x000fe20003fc5270 */
[----:B------:R-:W-:Y:S01]  /*245d0*/  IMAD.MOV.U32 R26, RZ, RZ, RZ ;  /* 0x000000ffff1a7224 */ /* 0x000fe200078e00ff */
[----:B------:R-:W-:Y:S01]  /*245e0*/  @!P4 LEA R32, R32, R55, 0x18 ;  /* 0x000000372020c211 */ /* 0x000fe200078ec0ff */
[----:B------:R-:W-:Y:S01]  /*245f0*/  @!P0 FFMA R26, R6, R18, RZ ;  /* 0x00000012061a8223 */ /* 0x000fe200000000ff */
[-C--:B------:R-:W-:Y:S02]  /*24600*/  ISETP.GE.AND P4, PT, R11, R7.reuse, PT ;  /* 0x000000070b00720c */ /* 0x080fe40003f86270 */
[----:B------:R-:W-:Y:S02]  /*24610*/  P2R R6, PR, RZ, 0x1 ;  /* 0x00000001ff067803 */ /* 0x000fe40000000000 */
[----:B------:R-:W-:-:S05]  /*24620*/  ISETP.GE.AND P0, PT, R16, R7, PT ;  /* 0x000000071000720c */ /* 0x000fca0003f06270 */
[----:B------:R-:W-:Y:S01]  /*24630*/  @!P6 MOV R18, 0x400 ;  /* 0x000004000012e802 */ /* 0x000fe20000000f00 */
[----:B------:R-:W2:Y:S03]  /*24640*/  @!P3 S2R R46, SR_CgaCtaId ;  /* 0x00000000002eb919 */ /* 0x000ea60000008800 */
[----:B------:R-:W-:Y:S02]  /*24650*/  @!P4 MOV R55, 0x400 ;  /* 0x000004000037c802 */ /* 0x000fe40000000f00 */
[----:B----4-:R-:W-:Y:S02]  /*24660*/  @!P6 LEA R34, R34, R18, 0x18 ;  /* 0x000000122222e211 */ /* 0x010fe400078ec0ff */
[----:B------:R-:W4:Y:S01]  /*24670*/  @!P0 LDS.U16 R48, [R48+0x11e6] ;  /* 0x0011e60030308984 */ /* 0x000f220000000400 */
[----:B------:R-:W-:-:S03]  /*24680*/  @!P4 LEA R37, R37, R55, 0x18 ;  /* 0x000000372525c211 */ /* 0x000fc600078ec0ff */
[----:B------:R-:W4:Y:S01]  /*24690*/  @!P0 LDS R18, [R4+0xc] ;  /* 0x00000c0004128984 */ /* 0x000f220000000800 */
[----:B------:R-:W-:Y:S02]  /*246a0*/  ISETP.GE.AND P0, PT, R8, R7, PT ;  /* 0x000000070800720c */ /* 0x000fe40003f06270 */
[----:B------:R-:W-:Y:S02]  /*246b0*/  ISETP.NE.AND P4, PT, R40, RZ, PT ;  /* 0x000000ff2800720c */ /* 0x000fe40003f85270 */
[----:B------:R-:W-:Y:S01]  /*246c0*/  @!P1 MOV R33, 0x400 ;  /* 0x0000040000219802 */ /* 0x000fe20000000f00 */
[----:B------:R-:W-:-:S03]  /*246d0*/  @!P1 HADD2.F32 R57, -RZ, R57.H0_H0 ;  /* 0x20000039ff399230 */ /* 0x000fc60000004100 */
[----:B0-----:R-:W-:-:S05]  /*246e0*/  @!P1 LEA R44, R44, R33, 0x18 ;  /* 0x000000212c2c9211 */ /* 0x001fca00078ec0ff */
[----:B------:R-:W-:Y:S02]  /*246f0*/  @!P0 HADD2.F32 R47, -RZ, R47.H0_H0 ;  /* 0x2000002fff2f8230 */ /* 0x000fe40000004100 */
[----:B------:R-:W-:Y:S02]  /*24700*/  @!P4 HADD2.F32 R33, -RZ, R23.H0_H0 ;  /* 0x20000017ff21c230 */ /* 0x000fe40000004100 */
[----:B---3--:R-:W-:Y:S02]  /*24710*/  @!P5 HADD2.F32 R39, -RZ, R39.H0_H0 ;  /* 0x20000027ff27d230 */ /* 0x008fe40000004100 */
[----:B------:R-:W-:Y:S01]  /*24720*/  @!P0 FFMA R26, R47, R38, R26 ;  /* 0x000000262f1a8223 */ /* 0x000fe2000000001a */
[----:B------:R-:W-:Y:S01]  /*24730*/  @!P2 MOV R40, 0x400 ;  /* 0x000004000028a802 */ /* 0x000fe20000000f00 */
[----:B------:R-:W0:Y:S01]  /*24740*/  @!P0 S2R R38, SR_CgaCtaId ;  /* 0x0000000000268919 */ /* 0x000e220000008800 */
[----:B------:R-:W-:Y:S01]  /*24750*/  @!P4 FFMA R19, R33, R41, R19 ;  /* 0x000000292113c223 */ /* 0x000fe20000000013 */
[----:B------:R-:W-:Y:S01]  /*24760*/  ISETP.GE.AND P0, PT, R15, R7, PT ;  /* 0x000000070f00720c */ /* 0x000fe20003f06270 */
[----:B------:R-:W-:Y:S01]  /*24770*/  @!P1 FFMA R24, R57, R49, R24 ;  /* 0x0000003139189223 */ /* 0x000fe20000000018 */
[----:B------:R-:W-:Y:S01]  /*24780*/  P2R R33, PR, RZ, 0x2 ;  /* 0x00000002ff217803 */ /* 0x000fe20000000000 */
[----:B------:R-:W-:Y:S01]  /*24790*/  @!P4 LDS.U16 R52, [R52+0x16e4] ;  /* 0x0016e4003434c984 */ /* 0x000fe20000000400 */
[----:B------:R-:W-:Y:S01]  /*247a0*/  ISETP.GE.AND P1, PT, R17, R7, PT ;  /* 0x000000071100720c */ /* 0x000fe20003f26270 */
[----:B-1----:R-:W-:Y:S01]  /*247b0*/  @!P5 FFMA R19, R39, R29, R19 ;  /* 0x0000001d2713d223 */ /* 0x002fe20000000013 */
[----:B------:R-:W-:Y:S01]  /*247c0*/  @!P2 LEA R43, R43, R40, 0x18 ;  /* 0x000000282b2ba211 */ /* 0x000fe200078ec0ff */
[----:B------:R-:W-:Y:S01]  /*247d0*/  @!P4 LDS R58, [R4+0x34] ;  /* 0x00003400043ac984 */ /* 0x000fe20000000800 */
[----:B------:R-:W-:-:S02]  /*247e0*/  P2R R29, PR, RZ, 0x20 ;  /* 0x00000020ff1d7803 */ /* 0x000fc40000000000 */
[----:B------:R-:W-:Y:S02]  /*247f0*/  @!P3 MOV R40, 0x400 ;  /* 0x000004000028b802 */ /* 0x000fe40000000f00 */
[----:B------:R-:W-:Y:S02]  /*24800*/  ISETP.GE.AND P5, PT, R17, R7, PT ;  /* 0x000000071100720c */ /* 0x000fe40003fa6270 */
[----:B------:R-:W-:Y:S02]  /*24810*/  ISETP.NE.AND P6, PT, R54, RZ, PT ;  /* 0x000000ff3600720c */ /* 0x000fe40003fc5270 */
[----:B--2---:R-:W-:Y:S01]  /*24820*/  @!P3 LEA R46, R46, R40, 0x18 ;  /* 0x000000282e2eb211 */ /* 0x004fe200078ec0ff */
[----:B------:R-:W-:Y:S01]  /*24830*/  @!P2 HADD2.F32 R40, -RZ, R35.H0_H0 ;  /* 0x20000023ff28a230 */ /* 0x000fe20000004100 */
[----:B------:R-:W1:Y:S01]  /*24840*/  @!P0 S2R R47, SR_CgaCtaId ;  /* 0x00000000002f8919 */ /* 0x000e620000008800 */
[----:B------:R-:W-:Y:S01]  /*24850*/  @!P1 HADD2.F32 R53, -RZ, R53.H0_H0 ;  /* 0x20000035ff359230 */ /* 0x000fe20000004100 */
[----:B------:R2:W3:Y:S02]  /*24860*/  @!P0 LDS.U16 R35, [R28+0x1266] ;  /* 0x001266001c238984 */ /* 0x0004e40000000400 */
[----:B------:R-:W-:-:S02]  /*24870*/  @!P2 FFMA R24, R40, R50, R24 ;  /* 0x000000322818a223 */ /* 0x000fc40000000018 */
[----:B------:R-:W1:Y:S01]  /*24880*/  @!P0 LDS R40, [R4+0x10] ;  /* 0x0000100004288984 */ /* 0x000e620000000800 */
[----:B------:R-:W-:Y:S01]  /*24890*/  @!P5 FFMA R26, R53, R51, R26 ;  /* 0x00000033351ad223 */ /* 0x000fe2000000001a */
[----:B------:R-:W-:Y:S01]  /*248a0*/  P2R R51, PR, RZ, 0x40 ;  /* 0x00000040ff337803 */ /* 0x000fe20000000000 */
[----:B--2---:R-:W2:Y:S01]  /*248b0*/  @!P1 S2R R28, SR_CgaCtaId ;  /* 0x00000000001c9919 */ /* 0x004ea20000008800 */
[-C--:B------:R-:W-:Y:S01]  /*248c0*/  ISETP.GE.AND P1, PT, R16, R7.reuse, PT ;  /* 0x000000071000720c */ /* 0x080fe20003f26270 */
[----:B------:R-:W1:Y:S04]  /*248d0*/  @!P6 LDS.U16 R27, [R27+0x17e2] ;  /* 0x0017e2001b1be984 */ /* 0x000e680000000400 */
[----:B------:R-:W-:Y:S01]  /*248e0*/  @!P6 LDS R55, [R4+0x3c] ;  /* 0x00003c000437e984 */ /* 0x000fe20000000800 */
[----:B------:R-:W-:-:S02]  /*248f0*/  ISETP.GE.AND P6, PT, R13, R7, PT ;  /* 0x000000070d00720c */ /* 0x000fc40003fc6270 */
[-C--:B------:R-:W-:Y:S01]  /*24900*/  ISETP.GE.AND P0, PT, R13, R7.reuse, PT ;  /* 0x000000070d00720c */ /* 0x080fe20003f06270 */
[----:B------:R-:W-:Y:S01]  /*24910*/  @!P3 LDS R54, [R4+0x30] ;  /* 0x000030000436b984 */ /* 0x000fe20000000800 */
[----:B------:R-:W-:Y:S02]  /*24920*/  P2R R56, PR, RZ, 0x8 ;  /* 0x00000008ff387803 */ /* 0x000fe40000000000 */
[-C--:B------:R-:W-:Y:S01]  /*24930*/  ISETP.GE.AND P3, PT, R12, R7.reuse, PT ;  /* 0x000000070c00720c */ /* 0x080fe20003f66270 */
[----:B------:R-:W1:Y:S01]  /*24940*/  @!P4 S2R R23, SR_CgaCtaId ;  /* 0x000000000017c919 */ /* 0x000e620000008800 */
[----:B------:R-:W-:Y:S02]  /*24950*/  P2R R39, PR, RZ, 0x4 ;  /* 0x00000004ff277803 */ /* 0x000fe40000000000 */
[-C--:B------:R-:W-:Y:S01]  /*24960*/  ISETP.GE.AND P2, PT, R14, R7.reuse, PT ;  /* 0x000000070e00720c */ /* 0x080fe20003f46270 */
[----:B----4-:R-:W-:Y:S02]  /*24970*/  @!P1 HADD2.F32 R48, -RZ, R48.H0_H0 ;  /* 0x20000030ff309230 */ /* 0x010fe40000004100 */
[----:B------:R-:W-:Y:S01]  /*24980*/  @!P6 LDS R50, [R4+0x18] ;  /* 0x000018000432e984 */ /* 0x000fe20000000800 */
[----:B------:R-:W4:Y:S01]  /*24990*/  @!P6 S2R R57, SR_CgaCtaId ;  /* 0x000000000039e919 */ /* 0x000f220000008800 */
[----:B------:R-:W-:Y:S01]  /*249a0*/  ISETP.GE.AND P6, PT, R8, R7, PT ;  /* 0x000000070800720c */ /* 0x000fe20003fc6270 */
[----:B------:R-:W-:Y:S01]  /*249b0*/  @!P1 FFMA R26, R48, R18, R26 ;  /* 0x00000012301a9223 */ /* 0x000fe2000000001a */
[----:B------:R-:W4:Y:S01]  /*249c0*/  @!P0 LDS.U16 R30, [R30+0x1366] ;  /* 0x001366001e1e8984 */ /* 0x000f220000000400 */
[----:B------:R-:W-:-:S03]  /*249d0*/  ISETP.NE.AND P0, PT, R6, RZ, PT ;  /* 0x000000ff0600720c */ /* 0x000fc60003f05270 */
[----:B------:R-:W-:Y:S04]  /*249e0*/  @!P3 LDS.U16 R32, [R32+0x13e6] ;  /* 0x0013e6002020b984 */ /* 0x000fe80000000400 */
[----:B------:R-:W-:Y:S01]  /*249f0*/  @!P3 LDS R18, [R4+0x1c] ;  /* 0x00001c000412b984 */ /* 0x000fe20000000800 */
[----:B------:R-:W-:-:S03]  /*24a00*/  ISETP.GE.AND P3, PT, R15, R7, PT ;  /* 0x000000070f00720c */ /* 0x000fc60003f66270 */
[----:B------:R0:W4:Y:S01]  /*24a10*/  @!P2 LDS.U16 R49, [R31+0x12e6] ;  /* 0x0012e6001f31a984 */ /* 0x0001220000000400 */
[----:B------:R-:W-:-:S03]  /*24a20*/  @!P6 MOV R60, 0x400 ;  /* 0x00000400003ce802 */ /* 0x000fc60000000f00 */
[----:B------:R-:W4:Y:S01]  /*24a30*/  @!P2 LDS R53, [R4+0x14] ;  /* 0x000014000435a984 */ /* 0x000f220000000800 */
[----:B0-----:R-:W0:Y:S01]  /*24a40*/  @!P2 S2R R31, SR_CgaCtaId ;  /* 0x00000000001fa919 */ /* 0x001e220000008800 */
[----:B------:R-:W-:-:S04]  /*24a50*/  @!P5 MOV R48, 0x400 ;  /* 0x000004000030d802 */ /* 0x000fc80000000f00 */
[----:B---3--:R-:W-:Y:S01]  /*24a60*/  @!P3 HADD2.F32 R35, -RZ, R35.H0_H0 ;  /* 0x20000023ff23b230 */ /* 0x008fe20000004100 */
[----:B------:R-:W-:Y:S01]  /*24a70*/  @!P4 MOV R6, 0x400 ;  /* 0x000004000006c802 */ /* 0x000fe20000000f00 */
[----:B------:R-:W3:Y:S01]  /*24a80*/  @!P0 LDS.U16 R9, [R9+0x1068] ;  /* 0x0010680009098984 */ /* 0x000ee20000000400 */
[----:B------:R-:W-:Y:S02]  /*24a90*/  @!P6 LEA R38, R38, R60, 0x18 ;  /* 0x0000003c2626e211 */ /* 0x000fe400078ec0ff */
[----:B--2---:R-:W-:Y:S02]  /*24aa0*/  @!P5 LEA R28, R28, R48, 0x18 ;  /* 0x000000301c1cd211 */ /* 0x004fe400078ec0ff */
[----:B------:R-:W-:Y:S01]  /*24ab0*/  @!P3 MOV R48, 0x400 ;  /* 0x000004000030b802 */ /* 0x000fe20000000f00 */
[----:B-1----:R-:W-:Y:S01]  /*24ac0*/  @!P3 FFMA R26, R40, R35, R26 ;  /* 0x00000023281ab223 */ /* 0x002fe2000000001a */
[----:B------:R-:W-:Y:S01]  /*24ad0*/  @!P4 LEA R23, R23, R6, 0x18 ;  /* 0x000000061717c211 */ /* 0x000fe200078ec0ff */
[----:B------:R-:W-:Y:S01]  /*24ae0*/  @!P6 LDS.U16 R38, [R38+0x10e8] ;  /* 0x0010e8002626e984 */ /* 0x000fe20000000400 */
[----:B------:R-:W-:-:S03]  /*24af0*/  @!P3 LEA R47, R47, R48, 0x18 ;  /* 0x000000302f2fb211 */ /* 0x000fc600078ec0ff */
[----:B------:R-:W1:Y:S01]  /*24b00*/  @!P0 LDS R6, [R4] ;  /* 0x0000000004068984 */ /* 0x000e620000000800 */
[----:B------:R-:W-:-:S03]  /*24b10*/  ISETP.NE.AND P3, PT, R56, RZ, PT ;  /* 0x000000ff3800720c */ /* 0x000fc60003f65270 */
[----:B------:R-:W2:Y:S01]  /*24b20*/  @!P6 LDS R35, [R4+0x4] ;  /* 0x000004000423e984 */ /* 0x000ea20000000800 */
[----:B------:R-:W-:Y:S02]  /*24b30*/  ISETP.NE.AND P6, PT, R51, RZ, PT ;  /* 0x000000ff3300720c */ /* 0x000fe40003fc5270 */
[----:B------:R-:W-:Y:S02]  /*24b40*/  P2R R59, PR, RZ, 0x10 ;  /* 0x00000010ff3b7803 */ /* 0x000fe40000000000 */
[----:B------:R-:W-:Y:S01]  /*24b50*/  ISETP.GE.AND P4, PT, R13, R7, PT ;  /* 0x000000070d00720c */ /* 0x000fe20003f86270 */
[----:B------:R-:W1:Y:S01]  /*24b60*/  @!P1 S2R R41, SR_CgaCtaId ;  /* 0x0000000000299919 */ /* 0x000e620000008800 */
[----:B------:R-:W-:-:S03]  /*24b70*/  @!P2 MOV R48, 0x400 ;  /* 0x000004000030a802 */ /* 0x000fc60000000f00 */
[----:B------:R-:W-:-:S04]  /*24b80*/  @!P3 HADD2.F32 R25, -RZ, R25.H0_H0 ;  /* 0x20000019ff19b230 */ /* 0x000fc80000004100 */
[----:B------:R-:W-:Y:S01]  /*24b90*/  @!P6 HADD2.F32 R27, -RZ, R27.H0_H0 ;  /* 0x2000001bff1be230 */ /* 0x000fe20000004100 */
[----:B0-----:R-:W-:-:S03]  /*24ba0*/  @!P2 LEA R31, R31, R48, 0x18 ;  /* 0x000000301f1fa211 */ /* 0x001fc600078ec0ff */
[----:B------:R-:W-:Y:S01]  /*24bb0*/  @!P4 MOV R40, 0x400 ;  /* 0x000004000028c802 */ /* 0x000fe20000000f00 */
[----:B----4-:R-:W-:Y:S02]  /*24bc0*/  @!P4 HADD2.F32 R48, -RZ, R30.H0_H0 ;  /* 0x2000001eff30c230 */ /* 0x010fe40000004100 */
[----:B------:R-:W-:Y:S01]  /*24bd0*/  @!P6 FFMA R19, R27, R55, R19 ;  /* 0x000000371b13e223 */ /* 0x000fe20000000013 */
[----:B------:R-:W-:Y:S01]  /*24be0*/  P2R R27, PR, RZ, 0x40 ;  /* 0x00000040ff1b7803 */ /* 0x000fe20000000000 */
[----:B------:R-:W-:Y:S01]  /*24bf0*/  @!P3 FFMA R24, R54, R25, R24 ;  /* 0x000000193618b223 */ /* 0x000fe20000000018 */
[----:B------:R-:W-:Y:S01]  /*24c00*/  P2R R30, PR, RZ, 0x8 ;  /* 0x00000008ff1e7803 */ /* 0x000fe20000000000 */
[----:B------:R-:W-:Y:S01]  /*24c10*/  @!P2 HADD2.F32 R49, -RZ, R49.H0_H0 ;  /* 0x20000031ff31a230 */ /* 0x000fe20000004100 */
[----:B------:R-:W-:Y:S02]  /*24c20*/  @!P4 LEA R57, R57, R40, 0x18 ;  /* 0x000000283939c211 */ /* 0x000fe400078ec0ff */
[----:B------:R-:W-:Y:S01]  /*24c30*/  @!P1 MOV R60, 0x400 ;  /* 0x00000400003c9802 */ /* 0x000fe20000000f00 */
[----:B------:R-:W0:Y:S01]  /*24c40*/  @!P1 S2R R51, SR_CgaCtaId ;  /* 0x0000000000339919 */ /* 0x000e220000008800 */
[----:B------:R-:W-:-:S02]  /*24c50*/  ISETP.GE.AND P6, PT, R12, R7, PT ;  /* 0x000000070c00720c */ /* 0x000fc40003fc6270 */
[----:B------:R-:W-:Y:S01]  /*24c60*/  ISETP.GE.AND P3, PT, R13, R7, PT ;  /* 0x000000070d00720c */ /* 0x000fe20003f66270 */
[----:B------:R-:W-:Y:S01]  /*24c70*/  @!P2 LDS.U16 R31, [R31+0x12e8] ;  /* 0x0012e8001f1fa984 */ /* 0x000fe20000000400 */
[----:B------:R-:W-:Y:S01]  /*24c80*/  ISETP.NE.AND P4, PT, R59, RZ, PT ;  /* 0x000000ff3b00720c */ /* 0x000fe20003f85270 */
[----:B------:R-:W-:Y:S01]  /*24c90*/  @!P2 FFMA R26, R49, R53, R26 ;  /* 0x00000035311aa223 */ /* 0x000fe2000000001a */
[----:B------:R-:W-:-:S07]  /*24ca0*/  IMAD.MOV.U32 R25, RZ, RZ, RZ ;  /* 0x000000ffff197224 */ /* 0x000fce00078e00ff */
[----:B------:R-:W-:Y:S02]  /*24cb0*/  @!P6 HADD2.F32 R49, -RZ, R32.H0_H0 ;  /* 0x20000020ff31e230 */ /* 0x000fe40000004100 */
[----:B------:R-:W-:Y:S01]  /*24cc0*/  @!P3 FFMA R26, R48, R50, R26 ;  /* 0x00000032301ab223 */ /* 0x000fe2000000001a */
[----:B---3--:R-:W-:Y:S01]  /*24cd0*/  @!P0 HADD2.F32 R50, -RZ, R9.H0_H0 ;  /* 0x20000009ff328230 */ /* 0x008fe20000004100 */
[-C--:B------:R-:W-:Y:S01]  /*24ce0*/  ISETP.GE.AND P3, PT, R10, R7.reuse, PT ;  /* 0x000000070a00720c */ /* 0x080fe20003f66270 */
[----:B------:R-:W-:Y:S01]  /*24cf0*/  @!P4 HADD2.F32 R52, -RZ, R52.H0_H0 ;  /* 0x20000034ff34c230 */ /* 0x000fe20000004100 */
[----:B-1----:R-:W-:Y:S01]  /*24d00*/  @!P1 LEA R41, R41, R60, 0x18 ;  /* 0x0000003c29299211 */ /* 0x002fe200078ec0ff */
[----:B------:R-:W-:Y:S01]  /*24d10*/  @!P6 FFMA R26, R49, R18, R26 ;  /* 0x00000012311ae223 */ /* 0x000fe2000000001a */
[----:B------:R-:W-:Y:S01]  /*24d20*/  P2R R9, PR, RZ, 0x10 ;  /* 0x00000010ff097803 */ /* 0x000fe20000000000 */
[----:B------:R-:W-:Y:S01]  /*24d30*/  @!P0 FFMA R25, R6, R50, RZ ;  /* 0x0000003206198223 */ /* 0x000fe200000000ff */
[----:B------:R-:W-:Y:S01]  /*24d40*/  @!P4 FFMA R24, R52, R58, R24 ;  /* 0x0000003a3418c223 */ /* 0x000fe20000000018 */
[----:B------:R-:W-:Y:S01]  /*24d50*/  P2R R18, PR, RZ, 0x1 ;  /* 0x00000001ff127803 */ /* 0x000fe20000000000 */
[----:B------:R-:W1:Y:S01]  /*24d60*/  @!P6 S2R R40, SR_CgaCtaId ;  /* 0x000000000028e919 */ /* 0x000e620000008800 */
[----:B------:R-:W-:-:S02]  /*24d70*/  ISETP.GE.AND P4, PT, R11, R7, PT ;  /* 0x000000070b00720c */ /* 0x000fc40003f86270 */
[----:B------:R-:W-:Y:S01]  /*24d80*/  ISETP.GE.AND P0, PT, R8, R7, PT ;  /* 0x000000070800720c */ /* 0x000fe20003f06270 */
[----:B------:R-:W-:Y:S01]  /*24d90*/  @!P1 LDS.U16 R53, [R41+0x11e8] ;  /* 0x0011e80029359984 */ /* 0x000fe20000000400 */
[----:B------:R-:W3:Y:S03]  /*24da0*/  @!P5 S2R R49, SR_CgaCtaId ;  /* 0x000000000031d919 */ /* 0x000ee60000008800 */
[----:B------:R4:W-:Y:S04]  /*24db0*/  @!P5 LDS.U16 R52, [R28+0x1168] ;  /* 0x001168001c34d984 */ /* 0x0009e80000000400 */
[----:B------:R-:W-:Y:S01]  /*24dc0*/  @!P5 LDS R41, [R4+0x8] ;  /* 0x000008000429d984 */ /* 0x000fe20000000800 */
[----:B------:R-:W-:Y:S01]  /*24dd0*/  ISETP.NE.AND P5, PT, R29, RZ, PT ;  /* 0x000000ff1d00720c */ /* 0x000fe20003fa5270 */
[----:B------:R-:W0:Y:S02]  /*24de0*/  @!P3 S2R R48, SR_CgaCtaId ;  /* 0x000000000030b919 */ /* 0x000e240000008800 */
[----:B------:R-:W-:Y:S01]  /*24df0*/  @!P1 LDS R29, [R4+0xc] ;  /* 0x00000c00041d9984 */ /* 0x000fe20000000800 */
[----:B------:R-:W-:Y:S01]  /*24e00*/  ISETP.NE.AND P1, PT, R33, RZ, PT ;  /* 0x000000ff2100720c */ /* 0x000fe20003f25270 */
[----:B------:R-:W3:Y:S01]  /*24e10*/  @!P4 S2R R32, SR_CgaCtaId ;  /* 0x000000000020c919 */ /* 0x000ee20000008800 */
[----:B------:R-:W3:Y:S01]  /*24e20*/  @!P0 S2R R6, SR_CgaCtaId ;  /* 0x0000000000068919 */ /* 0x000ee20000008800 */
[----:B------:R-:W-:Y:S01]  /*24e30*/  @!P0 HADD2.F32 R56, -RZ, R38.H0_H0 ;  /* 0x20000026ff388230 */ /* 0x000fe20000004100 */
[----:B------:R-:W-:Y:S01]  /*24e40*/  P2R R55, PR, RZ, 0x20 ;  /* 0x00000020ff377803 */ /* 0x000fe20000000000 */
[----:B------:R-:W3:Y:S01]  /*24e50*/  @!P4 LDS.U16 R37, [R37+0x1466] ;  /* 0x001466002525c984 */ /* 0x000ee20000000400 */
[----:B------:R-:W-:-:S03]  /*24e60*/  @!P6 MOV R50, 0x400 ;  /* 0x000004000032e802 */ /* 0x000fc60000000f00 */
[----:B------:R-:W-:Y:S01]  /*24e70*/  @!P5 LDS.U16 R36, [R36+0x1764] ;  /* 0x001764002424d984 */ /* 0x000fe20000000400 */
[----:B------:R-:W-:-:S03]  /*24e80*/  ISETP.GE.AND P6, PT, R15, R7, PT ;  /* 0x000000070f00720c */ /* 0x000fc60003fc6270 */
[----:B------:R-:W-:Y:S01]  /*24e90*/  @!P5 LDS R38, [R4+0x38] ;  /* 0x000038000426d984 */ /* 0x000fe20000000800 */
[----:B------:R-:W-:Y:S01]  /*24ea0*/  ISETP.GE.AND P5, PT, R12, R7, PT ;  /* 0x000000070c00720c */ /* 0x000fe20003fa6270 */
[----:B--2---:R-:W-:Y:S02]  /*24eb0*/  @!P0 FFMA R25, R56, R35, R25 ;  /* 0x0000002338198223 */ /* 0x004fe40000000019 */
[----:B------:R-:W-:Y:S01]  /*24ec0*/  @!P3 LDS.U16 R54, [R34+0x14e6] ;  /* 0x0014e6002236b984 */ /* 0x000fe20000000400 */
[----:B------:R-:W-:-:S03]  /*24ed0*/  P2R R58, PR, RZ, 0x2 ;  /* 0x00000002ff3a7803 */ /* 0x000fc60000000000 */
[----:B------:R-:W2:Y:S04]  /*24ee0*/  @!P4 LDS R34, [R4+0x20] ;  /* 0x000020000422c984 */ /* 0x000ea80000000800 */
[----:B------:R-:W-:Y:S04]  /*24ef0*/  @!P1 LDS.U16 R44, [R44+0x1566] ;  /* 0x001566002c2c9984 */ /* 0x000fe80000000400 */
[----:B------:R-:W-:Y:S01]  /*24f00*/  @!P1 LDS R35, [R4+0x28] ;  /* 0x0000280004239984 */ /* 0x000fe20000000800 */
[-C--:B------:R-:W-:Y:S02]  /*24f10*/  ISETP.GE.AND P1, PT, R14, R7.reuse, PT ;  /* 0x000000070e00720c */ /* 0x080fe40003f26270 */
[----:B-1----:R-:W-:Y:S01]  /*24f20*/  @!P5 LEA R40, R40, R50, 0x18 ;  /* 0x000000322828d211 */ /* 0x002fe200078ec0ff */
[----:B----4-:R-:W1:Y:S01]  /*24f30*/  @!P6 S2R R28, SR_CgaCtaId ;  /* 0x00000000001ce919 */ /* 0x010e620000008800 */
[----:B------:R-:W-:-:S02]  /*24f40*/  ISETP.GE.AND P5, PT, R17, R7, PT ;  /* 0x000000071100720c */ /* 0x000fc40003fa6270 */
[----:B------:R-:W-:Y:S01]  /*24f50*/  @!P3 MOV R50, 0x400 ;  /* 0x000004000032b802 */ /* 0x000fe20000000f00 */
[----:B------:R-:W4:Y:S01]  /*24f60*/  @!P6 LDS.U16 R47, [R47+0x1268] ;  /* 0x001268002f2fe984 */ /* 0x000f220000000400 */
[----:B------:R-:W-:Y:S02]  /*24f70*/  @!P4 MOV R59, 0x400 ;  /* 0x00000400003bc802 */ /* 0x000fe40000000f00 */
[----:B0-----:R-:W-:Y:S01]  /*24f80*/  @!P3 LEA R48, R48, R50, 0x18 ;  /* 0x000000323030b211 */ /* 0x001fe200078ec0ff */
[----:B------:R-:W0:Y:S04]  /*24f90*/  @!P3 LDS R33, [R4+0x24] ;  /* 0x000024000421b984 */ /* 0x000e280000000800 */
[----:B------:R-:W-:Y:S01]  /*24fa0*/  @!P1 LDS R56, [R4+0x14] ;  /* 0x0000140004389984 */ /* 0x000fe20000000800 */
[----:B------:R-:W-:-:S02]  /*24fb0*/  ISETP.GE.AND P1, PT, R16, R7, PT ;  /* 0x000000071000720c */ /* 0x000fc40003f26270 */
[----:B------:R-:W-:Y:S02]  /*24fc0*/  @!P0 MOV R50, 0x400 ;  /* 0x0000040000328802 */ /* 0x000fe40000000f00 */
[----:B---3--:R-:W-:Y:S02]  /*24fd0*/  @!P4 LEA R32, R32, R59, 0x18 ;  /* 0x0000003b2020c211 */ /* 0x008fe400078ec0ff */
[----:B------:R-:W-:Y:S02]  /*24fe0*/  @!P0 LEA R50, R6, R50, 0x18 ;  /* 0x0000003206328211 */ /* 0x000fe400078ec0ff */
[----:B------:R-:W-:Y:S02]  /*24ff0*/  @!P5 MOV R59, 0x400 ;  /* 0x00000400003bd802 */ /* 0x000fe40000000f00 */
[----:B------:R-:W-:Y:S02]  /*25000*/  ISETP.GE.AND P0, PT, R13, R7, PT ;  /* 0x000000070d00720c */ /* 0x000fe40003f06270 */
[----:B------:R-:W-:-:S02]  /*25010*/  ISETP.NE.AND P2, PT, R39, RZ, PT ;  /* 0x000000ff2700720c */ /* 0x000fc40003f45270 */
[----:B------:R-:W3:Y:S01]  /*25020*/  @!P6 LDS R39, [R4+0x10] ;  /* 0x000010000427e984 */ /* 0x000ee20000000800 */
[----:B------:R-:W-:Y:S02]  /*25030*/  @!P5 LEA R49, R49, R59, 0x18 ;  /* 0x0000003b3131d211 */ /* 0x000fe400078ec0ff */
[----:B------:R-:W-:-:S04]  /*25040*/  @!P1 MOV R59, 0x400 ;  /* 0x00000400003b9802 */ /* 0x000fc80000000f00 */
[----:B------:R-:W-:Y:S01]  /*25050*/  @!P1 LEA R51, R51, R59, 0x18 ;  /* 0x0000003b33339211 */ /* 0x000fe200078ec0ff */
[----:B------:R-:W-:Y:S01]  /*25060*/  @!P4 HADD2.F32 R59, -RZ, R37.H0_H0 ;  /* 0x20000025ff3bc230 */ /* 0x000fe20000004100 */
[----:B------:R-:W3:Y:S01]  /*25070*/  @!P0 LDS.U16 R57, [R57+0x1368] ;  /* 0x0013680039398984 */ /* 0x000ee20000000400 */
[----:B------:R-:W-:-:S03]  /*25080*/  @!P6 MOV R6, 0x400 ;  /* 0x000004000006e802 */ /* 0x000fc60000000f00 */
[----:B------:R-:W3:Y:S01]  /*25090*/  @!P0 LDS R37, [R4+0x18] ;  /* 0x0000180004258984 */ /* 0x000ee20000000800 */
[----:B------:R-:W-:Y:S01]  /*250a0*/  ISETP.NE.AND P0, PT, R18, RZ, PT ;  /* 0x000000ff1200720c */ /* 0x000fe20003f05270 */
[----:B--2---:R-:W-:Y:S01]  /*250b0*/  @!P4 FFMA R26, R34, R59, R26 ;  /* 0x0000003b221ac223 */ /* 0x004fe2000000001a */
[----:B------:R-:W-:Y:S01]  /*250c0*/  P2R R18, PR, RZ, 0x10 ;  /* 0x00000010ff127803 */ /* 0x000fe20000000000 */
[----:B------:R-:W-:Y:S01]  /*250d0*/  @!P1 HADD2.F32 R53, -RZ, R53.H0_H0 ;  /* 0x20000035ff359230 */ /* 0x000fe20000004100 */
[----:B------:R-:W-:Y:S01]  /*250e0*/  ISETP.GE.AND P4, PT, R16, R7, PT ;  /* 0x000000071000720c */ /* 0x000fe20003f86270 */
[----:B----4-:R-:W-:Y:S01]  /*250f0*/  @!P6 HADD2.F32 R47, -RZ, R47.H0_H0 ;  /* 0x2000002fff2fe230 */ /* 0x010fe20000004100 */
[----:B-1----:R-:W-:Y:S01]  /*25100*/  @!P6 LEA R28, R28, R6, 0x18 ;  /* 0x000000061c1ce211 */ /* 0x002fe200078ec0ff */
[----:B------:R-:W-:Y:S02]  /*25110*/  @!P5 HADD2.F32 R6, -RZ, R52.H0_H0 ;  /* 0x20000034ff06d230 */ /* 0x000fe40000004100 */
[----:B------:R-:W-:Y:S01]  /*25120*/  @!P3 HADD2.F32 R54, -RZ, R54.H0_H0 ;  /* 0x20000036ff36b230 */ /* 0x000fe20000004100 */
[----:B------:R-:W-:Y:S01]  /*25130*/  ISETP.NE.AND P1, PT, R58, RZ, PT ;  /* 0x000000ff3a00720c */ /* 0x000fe20003f25270 */
[----:B------:R-:W1:Y:S01]  /*25140*/  @!P2 LDS.U16 R43, [R43+0x15e6] ;  /* 0x0015e6002b2ba984 */ /* 0x000e620000000400 */
[----:B------:R-:W-:-:S03]  /*25150*/  @!P5 FFMA R25, R6, R41, R25 ;  /* 0x000000290619d223 */ /* 0x000fc60000000019 */
[----:B------:R-:W2:Y:S02]  /*25160*/  @!P2 LDS R52, [R4+0x2c] ;  /* 0x00002c000434a984 */ /* 0x000ea40000000800 */
[----:B------:R-:W-:Y:S01]  /*25170*/  @!P4 FFMA R25, R53, R29, R25 ;  /* 0x0000001d3519c223 */ /* 0x000fe20000000019 */
[----:B------:R-:W-:Y:S01]  /*25180*/  ISETP.GE.AND P4, PT, R14, R7, PT ;  /* 0x000000070e00720c */ /* 0x000fe20003f86270 */
[----:B0-----:R-:W-:Y:S01]  /*25190*/  @!P3 FFMA R26, R54, R33, R26 ;  /* 0x00000021361ab223 */ /* 0x001fe2000000001a */
[----:B------:R-:W-:Y:S01]  /*251a0*/  ISETP.NE.AND P3, PT, R30, RZ, PT ;  /* 0x000000ff1e00720c */ /* 0x000fe20003f65270 */
[----:B---3--:R-:W-:-:S10]  /*251b0*/  @!P6 FFMA R25, R39, R47, R25 ;  /* 0x0000002f2719e223 */ /* 0x008fd40000000019 */
[----:B------:R-:W-:Y:S01]  /*251c0*/  @!P4 HADD2.F32 R6, -RZ, R31.H0_H0 ;  /* 0x2000001fff06c230 */ /* 0x000fe20000004100 */
[----:B------:R-:W0:Y:S04]  /*251d0*/  @!P4 S2R R30, SR_CgaCtaId ;  /* 0x00000000001ec919 */ /* 0x000e280000008800 */
[----:B------:R-:W-:Y:S01]  /*251e0*/  @!P4 FFMA R25, R6, R56, R25 ;  /* 0x000000380619c223 */ /* 0x000fe20000000019 */
[----:B------:R-:W-:Y:S02]  /*251f0*/  ISETP.GE.AND P4, PT, R17, R7, PT ;  /* 0x000000071100720c */ /* 0x000fe40003f86270 */
[----:B------:R-:W-:Y:S01]  /*25200*/  ISETP.NE.AND P5, PT, R55, RZ, PT ;  /* 0x000000ff3700720c */ /* 0x000fe20003fa5270 */
[----:B------:R-:W-:Y:S01]  /*25210*/  @!P1 HADD2.F32 R29, -RZ, R44.H0_H0 ;  /* 0x2000002cff1d9230 */ /* 0x000fe20000004100 */
[----:B------:R-:W-:Y:S01]  /*25220*/  ISETP.NE.AND P6, PT, R27, RZ, PT ;  /* 0x000000ff1b00720c */ /* 0x000fe20003fc5270 */
[----:B------:R-:W-:Y:S01]  /*25230*/  @!P0 LDS R6, [R4] ;  /* 0x0000000004068984 */ /* 0x000fe20000000800 */
[----:B------:R-:W3:Y:S07]  /*25240*/  @!P1 S2R R34, SR_CgaCtaId ;  /* 0x0000000000229919 */ /* 0x000eee0000008800 */
[----:B------:R-:W-:Y:S01]  /*25250*/  @!P4 LDS.U16 R49, [R49+0x116a] ;  /* 0x00116a003131c984 */ /* 0x000fe20000000400 */
[----:B------:R-:W-:Y:S01]  /*25260*/  ISETP.NE.AND P4, PT, R18, RZ, PT ;  /* 0x000000ff1200720c */ /* 0x000fe20003f85270 */
[----:B------:R-:W-:Y:S01]  /*25270*/  @!P1 FFMA R26, R29, R35, R26 ;  /* 0x000000231d1a9223 */ /* 0x000fe2000000001a */
[----:B------:R-:W-:Y:S01]  /*25280*/  P2R R35, PR, RZ, 0x1 ;  /* 0x00000001ff237803 */ /* 0x000fe20000000000 */
[----:B------:R-:W-:Y:S01]  /*25290*/  @!P0 LDS.U16 R27, [R22+0x106a] ;  /* 0x00106a00161b8984 */ /* 0x000fe20000000400 */
[----:B------:R-:W-:-:S02]  /*252a0*/  ISETP.GE.AND P0, PT, R12, R7, PT ;  /* 0x000000070c00720c */ /* 0x000fc40003f06270 */
[----:B------:R-:W-:Y:S01]  /*252b0*/  P2R R53, PR, RZ, 0x40 ;  /* 0x00000040ff357803 */ /* 0x000fe20000000000 */
[----:B------:R-:W4:Y:S01]  /*252c0*/  @!P6 LDS.U16 R42, [R42+0x17e4] ;  /* 0x0017e4002a2ae984 */ /* 0x000f220000000400 */
[----:B------:R-:W-:Y:S01]  /*252d0*/  @!P5 HADD2.F32 R36, -RZ, R36.H0_H0 ;  /* 0x20000024ff24d230 */ /* 0x000fe20000004100 */
[----:B------:R-:W-:Y:S01]  /*252e0*/  P2R R44, PR, RZ, 0x2 ;  /* 0x00000002ff2c7803 */ /* 0x000fe20000000000 */
[----:B------:R-:W0:Y:S03]  /*252f0*/  @!P5 S2R R33, SR_CgaCtaId ;  /* 0x000000000021d919 */ /* 0x000e260000008800 */
[----:B------:R-:W-:Y:S01]  /*25300*/  @!P4 LDS.U16 R32, [R32+0x1468] ;  /* 0x001468002020c984 */ /* 0x000fe20000000400 */
[----:B------:R-:W-:-:S03]  /*25310*/  ISETP.NE.AND P4, PT, R9, RZ, PT ;  /* 0x000000ff0900720c */ /* 0x000fc60003f85270 */
[----:B------:R-:W-:Y:S01]  /*25320*/  @!P6 LDS R9, [R4+0x3c] ;  /* 0x00003c000409e984 */ /* 0x000fe20000000800 */
[-C--:B------:R-:W-:Y:S01]  /*25330*/  ISETP.GE.AND P6, PT, R17, R7.reuse, PT ;  /* 0x000000071100720c */ /* 0x080fe20003fc6270 */
[----:B------:R-:W-:Y:S01]  /*25340*/  @!P5 FFMA R24, R36, R38, R24 ;  /* 0x000000262418d223 */ /* 0x000fe20000000018 */
[----:B------:R-:W-:Y:S01]  /*25350*/  P2R R36, PR, RZ, 0x20 ;  /* 0x00000020ff247803 */ /* 0x000fe20000000000 */
[----:B------:R-:W-:Y:S01]  /*25360*/  @!P0 LDS.U16 R40, [R40+0x13e8] ;  /* 0x0013e80028288984 */ /* 0x000fe20000000400 */
[-C--:B------:R-:W-:Y:S02]  /*25370*/  ISETP.GE.AND P5, PT, R13, R7.reuse, PT ;  /* 0x000000070d00720c */ /* 0x080fe40003fa6270 */
[-C--:B------:R-:W-:Y:S01]  /*25380*/  ISETP.GE.AND P1, PT, R8, R7.reuse, PT ;  /* 0x000000070800720c */ /* 0x080fe20003f26270 */
[----:B------:R-:W3:Y:S01]  /*25390*/  @!P0 S2R R38, SR_CgaCtaId ;  /* 0x0000000000268919 */ /* 0x000ee20000008800 */
[----:B------:R-:W-:Y:S01]  /*253a0*/  @!P0 LDS R41, [R4+0x1c] ;  /* 0x00001c0004298984 */ /* 0x000fe20000000800 */
[----:B------:R-:W-:-:S04]  /*253b0*/  ISETP.GE.AND P0, PT, R16, R7, PT ;  /* 0x000000071000720c */ /* 0x000fc80003f06270 */
[----:B------:R-:W-:Y:S01]  /*253c0*/  @!P6 LDS R18, [R4+0x8] ;  /* 0x000008000412e984 */ /* 0x000fe20000000800 */
[----:B------:R-:W-:-:S03]  /*253d0*/  ISETP.GE.AND P6, PT, R11, R7, PT ;  /* 0x000000070b00720c */ /* 0x000fc60003fc6270 */
[----:B------:R-:W-:Y:S02]  /*253e0*/  @!P5 HADD2.F32 R57, -RZ, R57.H0_H0 ;  /* 0x20000039ff39d230 */ /* 0x000fe40000004100 */
[----:B------:R-:W3:Y:S04]  /*253f0*/  @!P1 LDS.U16 R50, [R50+0x10ea] ;  /* 0x0010ea0032329984 */ /* 0x000ee80000000400 */
[----:B------:R-:W-:Y:S01]  /*25400*/  @!P1 LDS R39, [R4+0x4] ;  /* 0x0000040004279984 */ /* 0x000fe20000000800 */
[----:B------:R-:W-:Y:S01]  /*25410*/  ISETP.NE.AND P1, PT, R44, RZ, PT ;  /* 0x000000ff2c00720c */ /* 0x000fe20003f25270 */
[----:B------:R-:W-:Y:S02]  /*25420*/  @!P5 FFMA R25, R57, R37, R25 ;  /* 0x000000253919d223 */ /* 0x000fe40000000019 */
[----:B------:R-:W-:Y:S04]  /*25430*/  @!P0 LDS.U16 R51, [R51+0x11ea] ;  /* 0x0011ea0033338984 */ /* 0x000fe80000000400 */
[----:B------:R-:W-:Y:S01]  /*25440*/  @!P0 LDS R44, [R4+0xc] ;  /* 0x00000c00042c8984 */ /* 0x000fe20000000800 */
[-C--:B------:R-:W-:Y:S01]  /*25450*/  ISETP.GE.AND P0, PT, R15, R7.reuse, PT ;  /* 0x000000070f00720c */ /* 0x080fe20003f06270 */
[----:B------:R-:W4:Y:S01]  /*25460*/  @!P2 S2R R31, SR_CgaCtaId ;  /* 0x00000000001fa919 */ /* 0x000f220000008800 */
[----:B------:R-:W3:Y:S01]  /*25470*/  @!P5 S2R R29, SR_CgaCtaId ;  /* 0x00000000001dd919 */ /* 0x000ee20000008800 */
[----:B------:R-:W-:Y:S01]  /*25480*/  ISETP.NE.AND P5, PT, R36, RZ, PT ;  /* 0x000000ff2400720c */ /* 0x000fe20003fa5270 */
[----:B------:R-:W-:Y:S01]  /*25490*/  @!P6 LDS R47, [R4+0x20] ;  /* 0x00002000042fe984 */ /* 0x000fe20000000800 */
[----:B------:R-:W-:Y:S01]  /*254a0*/  ISETP.GE.AND P6, PT, R10, R7, PT ;  /* 0x000000070a00720c */ /* 0x000fe20003fc6270 */
[----:B-1----:R-:W-:-:S07]  /*254b0*/  @!P2 HADD2.F32 R54, -RZ, R43.H0_H0 ;  /* 0x2000002bff36a230 */ /* 0x002fce0000004100 */
[----:B------:R1:W-:Y:S01]  /*254c0*/  @!P0 LDS.U16 R36, [R28+0x126a] ;  /* 0x00126a001c248984 */ /* 0x0003e20000000400 */
[----:B--2---:R-:W-:Y:S01]  /*254d0*/  @!P2 FFMA R26, R54, R52, R26 ;  /* 0x00000034361aa223 */ /* 0x004fe2000000001a */
[----:B------:R-:W-:Y:S02]  /*254e0*/  @!P2 MOV R55, 0x400 ;  /* 0x000004000037a802 */ /* 0x000fe40000000f00 */
[----:B------:R-:W2:Y:S01]  /*254f0*/  @!P3 LDS.U16 R46, [R46+0x1666] ;  /* 0x001666002e2eb984 */ /* 0x000ea20000000400 */
[----:B-1----:R-:W-:-:S03]  /*25500*/  @!P5 MOV R28, 0x400 ;  /* 0x00000400001cd802 */ /* 0x002fc60000000f00 */
[----:B------:R-:W1:Y:S04]  /*25510*/  @!P3 LDS R43, [R4+0x30] ;  /* 0x00003000042bb984 */ /* 0x000e680000000800 */
[----:B------:R-:W1:Y:S04]  /*25520*/  @!P6 LDS.U16 R48, [R48+0x14e8] ;  /* 0x0014e8003030e984 */ /* 0x000e680000000400 */
[----:B------:R-:W-:Y:S01]  /*25530*/  @!P6 LDS R52, [R4+0x24] ;  /* 0x000024000434e984 */ /* 0x000fe20000000800 */
[----:B------:R-:W-:-:S03]  /*25540*/  ISETP.NE.AND P6, PT, R53, RZ, PT ;  /* 0x000000ff3500720c */ /* 0x000fc60003fc5270 */
[----:B------:R-:W1:Y:S01]  /*25550*/  @!P0 LDS R53, [R4+0x10] ;  /* 0x0000100004358984 */ /* 0x000e620000000800 */
[----:B------:R-:W-:Y:S02]  /*25560*/  ISETP.NE.AND P0, PT, R35, RZ, PT ;  /* 0x000000ff2300720c */ /* 0x000fe40003f05270 */
[----:B0-----:R-:W-:Y:S01]  /*25570*/  @!P5 LEA R33, R33, R28, 0x18 ;  /* 0x0000001c2121d211 */ /* 0x001fe200078ec0ff */
[----:B------:R-:W0:Y:S01]  /*25580*/  @!P4 LDS.U16 R23, [R23+0x16e6] ;  /* 0x0016e6001717c984 */ /* 0x000e220000000400 */
[----:B------:R-:W-:Y:S02]  /*25590*/  P2R R35, PR, RZ, 0x20 ;  /* 0x00000020ff237803 */ /* 0x000fe40000000000 */
[----:B------:R-:W-:Y:S01]  /*255a0*/  ISETP.GE.AND P5, PT, R14, R7, PT ;  /* 0x000000070e00720c */ /* 0x000fe20003fa6270 */
[----:B------:R-:W0:Y:S01]  /*255b0*/  @!P4 LDS R37, [R4+0x34] ;  /* 0x000034000425c984 */ /* 0x000e220000000800 */
[----:B----4-:R-:W-:Y:S02]  /*255c0*/  @!P2 LEA R55, R31, R55, 0x18 ;  /* 0x000000371f37a211 */ /* 0x010fe400078ec0ff */
[----:B------:R-:W-:Y:S01]  /*255d0*/  P2R R31, PR, RZ, 0x4 ;  /* 0x00000004ff1f7803 */ /* 0x000fe20000000000 */
[----:B------:R-:W4:Y:S01]  /*255e0*/  LDL R22, [R5+0xc4] ;  /* 0x0000c40005167983 */ /* 0x000f220000100800 */
[----:B------:R-:W-:-:S02]  /*255f0*/  ISETP.GE.AND P2, PT, R13, R7, PT ;  /* 0x000000070d00720c */ /* 0x000fc40003f46270 */
[----:B------:R-:W-:Y:S01]  /*25600*/  @!P1 MOV R54, 0x400 ;  /* 0x0000040000369802 */ /* 0x000fe20000000f00 */
[----:B------:R-:W-:Y:S01]  /*25610*/  @!P6 HADD2.F32 R42, -RZ, R42.H0_H0 ;  /* 0x2000002aff2ae230 */ /* 0x000fe20000004100 */
[----:B------:R-:W-:Y:S03]  /*25620*/  @!P0 LDS.U16 R21, [R21+0x106c] ;  /* 0x00106c0015158984 */ /* 0x000fe60000000400 */
[----:B------:R-:W-:Y:S01]  /*25630*/  @!P5 MOV R56, 0x400 ;  /* 0x000004000038d802 */ /* 0x000fe20000000f00 */
[----:B------:R-:W-:Y:S03]  /*25640*/  @!P0 LDS.U16 R20, [R20+0x106e] ;  /* 0x00106e0014148984 */ /* 0x000fe60000000400 */
[----:B------:R-:W-:Y:S02]  /*25650*/  @!P5 LEA R30, R30, R56, 0x18 ;  /* 0x000000381e1ed211 */ /* 0x000fe400078ec0ff */
[----:B------:R-:W-:Y:S01]  /*25660*/  ISETP.GE.AND P5, PT, R8, R7, PT ;  /* 0x000000070800720c */ /* 0x000fe20003fa6270 */
[----:B------:R-:W-:Y:S01]  /*25670*/  @!P0 HADD2.F32 R27, -RZ, R27.H0_H0 ;  /* 0x2000001bff1b8230 */ /* 0x000fe20000004100 */
[----:B---3--:R-:W-:-:S02]  /*25680*/  @!P1 LEA R54, R34, R54, 0x18 ;  /* 0x0000003622369211 */ /* 0x008fc400078ec0ff */
[----:B------:R-:W-:Y:S01]  /*25690*/  P2R R34, PR, RZ, 0x2 ;  /* 0x00000002ff227803 */ /* 0x000fe20000000000 */
[----:B------:R-:W-:Y:S01]  /*256a0*/  IMAD.MOV.U32 R28, RZ, RZ, RZ ;  /* 0x000000ffff1c7224 */ /* 0x000fe200078e00ff */
[----:B------:R-:W-:Y:S01]  /*256b0*/  ISETP.GE.AND P1, PT, R12, R7, PT ;  /* 0x000000070c00720c */ /* 0x000fe20003f26270 */
[----:B------:R-:W-:Y:S01]  /*256c0*/  @!P0 FFMA R28, R6, R27, RZ ;  /* 0x0000001b061c8223 */ /* 0x000fe200000000ff */
[----:B------:R-:W-:-:S04]  /*256d0*/  @!P2 MOV R27, 0x400 ;  /* 0x00000400001ba802 */ /* 0x000fc80000000f00 */
[----:B------:R-:W-:Y:S01]  /*256e0*/  @!P2 LEA R29, R29, R27, 0x18 ;  /* 0x0000001b1d1da211 */ /* 0x000fe200078ec0ff */
[----:B------:R-:W-:Y:S01]  /*256f0*/  @!P5 HADD2.F32 R50, -RZ, R50.H0_H0 ;  /* 0x20000032ff32d230 */ /* 0x000fe20000004100 */
[----:B------:R-:W-:Y:S01]  /*25700*/  ISETP.GE.AND P2, PT, R17, R7, PT ;  /* 0x000000071100720c */ /* 0x000fe20003f46270 */
[----:B--2---:R-:W-:Y:S02]  /*25710*/  @!P3 HADD2.F32 R46, -RZ, R46.H0_H0 ;  /* 0x2000002eff2eb230 */ /* 0x004fe40000004100 */
[----:B------:R-:W-:Y:S01]  /*25720*/  @!P6 FFMA R24, R42, R9, R24 ;  /* 0x000000092a18e223 */ /* 0x000fe20000000018 */
[----:B------:R-:W2:Y:S01]  /*25730*/  LDL R27, [R5+0xc8] ;  /* 0x0000c800051b7983 */ /* 0x000ea20000100800 */
[----:B------:R-:W-:Y:S01]  /*25740*/  @!P5 FFMA R28, R50, R39, R28 ;  /* 0x00000027321cd223 */ /* 0x000fe2000000001c */
[----:B------:R-:W-:Y:S01]  /*25750*/  ISETP.GE.AND P5, PT, R16, R7, PT ;  /* 0x000000071000720c */ /* 0x000fe20003fa6270 */
[----:B------:R-:W-:Y:S01]  /*25760*/  @!P1 HADD2.F32 R40, -RZ, R40.H0_H0 ;  /* 0x20000028ff289230 */ /* 0x000fe20000004100 */
[----:B------:R-:W-:-:S04]  /*25770*/  @!P1 MOV R6, 0x400 ;  /* 0x0000040000069802 */ /* 0x000fc80000000f00 */
[----:B------:R-:W-:Y:S01]  /*25780*/  @!P1 LEA R38, R38, R6, 0x18 ;  /* 0x0000000626269211 */ /* 0x000fe200078ec0ff */
[----:B------:R-:W-:Y:S01]  /*25790*/  @!P1 FFMA R25, R40, R41, R25 ;  /* 0x0000002928199223 */ /* 0x000fe20000000019 */
[----:B------:R-:W-:Y:S01]  /*257a0*/  ISETP.GE.AND P1, PT, R11, R7, PT ;  /* 0x000000070b00720c */ /* 0x000fe20003f26270 */
[----:B------:R-:W-:-:S04]  /*257b0*/  @!P2 HADD2.F32 R49, -RZ, R49.H0_H0 ;  /* 0x20000031ff31a230 */ /* 0x000fc80000004100 */
[----:B------:R-:W-:Y:S02]  /*257c0*/  @!P5 HADD2.F32 R51, -RZ, R51.H0_H0 ;  /* 0x20000033ff33d230 */ /* 0x000fe40000004100 */
[----:B------:R-:W-:Y:S01]  /*257d0*/  @!P2 FFMA R28, R49, R18, R28 ;  /* 0x00000012311ca223 */ /* 0x000fe2000000001c */
[----:B------:R-:W-:-:S03]  /*257e0*/  P2R R39, PR, RZ, 0x4 ;  /* 0x00000004ff277803 */ /* 0x000fc60000000000 */
[----:B------:R-:W-:Y:S01]  /*257f0*/  @!P5 FFMA R28, R51, R44, R28 ;  /* 0x0000002c331cd223 */ /* 0x000fe2000000001c */
[-C--:B------:R-:W-:Y:S01]  /*25800*/  ISETP.GE.AND P5, PT, R15, R7.reuse, PT ;  /* 0x000000070f00720c */ /* 0x080fe20003fa6270 */
[----:B------:R-:W-:Y:S01]  /*25810*/  @!P1 HADD2.F32 R32, -RZ, R32.H0_H0 ;  /* 0x20000020ff209230 */ /* 0x000fe20000004100 */
[CC--:B------:R-:W-:Y:S01]  /*25820*/  ISETP.GE.AND P2, PT, R10.reuse, R7.reuse, PT ;  /* 0x000000070a00720c */ /* 0x0c0fe20003f46270 */
[----:B-1----:R-:W-:Y:S01]  /*25830*/  @!P3 FFMA R26, R43, R46, R26 ;  /* 0x0000002e2b1ab223 */ /* 0x002fe2000000001a */
[----:B------:R-:W1:Y:S02]  /*25840*/  @!P3 S2R R9, SR_CgaCtaId ;  /* 0x000000000009b919 */ /* 0x000e640000008800 */
[----:B------:R-:W-:Y:S01]  /*25850*/  @!P1 FFMA R25, R47, R32, R25 ;  /* 0x000000202f199223 */ /* 0x000fe20000000019 */
[----:B------:R-:W-:Y:S02]  /*25860*/  P2R R32, PR, RZ, 0x8 ;  /* 0x00000008ff207803 */ /* 0x000fe40000000000 */
[----:B------:R-:W-:-:S04]  /*25870*/  ISETP.GE.AND P3, PT, R10, R7, PT ;  /* 0x000000070a00720c */ /* 0x000fc80003f66270 */
[----:B------:R-:W-:Y:S02]  /*25880*/  @!P5 HADD2.F32 R36, -RZ, R36.H0_H0 ;  /* 0x20000024ff24d230 */ /* 0x000fe40000004100 */
[----:B------:R-:W-:-:S03]  /*25890*/  @!P2 HADD2.F32 R40, -RZ, R48.H0_H0 ;  /* 0x20000030ff28a230 */ /* 0x000fc60000004100 */
[----:B------:R-:W-:Y:S02]  /*258a0*/  @!P5 FFMA R28, R53, R36, R28 ;  /* 0x00000024351cd223 */ /* 0x000fe4000000001c */
[----:B------:R-:W3:Y:S01]  /*258b0*/  @!P1 S2R R36, SR_CgaCtaId ;  /* 0x0000000000249919 */ /* 0x000ee20000008800 */
[----:B------:R-:W-:Y:S01]  /*258c0*/  ISETP.NE.AND P1, PT, R34, RZ, PT ;  /* 0x000000ff2200720c */ /* 0x000fe20003f25270 */
[----:B------:R-:W-:Y:S01]  /*258d0*/  @!P3 FFMA R25, R40, R52, R25 ;  /* 0x000000342819b223 */ /* 0x000fe20000000019 */
[----:B------:R-:W3:Y:S01]  /*258e0*/  @!P3 S2R R34, SR_CgaCtaId ;  /* 0x000000000022b919 */ /* 0x000ee20000008800 */
[----:B------:R-:W-:Y:S01]  /*258f0*/  ISETP.GE.AND P3, PT, R8, R7, PT ;  /* 0x000000070800720c */ /* 0x000fe20003f66270 */
[----:B0-----:R-:W-:Y:S01]  /*25900*/  @!P4 HADD2.F32 R23, -RZ, R23.H0_H0 ;  /* 0x20000017ff17c230 */ /* 0x001fe20000004100 */
[----:B------:R-:W-:Y:S01]  /*25910*/  ISETP.NE.AND P2, PT, R39, RZ, PT ;  /* 0x000000ff2700720c */ /* 0x000fe20003f45270 */
[----:B------:R-:W0:Y:S01]  /*25920*/  @!P0 S2R R18, SR_CgaCtaId ;  /* 0x0000000000128919 */ /* 0x000e220000008800 */
[----:B------:R-:W-:-:S02]  /*25930*/  P2R R48, PR, RZ, 0x10 ;  /* 0x00000010ff307803 */ /* 0x000fc40000000000 */
[----:B------:R-:W-:Y:S02]  /*25940*/  @!P4 FFMA R26, R23, R37, R26 ;  /* 0x00000025171ac223 */ /* 0x000fe4000000001a */
[----:B------:R-:W3:Y:S01]  /*25950*/  @!P4 S2R R23, SR_CgaCtaId ;  /* 0x000000000017c919 */ /* 0x000ee20000008800 */
[-C--:B------:R-:W-:Y:S01]  /*25960*/  ISETP.GE.AND P4, PT, R14, R7.reuse, PT ;  /* 0x000000070e00720c */ /* 0x080fe20003f86270 */
[----:B------:R-:W1:Y:S03]  /*25970*/  @!P6 S2R R6, SR_CgaCtaId ;  /* 0x000000000006e919 */ /* 0x000e660000008800 */
[----:B------:R-:W3:Y:S01]  /*25980*/  @!P3 S2R R41, SR_CgaCtaId ;  /* 0x000000000029b919 */ /* 0x000ee20000008800 */
[----:B------:R-:W-:Y:S01]  /*25990*/  ISETP.GE.AND P3, PT, R16, R7, PT ;  /* 0x000000071000720c */ /* 0x000fe20003f66270 */
[----:B------:R-:W3:Y:S01]  /*259a0*/  @!P2 S2R R42, SR_CgaCtaId ;  /* 0x00000000002aa919 */ /* 0x000ee20000008800 */
[----:B------:R-:W-:-:S02]  /*259b0*/  ISETP.NE.AND P2, PT, R31, RZ, PT ;  /* 0x000000ff1f00720c */ /* 0x000fc40003f45270 */
[----:B------:R-:W3:Y:S01]  /*259c0*/  @!P5 S2R R31, SR_CgaCtaId ;  /* 0x00000000001fd919 */ /* 0x000ee20000008800 */
[----:B------:R-:W-:-:S03]  /*259d0*/  ISETP.NE.AND P5, PT, R35, RZ, PT ;  /* 0x000000ff2300720c */ /* 0x000fc60003fa5270 */
[----:B------:R-:W3:Y:S04]  /*259e0*/  @!P4 LDS.U16 R39, [R30+0x12ea] ;  /* 0x0012ea001e27c984 */ /* 0x000ee80000000400 */
[----:B------:R-:W-:Y:S01]  /*259f0*/  @!P4 LDS R30, [R4+0x14] ;  /* 0x00001400041ec984 */ /* 0x000fe20000000800 */
[----:B------:R-:W3:Y:S01]  /*25a00*/  @!P4 S2R R35, SR_CgaCtaId ;  /* 0x000000000023c919 */ /* 0x000ee20000008800 */
[-C--:B------:R-:W-:Y:S01]  /*25a10*/  ISETP.GE.AND P4, PT, R12, R7.reuse, PT ;  /* 0x000000070c00720c */ /* 0x080fe20003f86270 */
[----:B------:R-:W3:Y:S01]  /*25a20*/  @!P3 S2R R44, SR_CgaCtaId ;  /* 0x00000000002cb919 */ /* 0x000ee20000008800 */
[----:B------:R-:W-:Y:S02]  /*25a30*/  ISETP.GE.AND P3, PT, R13, R7, PT ;  /* 0x000000070d00720c */ /* 0x000fe40003f66270 */
[----:B------:R-:W-:Y:S01]  /*25a40*/  P2R R49, PR, RZ, 0x20 ;  /* 0x00000020ff317803 */ /* 0x000fe20000000000 */
[----:B------:R-:W-:Y:S01]  /*25a50*/  @!P5 LDS.U16 R46, [R33+0x1766] ;  /* 0x00176600212ed984 */ /* 0x000fe20000000400 */
[----:B------:R-:W-:-:S03]  /*25a60*/  @!P0 MOV R43, 0x400 ;  /* 0x00000400002b8802 */ /* 0x000fc60000000f00 */
[----:B------:R-:W-:Y:S01]  /*25a70*/  @!P5 LDS R52, [R4+0x38] ;  /* 0x000038000434d984 */ /* 0x000fe20000000800 */
[----:B------:R-:W-:Y:S02]  /*25a80*/  ISETP.GE.AND P5, PT, R12, R7, PT ;  /* 0x000000070c00720c */ /* 0x000fe40003fa6270 */
[----:B------:R-:W-:Y:S01]  /*25a90*/  @!P6 MOV R40, 0x400 ;  /* 0x000004000028e802 */ /* 0x000fe20000000f00 */
[----:B------:R-:W3:Y:S01]  /*25aa0*/  @!P1 S2R R37, SR_CgaCtaId ;  /* 0x0000000000259919 */ /* 0x000ee20000008800 */
[----:B------:R-:W-:Y:S01]  /*25ab0*/  @!P4 LDS.U16 R47, [R38+0x13ea] ;  /* 0x0013ea00262fc984 */ /* 0x000fe20000000400 */
[----:B0-----:R-:W-:-:S03]  /*25ac0*/  @!P0 LEA R18, R18, R43, 0x18 ;  /* 0x0000002b12128211 */ /* 0x001fc600078ec0ff */
[----:B------:R-:W-:Y:S04]  /*25ad0*/  @!P3 LDS.U16 R29, [R29+0x136a] ;  /* 0x00136a001d1db984 */ /* 0x000fe80000000400 */
[----:B------:R-:W-:Y:S01]  /*25ae0*/  @!P3 LDS R38, [R4+0x18] ;  /* 0x000018000426b984 */ /* 0x000fe20000000800 */
[----:B------:R-:W-:Y:S02]  /*25af0*/  ISETP.NE.AND P3, PT, R32, RZ, PT ;  /* 0x000000ff2000720c */ /* 0x000fe40003f65270 */
[----:B-1----:R-:W-:Y:S01]  /*25b00*/  @!P6 LEA R43, R6, R40, 0x18 ;  /* 0x00000028062be211 */ /* 0x002fe200078ec0ff */
[----:B------:R-:W-:Y:S01]  /*25b10*/  @!P5 LDS R51, [R4+0x1c] ;  /* 0x00001c000433d984 */ /* 0x000fe20000000800 */
[----:B------:R-:W-:Y:S02]  /*25b20*/  P2R R40, PR, RZ, 0x40 ;  /* 0x00000040ff287803 */ /* 0x000fe40000000000 */
[----:B------:R-:W-:Y:S01]  /*25b30*/  ISETP.NE.AND P4, PT, R48, RZ, PT ;  /* 0x000000ff3000720c */ /* 0x000fe20003f85270 */
[----:B------:R-:W0:Y:S01]  /*25b40*/  @!P1 LDS.U16 R54, [R54+0x1568] ;  /* 0x0015680036369984 */ /* 0x000e220000000400 */
[----:B------:R-:W-:-:S02]  /*25b50*/  ISETP.GE.AND P6, PT, R11, R7, PT ;  /* 0x000000070b00720c */ /* 0x000fc40003fc6270 */
[----:B------:R-:W-:Y:S01]  /*25b60*/  ISETP.GE.AND P5, PT, R10, R7, PT ;  /* 0x000000070a00720c */ /* 0x000fe20003fa6270 */
[----:B------:R-:W1:Y:S02]  /*25b70*/  @!P1 LDS R33, [R4+0x28] ;  /* 0x0000280004219984 */ /* 0x000e640000000800 */
[----:B------:R-:W-:Y:S02]  /*25b80*/  @!P3 MOV R56, 0x400 ;  /* 0x000004000038b802 */ /* 0x000fe40000000f00 */
[----:B------:R-:W-:Y:S01]  /*25b90*/  P2R R6, PR, RZ, 0x8 ;  /* 0x00000008ff067803 */ /* 0x000fe20000000000 */
[----:B------:R-:W1:Y:S01]  /*25ba0*/  @!P2 LDS.U16 R55, [R55+0x15e8] ;  /* 0x0015e8003737a984 */ /* 0x000e620000000400 */
[----:B------:R-:W-:Y:S02]  /*25bb0*/  @!P3 LEA R9, R9, R56, 0x18 ;  /* 0x000000380909b211 */ /* 0x000fe400078ec0ff */
[----:B------:R-:W-:Y:S01]  /*25bc0*/  P2R R50, PR, RZ, 0x4 ;  /* 0x00000004ff327803 */ /* 0x000fe20000000000 */
[----:B------:R-:W1:Y:S01]  /*25bd0*/  @!P2 LDS R48, [R4+0x2c] ;  /* 0x00002c000430a984 */ /* 0x000e620000000800 */
[----:B------:R-:W-:-:S02]  /*25be0*/  @!P4 MOV R53, 0x400 ;  /* 0x000004000035c802 */ /* 0x000fc40000000f00 */
[----:B------:R-:W-:Y:S01]  /*25bf0*/  @!P6 MOV R56, 0x400 ;  /* 0x000004000038e802 */ /* 0x000fe20000000f00 */
[----:B------:R-:W2:Y:S01]  /*25c00*/  LDL R32, [R5+0xcc] ;  /* 0x0000cc0005207983 */ /* 0x000ea20000100800 */
[-C--:B------:R-:W-:Y:S02]  /*25c10*/  ISETP.GE.AND P3, PT, R17, R7.reuse, PT ;  /* 0x000000071100720c */ /* 0x080fe40003f66270 */
[----:B------:R-:W-:Y:S02]  /*25c20*/  ISETP.GE.AND P2, PT, R8, R7, PT ;  /* 0x000000070800720c */ /* 0x000fe40003f46270 */
[----:B---3--:R-:W-:Y:S02]  /*25c30*/  @!P4 LEA R23, R23, R53, 0x18 ;  /* 0x000000351717c211 */ /* 0x008fe400078ec0ff */
[----:B------:R-:W-:Y:S02]  /*25c40*/  @!P6 LEA R36, R36, R56, 0x18 ;  /* 0x000000382424e211 */ /* 0x000fe400078ec0ff */
[----:B------:R-:W-:-:S02]  /*25c50*/  P2R R53, PR, RZ, 0x10 ;  /* 0x00000010ff357803 */ /* 0x000fc40000000000 */
[----:B------:R-:W-:Y:S02]  /*25c60*/  @!P5 MOV R58, 0x400 ;  /* 0x00000400003ad802 */ /* 0x000fe40000000f00 */
[-C--:B------:R-:W-:Y:S02]  /*25c70*/  ISETP.GE.AND P6, PT, R15, R7.reuse, PT ;  /* 0x000000070f00720c */ /* 0x080fe40003fc6270 */
[-C--:B------:R-:W-:Y:S02]  /*25c80*/  ISETP.GE.AND P4, PT, R16, R7.reuse, PT ;  /* 0x000000071000720c */ /* 0x080fe40003f86270 */
[----:B------:R-:W-:Y:S02]  /*25c90*/  @!P1 MOV R57, 0x400 ;  /* 0x0000040000399802 */ /* 0x000fe40000000f00 */
[----:B------:R-:W-:Y:S02]  /*25ca0*/  @!P5 LEA R34, R34, R58, 0x18 ;  /* 0x0000003a2222d211 */ /* 0x000fe400078ec0ff */
[----:B------:R-:W-:-:S02]  /*25cb0*/  ISETP.GE.AND P5, PT, R14, R7, PT ;  /* 0x000000070e00720c */ /* 0x000fc40003fa6270 */
[----:B------:R-:W-:Y:S02]  /*25cc0*/  @!P1 LEA R37, R37, R57, 0x18 ;  /* 0x0000003925259211 */ /* 0x000fe400078ec0ff */
[----:B------:R-:W-:Y:S02]  /*25cd0*/  @!P3 MOV R57, 0x400 ;  /* 0x000004000039b802 */ /* 0x000fe40000000f00 */
[----:B------:R-:W-:Y:S02]  /*25ce0*/  @!P2 MOV R56, 0x400 ;  /* 0x000004000038a802 */ /* 0x000fe40000000f00 */
[----:B------:R-:W-:Y:S02]  /*25cf0*/  @!P3 LEA R42, R42, R57, 0x18 ;  /* 0x000000392a2ab211 */ /* 0x000fe400078ec0ff */
[----:B------:R-:W-:Y:S02]  /*25d00*/  @!P2 LEA R41, R41, R56, 0x18 ;  /* 0x000000382929a211 */ /* 0x000fe400078ec0ff */
[----:B------:R-:W-:-:S02]  /*25d10*/  @!P6 MOV R57, 0x400 ;  /* 0x000004000039e802 */ /* 0x000fc40000000f00 */
[----:B------:R-:W-:Y:S01]  /*25d20*/  @!P4 MOV R56, 0x400 ;  /* 0x000004000038c802 */ /* 0x000fe20000000f00 */
[----:B------:R-:W-:Y:S01]  /*25d30*/  @!P5 HADD2.F32 R58, -RZ, R39.H0_H0 ;  /* 0x20000027ff3ad230 */ /* 0x000fe20000004100 */
[----:B------:R-:W-:Y:S01]  /*25d40*/  @!P6 LEA R31, R31, R57, 0x18 ;  /* 0x000000391f1fe211 */ /* 0x000fe200078ec0ff */
[----:B0-----:R-:W-:Y:S01]  /*25d50*/  @!P1 HADD2.F32 R54, -RZ, R54.H0_H0 ;  /* 0x20000036ff369230 */ /* 0x001fe20000004100 */
[----:B------:R-:W-:Y:S01]  /*25d60*/  @!P4 LEA R44, R44, R56, 0x18 ;  /* 0x000000382c2cc211 */ /* 0x000fe200078ec0ff */
[----:B------:R0:W-:Y:S01]  /*25d70*/  @!P2 LDS.U16 R39, [R41+0x10ec] ;  /* 0x0010ec002927a984 */ /* 0x0001e20000000400 */
[----:B------:R-:W-:Y:S02]  /*25d80*/  ISETP.GE.AND P6, PT, R13, R7, PT ;  /* 0x000000070d00720c */ /* 0x000fe40003fc6270 */
[----:B------:R-:W-:Y:S01]  /*25d90*/  @!P5 MOV R56, 0x400 ;  /* 0x000004000038d802 */ /* 0x000fe20000000f00 */
[----:B------:R-:W-:Y:S01]  /*25da0*/  @!P5 FFMA R28, R58, R30, R28 ;  /* 0x0000001e3a1cd223 */ /* 0x000fe2000000001c */
[----:B-1----:R-:W-:Y:S01]  /*25db0*/  @!P1 FFMA R25, R54, R33, R25 ;  /* 0x0000002136199223 */ /* 0x002fe20000000019 */
[----:B------:R-:W-:Y:S01]  /*25dc0*/  @!P2 LDS R30, [R4+0x4] ;  /* 0x00000400041ea984 */ /* 0x000fe20000000800 */
[----:B------:R-:W-:-:S02]  /*25dd0*/  @!P5 LEA R35, R35, R56, 0x18 ;  /* 0x000000382323d211 */ /* 0x000fc400078ec0ff */
[----:B------:R-:W-:Y:S01]  /*25de0*/  ISETP.NE.AND P5, PT, R49, RZ, PT ;  /* 0x000000ff3100720c */ /* 0x000fe20003fa5270 */
[----:B------:R-:W-:Y:S01]  /*25df0*/  @!P4 LDS.U16 R44, [R44+0x11ec] ;  /* 0x0011ec002c2cc984 */ /* 0x000fe20000000400 */
[----:B------:R-:W-:-:S03]  /*25e00*/  ISETP.NE.AND P2, PT, R50, RZ, PT ;  /* 0x000000ff3200720c */ /* 0x000fc60003f45270 */
[----:B0-----:R-:W0:Y:S01]  /*25e10*/  @!P6 S2R R41, SR_CgaCtaId ;  /* 0x000000000029e919 */ /* 0x001e220000008800 */
[----:B------:R-:W-:Y:S01]  /*25e20*/  @!P6 HADD2.F32 R49, -RZ, R29.H0_H0 ;  /* 0x2000001dff31e230 */ /* 0x000fe20000004100 */
[-C--:B------:R-:W-:Y:S02]  /*25e30*/  ISETP.GE.AND P6, PT, R12, R7.reuse, PT ;  /* 0x000000070c00720c */ /* 0x080fe40003fc6270 */
[----:B------:R-:W-:Y:S02]  /*25e40*/  P2R R29, PR, RZ, 0x2 ;  /* 0x00000002ff1d7803 */ /* 0x000fe40000000000 */
[-C--:B------:R-:W-:Y:S02]  /*25e50*/  ISETP.GE.AND P1, PT, R13, R7.reuse, PT ;  /* 0x000000070d00720c */ /* 0x080fe40003f26270 */
[----:B------:R-:W-:Y:S01]  /*25e60*/  @!P5 HADD2.F32 R46, -RZ, R46.H0_H0 ;  /* 0x2000002eff2ed230 */ /* 0x000fe20000004100 */
[----:B------:R-:W-:Y:S02]  /*25e70*/  ISETP.NE.AND P3, PT, R6, RZ, PT ;  /* 0x000000ff0600720c */ /* 0x000fe40003f65270 */
[----:B------:R-:W1:Y:S01]  /*25e80*/  @!P0 LDS R6, [R4] ;  /* 0x0000000004068984 */ /* 0x000e620000000800 */
[----:B------:R-:W-:Y:S01]  /*25e90*/  P2R R33, PR, RZ, 0x20 ;  /* 0x00000020ff217803 */ /* 0x000fe20000000000 */
[----:B------:R-:W-:Y:S01]  /*25ea0*/  @!P5 FFMA R26, R46, R52, R26 ;  /* 0x000000342e1ad223 */ /* 0x000fe2000000001a */
[----:B------:R-:W-:Y:S01]  /*25eb0*/  ISETP.GE.AND P5, PT, R17, R7, PT ;  /* 0x000000071100720c */ /* 0x000fe20003fa6270 */
[----:B------:R-:W-:-:S02]  /*25ec0*/  @!P2 HADD2.F32 R55, -RZ, R55.H0_H0 ;  /* 0x20000037ff37a230 */ /* 0x000fc40000004100 */
[----:B------:R-:W-:Y:S02]  /*25ed0*/  @!P6 HADD2.F32 R47, -RZ, R47.H0_H0 ;  /* 0x2000002fff2fe230 */ /* 0x000fe40000004100 */
[----:B------:R-:W-:Y:S01]  /*25ee0*/  @!P1 FFMA R28, R49, R38, R28 ;  /* 0x00000026311c9223 */ /* 0x000fe2000000001c */
[----:B------:R-:W-:Y:S01]  /*25ef0*/  @!P2 FFMA R25, R55, R48, R25 ;  /* 0x000000303719a223 */ /* 0x000fe20000000019 */
[----:B------:R-:W-:Y:S01]  /*25f00*/  P2R R38, PR, RZ, 0x4 ;  /* 0x00000004ff267803 */ /* 0x000fe20000000000 */
[----:B------:R-:W3:Y:S01]  /*25f10*/  @!P6 S2R R46, SR_CgaCtaId ;  /* 0x00000000002ee919 */ /* 0x000ee20000008800 */
[----:B------:R-:W-:Y:S01]  /*25f20*/  ISETP.GE.AND P2, PT, R8, R7, PT ;  /* 0x000000070800720c */ /* 0x000fe20003f46270 */
[----:B------:R-:W-:Y:S01]  /*25f30*/  @!P6 FFMA R28, R47, R51, R28 ;  /* 0x000000332f1ce223 */ /* 0x000fe2000000001c */
[----:B------:R-:W-:Y:S01]  /*25f40*/  ISETP.NE.AND P6, PT, R40, RZ, PT ;  /* 0x000000ff2800720c */ /* 0x000fe20003fc5270 */
[----:B------:R-:W-:Y:S01]  /*25f50*/  @!P0 HADD2.F32 R58, -RZ, R21.H0_H0 ;  /* 0x20000015ff3a8230 */ /* 0x000fe20000004100 */
[----:B------:R-:W3:Y:S01]  /*25f60*/  @!P5 LDS.U16 R42, [R42+0x116c] ;  /* 0x00116c002a2ad984 */ /* 0x000ee20000000400 */
[----:B------:R-:W3:Y:S03]  /*25f70*/  @!P5 S2R R49, SR_CgaCtaId ;  /* 0x000000000031d919 */ /* 0x000ee60000008800 */
[----:B------:R-:W3:Y:S01]  /*25f80*/  @!P5 LDS R47, [R4+0x8] ;  /* 0x00000800042fd984 */ /* 0x000ee20000000800 */
[----:B------:R-:W-:-:S02]  /*25f90*/  ISETP.GE.AND P5, PT, R15, R7, PT ;  /* 0x000000070f00720c */ /* 0x000fc40003fa6270 */
[----:B------:R-:W-:Y:S02]  /*25fa0*/  P2R R56, PR, RZ, 0x40 ;  /* 0x00000040ff387803 */ /* 0x000fe40000000000 */
[----:B------:R-:W3:Y:S01]  /*25fb0*/  @!P2 S2R R40, SR_CgaCtaId ;  /* 0x000000000028a919 */ /* 0x000ee20000008800 */
[-C--:B------:R-:W-:Y:S01]  /*25fc0*/  ISETP.GE.AND P2, PT, R11, R7.reuse, PT ;  /* 0x000000070b00720c */ /* 0x080fe20003f46270 */
[----:B------:R-:W-:Y:S04]  /*25fd0*/  @!P6 LDS.U16 R43, [R43+0x17e6] ;  /* 0x0017e6002b2be984 */ /* 0x000fe80000000400 */
[----:B------:R-:W-:Y:S01]  /*25fe0*/  @!P6 LDS R55, [R4+0x3c] ;  /* 0x00003c000437e984 */ /* 0x000fe20000000800 */
[-C--:B------:R-:W-:Y:S02]  /*25ff0*/  ISETP.GE.AND P6, PT, R8, R7.reuse, PT ;  /* 0x000000070800720c */ /* 0x080fe40003fc6270 */
[----:B------:R-:W-:Y:S01]  /*26000*/  P2R R51, PR, RZ, 0x20 ;  /* 0x00000020ff337803 */ /* 0x000fe20000000000 */
[----:B------:R-:W-:Y:S04]  /*26010*/  @!P5 LDS.U16 R50, [R31+0x126c] ;  /* 0x00126c001f32d984 */ /* 0x000fe80000000400 */
[----:B------:R-:W-:Y:S01]  /*26020*/  @!P5 LDS R52, [R4+0x10] ;  /* 0x000010000434d984 */ /* 0x000fe20000000800 */
[----:B------:R-:W-:Y:S01]  /*26030*/  ISETP.GE.AND P5, PT, R10, R7, PT ;  /* 0x000000070a00720c */ /* 0x000fe20003fa6270 */
[----:B------:R-:W-:-:S02]  /*26040*/  IMAD.MOV.U32 R21, RZ, RZ, RZ ;  /* 0x000000ffff157224 */ /* 0x000fc400078e00ff */
[----:B------:R-:W4:Y:S01]  /*26050*/  @!P2 LDS.U16 R36, [R36+0x146a] ;  /* 0x00146a002424a984 */ /* 0x000f220000000400 */
[----:B-1----:R-:W-:Y:S01]  /*26060*/  @!P0 FFMA R21, R6, R58, RZ ;  /* 0x0000003a06158223 */ /* 0x002fe200000000ff */
[----:B------:R-:W-:Y:S01]  /*26070*/  @!P6 HADD2.F32 R39, -RZ, R39.H0_H0 ;  /* 0x20000027ff27e230 */ /* 0x000fe20000004100 */
[----:B------:R-:W-:Y:S01]  /*26080*/  @!P1 MOV R57, 0x400 ;  /* 0x0000040000399802 */ /* 0x000fe20000000f00 */
[----:B------:R-:W1:Y:S03]  /*26090*/  @!P4 LDS R31, [R4+0xc] ;  /* 0x00000c00041fc984 */ /* 0x000e660000000800 */
[----:B------:R-:W-:Y:S01]  /*260a0*/  @!P6 FFMA R21, R39, R30, R21 ;  /* 0x0000001e2715e223 */ /* 0x000fe20000000015 */
[----:B------:R-:W1:Y:S04]  /*260b0*/  @!P3 LDS.U16 R9, [R9+0x1668] ;  /* 0x001668000909b984 */ /* 0x000e680000000400 */
[----:B------:R-:W-:Y:S04]  /*260c0*/  @!P5 LDS.U16 R34, [R34+0x14ea] ;  /* 0x0014ea002222d984 */ /* 0x000fe80000000400 */
[----:B------:R-:W-:Y:S01]  /*260d0*/  @!P5 LDS R30, [R4+0x24] ;  /* 0x00002400041ed984 */ /* 0x000fe20000000800 */
[----:B------:R-:W-:-:S02]  /*260e0*/  ISETP.GE.AND P5, PT, R17, R7, PT ;  /* 0x000000071100720c */ /* 0x000fc40003fa6270 */
[----:B0-----:R-:W-:Y:S01]  /*260f0*/  @!P1 LEA R41, R41, R57, 0x18 ;  /* 0x0000003929299211 */ /* 0x001fe200078ec0ff */
[----:B------:R-:W0:Y:S01]  /*26100*/  @!P3 LDS R54, [R4+0x30] ;  /* 0x000030000436b984 */ /* 0x000e220000000800 */
[----:B------:R-:W-:Y:S02]  /*26110*/  @!P6 MOV R6, 0x400 ;  /* 0x000004000006e802 */ /* 0x000fe40000000f00 */
[----:B------:R-:W-:Y:S02]  /*26120*/  P2R R57, PR, RZ, 0x2 ;  /* 0x00000002ff397803 */ /* 0x000fe40000000000 */
[----:B------:R-:W-:Y:S02]  /*26130*/  ISETP.GE.AND P1, PT, R12, R7, PT ;  /* 0x000000070c00720c */ /* 0x000fe40003f26270 */
[----:B---3--:R-:W-:-:S03]  /*26140*/  @!P6 LEA R40, R40, R6, 0x18 ;  /* 0x000000062828e211 */ /* 0x008fc600078ec0ff */
[----:B------:R-:W-:Y:S01]  /*26150*/  @!P5 HADD2.F32 R42, -RZ, R42.H0_H0 ;  /* 0x2000002aff2ad230 */ /* 0x000fe20000004100 */
[----:B------:R-:W-:-:S04]  /*26160*/  @!P5 MOV R6, 0x400 ;  /* 0x000004000006d802 */ /* 0x000fc80000000f00 */
[----:B------:R-:W-:Y:S01]  /*26170*/  @!P5 LEA R49, R49, R6, 0x18 ;  /* 0x000000063131d211 */ /* 0x000fe200078ec0ff */
[----:B------:R-:W-:Y:S01]  /*26180*/  @!P5 FFMA R21, R42, R47, R21 ;  /* 0x0000002f2a15d223 */ /* 0x000fe20000000015 */
[----:B------:R-:W-:Y:S01]  /*26190*/  ISETP.GE.AND P5, PT, R11, R7, PT ;  /* 0x000000070b00720c */ /* 0x000fe20003fa6270 */
[----:B------:R-:W3:Y:S01]  /*261a0*/  @!P4 S2R R48, SR_CgaCtaId ;  /* 0x000000000030c919 */ /* 0x000ee20000008800 */
[----:B------:R-:W-:Y:S02]  /*261b0*/  @!P1 MOV R59, 0x400 ;  /* 0x00000400003b9802 */ /* 0x000fe40000000f00 */
[----:B------:R-:W-:Y:S01]  /*261c0*/  ISETP.NE.AND P6, PT, R56, RZ, PT ;  /* 0x000000ff3800720c */ /* 0x000fe20003fc5270 */
[----:B------:R-:W-:Y:S01]  /*261d0*/  @!P0 LDS R6, [R4] ;  /* 0x0000000004068984 */ /* 0x000fe20000000800 */
[----:B------:R-:W-:Y:S02]  /*261e0*/  @!P1 LEA R46, R46, R59, 0x18 ;  /* 0x0000003b2e2e9211 */ /* 0x000fe400078ec0ff */
[----:B------:R-:W-:-:S05]  /*261f0*/  ISETP.GE.AND P1, PT, R16, R7, PT ;  /* 0x000000071000720c */ /* 0x000fca0003f26270 */
[----:B----4-:R-:W-:Y:S01]  /*26200*/  @!P5 HADD2.F32 R36, -RZ, R36.H0_H0 ;  /* 0x20000024ff24d230 */ /* 0x010fe20000004100 */
[----:B------:R-:W-:Y:S02]  /*26210*/  ISETP.NE.AND P5, PT, R51, RZ, PT ;  /* 0x000000ff3300720c */ /* 0x000fe40003fa5270 */
[----:B------:R-:W-:Y:S02]  /*26220*/  ISETP.NE.AND P4, PT, R53, RZ, PT ;  /* 0x000000ff3500720c */ /* 0x000fe40003f85270 */
[----:B------:R-:W4:Y:S01]  /*26230*/  @!P2 LDS R53, [R4+0x20] ;  /* 0x000020000435a984 */ /* 0x000f220000000800 */
[----:B------:R-:W-:Y:S02]  /*26240*/  ISETP.GE.AND P2, PT, R14, R7, PT ;  /* 0x000000070e00720c */ /* 0x000fe40003f46270 */
[----:B------:R-:W-:-:S05]  /*26250*/  @!P1 HADD2.F32 R44, -RZ, R44.H0_H0 ;  /* 0x2000002cff2c9230 */ /* 0x000fca0000004100 */
[----:B-1----:R-:W-:Y:S01]  /*26260*/  @!P1 FFMA R21, R44, R31, R21 ;  /* 0x0000001f2c159223 */ /* 0x002fe20000000015 */
[----:B------:R-:W-:Y:S02]  /*26270*/  @!P5 HADD2.F32 R50, -RZ, R50.H0_H0 ;  /* 0x20000032ff32d230 */ /* 0x000fe40000004100 */
[----:B------:R-:W1:Y:S03]  /*26280*/  @!P4 LDS.U16 R23, [R23+0x16e8] ;  /* 0x0016e8001717c984 */ /* 0x000e660000000400 */
[----:B------:R-:W-:Y:S01]  /*26290*/  @!P5 FFMA R21, R52, R50, R21 ;  /* 0x000000323415d223 */ /* 0x000fe20000000015 */
[----:B------:R-:W-:Y:S01]  /*262a0*/  ISETP.NE.AND P5, PT, R33, RZ, PT ;  /* 0x000000ff2100720c */ /* 0x000fe20003fa5270 */
[----:B------:R-:W3:Y:S01]  /*262b0*/  @!P2 LDS.U16 R35, [R35+0x12ec] ;  /* 0x0012ec002323a984 */ /* 0x000ee20000000400 */
[----:B------:R-:W-:-:S03]  /*262c0*/  @!P6 HADD2.F32 R43, -RZ, R43.H0_H0 ;  /* 0x2000002bff2be230 */ /* 0x000fc60000004100 */
[----:B------:R-:W3:Y:S01]  /*262d0*/  @!P4 LDS R58, [R4+0x34] ;  /* 0x00003400043ac984 */ /* 0x000ee20000000800 */
[----:B------:R-:W-:Y:S01]  /*262e0*/  P2R R47, PR, RZ, 0x20 ;  /* 0x00000020ff2f7803 */ /* 0x000fe20000000000 */
[----:B------:R-:W-:Y:S02]  /*262f0*/  @!P6 FFMA R26, R43, R55, R26 ;  /* 0x000000372b1ae223 */ /* 0x000fe4000000001a */
[----:B------:R-:W3:Y:S04]  /*26300*/  @!P2 LDS R39, [R4+0x14] ;  /* 0x000014000427a984 */ /* 0x000ee80000000800 */
[----:B------:R-:W3:Y:S01]  /*26310*/  @!P5 S2R R43, SR_CgaCtaId ;  /* 0x00000000002bd919 */ /* 0x000ee20000008800 */
[----:B------:R-:W-:Y:S01]  /*26320*/  ISETP.GE.AND P5, PT, R8, R7, PT ;  /* 0x000000070800720c */ /* 0x000fe20003fa6270 */
[----:B------:R-:W-:Y:S01]  /*26330*/  @!P3 HADD2.F32 R9, -RZ, R9.H0_H0 ;  /* 0x20000009ff09b230 */ /* 0x000fe20000004100 */
[----:B------:R-:W-:-:S02]  /*26340*/  P2R R42, PR, RZ, 0x8 ;  /* 0x00000008ff2a7803 */ /* 0x000fc40000000000 */
[----:B------:R-:W-:Y:S01]  /*26350*/  @!P1 MOV R56, 0x400 ;  /* 0x0000040000389802 */ /* 0x000fe20000000f00 */
[----:B------:R-:W3:Y:S01]  /*26360*/  @!P0 S2R R50, SR_CgaCtaId ;  /* 0x0000000000328919 */ /* 0x000ee20000008800 */
[----:B0-----:R-:W-:Y:S01]  /*26370*/  @!P3 FFMA R25, R54, R9, R25 ;  /* 0x000000093619b223 */ /* 0x001fe20000000019 */
[-C--:B------:R-:W-:Y:S01]  /*26380*/  ISETP.GE.AND P3, PT, R11, R7.reuse, PT ;  /* 0x000000070b00720c */ /* 0x080fe20003f66270 */
[----:B------:R-:W0:Y:S05]  /*26390*/  @!P0 S2R R44, SR_CgaCtaId ;  /* 0x00000000002c8919 */ /* 0x000e2a0000008800 */
[----:B------:R-:W0:Y:S01]  /*263a0*/  @!P5 LDS.U16 R40, [R40+0x10ee] ;  /* 0x0010ee002828d984 */ /* 0x000e220000000400 */
[----:B------:R-:W-:-:S03]  /*263b0*/  ISETP.GE.AND P5, PT, R10, R7, PT ;  /* 0x000000070a00720c */ /* 0x000fc60003fa6270 */
[----:B------:R-:W2:Y:S03]  /*263c0*/  LDL R31, [R5+0xd8] ;  /* 0x0000d800051f7983 */ /* 0x000ea60000100800 */
[----:B----4-:R-:W-:Y:S01]  /*263d0*/  @!P3 FFMA R28, R53, R36, R28 ;  /* 0x00000024351cb223 */ /* 0x010fe2000000001c */
[----:B-1----:R-:W-:Y:S01]  /*263e0*/  @!P4 HADD2.F32 R52, -RZ, R23.H0_H0 ;  /* 0x20000017ff34c230 */ /* 0x002fe20000004100 */
[----:B------:R-:W-:Y:S01]  /*263f0*/  P2R R23, PR, RZ, 0x40 ;  /* 0x00000040ff177803 */ /* 0x000fe20000000000 */
[----:B------:R-:W4:Y:S04]  /*26400*/  LDL R33, [R5+0xd4] ;  /* 0x0000d40005217983 */ /* 0x000f280000100800 */
[----:B------:R-:W-:Y:S01]  /*26410*/  @!P5 HADD2.F32 R51, -RZ, R34.H0_H0 ;  /* 0x20000022ff33d230 */ /* 0x000fe20000004100 */
[----:B---3--:R-:W-:Y:S01]  /*26420*/  @!P1 LEA R48, R48, R56, 0x18 ;  /* 0x0000003830309211 */ /* 0x008fe200078ec0ff */
[----:B------:R-:W-:Y:S01]  /*26430*/  @!P2 HADD2.F32 R53, -RZ, R35.H0_H0 ;  /* 0x20000023ff35a230 */ /* 0x000fe20000004100 */
[----:B------:R-:W3:Y:S01]  /*26440*/  LDL R36, [R5+0xd0] ;  /* 0x0000d00005247983 */ /* 0x000ee20000100800 */
[----:B------:R-:W-:Y:S01]  /*26450*/  @!P4 FFMA R25, R52, R58, R25 ;  /* 0x0000003a3419c223 */ /* 0x000fe20000000019 */
[----:B------:R-:W-:Y:S01]  /*26460*/  P2R R34, PR, RZ, 0x10 ;  /* 0x00000010ff227803 */ /* 0x000fe20000000000 */
[----:B------:R-:W1:Y:S01]  /*26470*/  @!P6 S2R R35, SR_CgaCtaId ;  /* 0x000000000023e919 */ /* 0x000e620000008800 */
[-C--:B------:R-:W-:Y:S01]  /*26480*/  ISETP.GE.AND P6, PT, R8, R7.reuse, PT ;  /* 0x000000070800720c */ /* 0x080fe20003fc6270 */
[----:B------:R-:W-:Y:S01]  /*26490*/  @!P5 FFMA R28, R51, R30, R28 ;  /* 0x0000001e331cd223 */ /* 0x000fe2000000001c */
[-C--:B------:R-:W-:Y:S01]  /*264a0*/  ISETP.GE.AND P4, PT, R14, R7.reuse, PT ;  /* 0x000000070e00720c */ /* 0x080fe20003f86270 */
[----:B------:R-:W-:Y:S01]  /*264b0*/  @!P0 HADD2.F32 R54, -RZ, R20.H0_H0 ;  /* 0x20000014ff368230 */ /* 0x000fe20000004100 */
[----:B------:R-:W-:Y:S01]  /*264c0*/  ISETP.GE.AND P5, PT, R17, R7, PT ;  /* 0x000000071100720c */ /* 0x000fe20003fa6270 */
[----:B------:R-:W4:Y:S01]  /*264d0*/  LDL R9, [R5+0xdc] ;  /* 0x0000dc0005097983 */ /* 0x000f220000100800 */
[----:B------:R-:W-:-:S02]  /*264e0*/  ISETP.NE.AND P1, PT, R57, RZ, PT ;  /* 0x000000ff3900720c */ /* 0x000fc40003f25270 */
[----:B------:R-:W-:-:S05]  /*264f0*/  ISETP.NE.AND P2, PT, R38, RZ, PT ;  /* 0x000000ff2600720c */ /* 0x000fca0003f45270 */
[----:B------:R-:W1:Y:S01]  /*26500*/  @!P6 LDS R38, [R4+0x4] ;  /* 0x000004000426e984 */ /* 0x000e620000000800 */
[----:B------:R-:W-:Y:S01]  /*26510*/  ISETP.GE.AND P6, PT, R15, R7, PT ;  /* 0x000000070f00720c */ /* 0x000fe20003fc6270 */
[----:B------:R-:W-:Y:S02]  /*26520*/  @!P4 FFMA R21, R53, R39, R21 ;  /* 0x000000273515c223 */ /* 0x000fe40000000015 */
[----:B------:R-:W-:Y:S04]  /*26530*/  @!P5 LDS.U16 R49, [R49+0x116e] ;  /* 0x00116e003131d984 */ /* 0x000fe80000000400 */
[----:B------:R-:W-:Y:S01]  /*26540*/  @!P5 LDS R53, [R4+0x8] ;  /* 0x000008000435d984 */ /* 0x000fe20000000800 */
[----:B------:R-:W-:Y:S01]  /*26550*/  ISETP.GE.AND P5, PT, R16, R7, PT ;  /* 0x000000071000720c */ /* 0x000fe20003fa6270 */
[----:B------:R-:W1:Y:S02]  /*26560*/  @!P3 S2R R39, SR_CgaCtaId ;  /* 0x000000000027b919 */ /* 0x000e640000008800 */
[----:B------:R0:W1:Y:S04]  /*26570*/  @!P1 LDS.U16 R51, [R41+0x136c] ;  /* 0x00136c0029339984 */ /* 0x0000680000000400 */
[----:B------:R-:W1:Y:S01]  /*26580*/  @!P1 LDS R52, [R4+0x18] ;  /* 0x0000180004349984 */ /* 0x000e620000000800 */
[----:B------:R-:W-:-:S02]  /*26590*/  ISETP.NE.AND P1, PT, R29, RZ, PT ;  /* 0x000000ff1d00720c */ /* 0x000fc40003f25270 */
[----:B------:R-:W1:Y:S01]  /*265a0*/  @!P6 S2R R29, SR_CgaCtaId ;  /* 0x00000000001de919 */ /* 0x000e620000008800 */
[----:B------:R-:W-:Y:S02]  /*265b0*/  ISETP.GE.AND P6, PT, R12, R7, PT ;  /* 0x000000070c00720c */ /* 0x000fe40003fc6270 */
[----:B------:R-:W-:Y:S04]  /*265c0*/  @!P5 LDS.U16 R48, [R48+0x11ee] ;  /* 0x0011ee003030d984 */ /* 0x000fe80000000400 */
[----:B------:R-:W-:Y:S01]  /*265d0*/  @!P5 LDS R55, [R4+0xc] ;  /* 0x00000c000437d984 */ /* 0x000fe20000000800 */
[----:B------:R-:W-:Y:S01]  /*265e0*/  ISETP.NE.AND P5, PT, R47, RZ, PT ;  /* 0x000000ff2f00720c */ /* 0x000fe20003fa5270 */
[----:B------:R-:W-:Y:S01]  /*265f0*/  IMAD.MOV.U32 R30, RZ, RZ, RZ ;  /* 0x000000ffff1e7224 */ /* 0x000fe200078e00ff */
[----:B------:R-:W1:Y:S01]  /*26600*/  @!P4 S2R R20, SR_CgaCtaId ;  /* 0x000000000014c919 */ /* 0x000e620000008800 */
[----:B------:R-:W-:Y:S01]  /*26610*/  ISETP.NE.AND P4, PT, R34, RZ, PT ;  /* 0x000000ff2200720c */ /* 0x000fe20003f85270 */
[----:B------:R-:W-:Y:S01]  /*26620*/  @!P0 FFMA R30, R6, R54, RZ ;  /* 0x00000036061e8223 */ /* 0x000fe200000000ff */
[----:B------:R-:W-:Y:S01]  /*26630*/  @!P0 MOV R34, 0x400 ;  /* 0x0000040000228802 */ /* 0x000fe20000000f00 */
[----:B------:R-:W-:Y:S01]  /*26640*/  @!P6 LDS.U16 R46, [R46+0x13ec] ;  /* 0x0013ec002e2ee984 */ /* 0x000fe20000000400 */
[----:B------:R-:W-:-:S03]  /*26650*/  @!P0 MOV R47, 0x400 ;  /* 0x00000400002f8802 */ /* 0x000fc60000000f00 */
[----:B------:R-:W-:Y:S01]  /*26660*/  @!P6 LDS R54, [R4+0x1c] ;  /* 0x00001c000436e984 */ /* 0x000fe20000000800 */
[----:B------:R-:W-:Y:S02]  /*26670*/  ISETP.NE.AND P6, PT, R23, RZ, PT ;  /* 0x000000ff1700720c */ /* 0x000fe40003fc5270 */
[----:B------:R-:W-:Y:S01]  /*26680*/  @!P0 LEA R23, R50, R34, 0x18 ;  /* 0x0000002232178211 */ /* 0x000fe200078ec0ff */
[----:B------:R-:W1:Y:S01]  /*26690*/  @!P1 LDS.U16 R37, [R37+0x156a] ;  /* 0x00156a0025259984 */ /* 0x000e620000000400 */
[----:B------:R-:W-:Y:S02]  /*266a0*/  @!P5 MOV R50, 0x400 ;  /* 0x000004000032d802 */ /* 0x000fe40000000f00 */
[----:B0-----:R-:W-:Y:S01]  /*266b0*/  @!P0 LEA R34, R44, R47, 0x18 ;  /* 0x0000002f2c228211 */ /* 0x001fe200078ec0ff */
[----:B------:R-:W0:Y:S01]  /*266c0*/  @!P2 S2R R41, SR_CgaCtaId ;  /* 0x000000000029a919 */ /* 0x000e220000008800 */
[----:B------:R-:W-:Y:S02]  /*266d0*/  P2R R44, PR, RZ, 0x1 ;  /* 0x00000001ff2c7803 */ /* 0x000fe40000000000 */
[----:B------:R-:W-:Y:S01]  /*266e0*/  ISETP.GE.AND P0, PT, R8, R7, PT ;  /* 0x000000070800720c */ /* 0x000fe20003f06270 */
[----:B------:R-:W0:Y:S01]  /*266f0*/  @!P1 LDS R6, [R4+0x28] ;  /* 0x0000280004069984 */ /* 0x000e220000000800 */
[----:B------:R-:W-:-:S02]  /*26700*/  @!P5 LEA R43, R43, R50, 0x18 ;  /* 0x000000322b2bd211 */ /* 0x000fc400078ec0ff */
[----:B------:R-:W-:-:S04]  /*26710*/  @!P3 MOV R50, 0x400 ;  /* 0x000004000032b802 */ /* 0x000fc80000000f00 */
[----:B-1----:R-:W-:Y:S02]  /*26720*/  @!P3 LEA R39, R39, R50, 0x18 ;  /* 0x000000322727b211 */ /* 0x002fe400078ec0ff */
[----:B------:R-:W-:Y:S02]  /*26730*/  ISETP.NE.AND P3, PT, R42, RZ, PT ;  /* 0x000000ff2a00720c */ /* 0x000fe40003f65270 */
[----:B------:R-:W-:-:S04]  /*26740*/  @!P6 MOV R47, 0x400 ;  /* 0x00000400002fe802 */ /* 0x000fc80000000f00 */
[----:B------:R-:W-:Y:S01]  /*26750*/  @!P6 LEA R35, R35, R47, 0x18 ;  /* 0x0000002f2323e211 */ /* 0x000fe200078ec0ff */
[----:B------:R-:W-:-:S05]  /*26760*/  @!P0 HADD2.F32 R47, -RZ, R40.H0_H0 ;  /* 0x20000028ff2f8230 */ /* 0x000fca0000004100 */
[----:B------:R-:W-:Y:S01]  /*26770*/  @!P0 FFMA R30, R47, R38, R30 ;  /* 0x000000262f1e8223 */ /* 0x000fe2000000001e */
[----:B------:R-:W1:Y:S01]  /*26780*/  @!P3 S2R R42, SR_CgaCtaId ;  /* 0x00000000002ab919 */ /* 0x000e620000008800 */
[----:B------:R-:W-:Y:S02]  /*26790*/  P2R R38, PR, RZ, 0x8 ;  /* 0x00000008ff267803 */ /* 0x000fe40000000000 */
[CC--:B------:R-:W-:Y:S01]  /*267a0*/  ISETP.GE.AND P3, PT, R14.reuse, R7.reuse, PT ;  /* 0x000000070e00720c */ /* 0x0c0fe20003f66270 */
[----:B------:R-:W1:Y:S01]  /*267b0*/  @!P4 S2R R50, SR_CgaCtaId ;  /* 0x000000000032c919 */ /* 0x000e620000008800 */
[----:B------:R-:W-:Y:S02]  /*267c0*/  P2R R47, PR, RZ, 0x10 ;  /* 0x00000010ff2f7803 */ /* 0x000fe40000000000 */
[-C--:B------:R-:W-:Y:S02]  /*267d0*/  ISETP.GE.AND P4, PT, R14, R7.reuse, PT ;  /* 0x000000070e00720c */ /* 0x080fe40003f86270 */
[----:B------:R-:W-:-:S07]  /*267e0*/  ISETP.GE.AND P0, PT, R13, R7, PT ;  /* 0x000000070d00720c */ /* 0x000fce0003f06270 */
[----:B------:R-:W-:Y:S02]  /*267f0*/  @!P3 MOV R57, 0x400 ;  /* 0x000004000039b802 */ /* 0x000fe40000000f00 */
[C---:B------:R-:W-:Y:S02]  /*26800*/  ISETP.GE.AND P3, PT, R17.reuse, R7, PT ;  /* 0x000000071100720c */ /* 0x040fe40003f66270 */
[----:B------:R-:W-:Y:S02]  /*26810*/  @!P4 LEA R20, R20, R57, 0x18 ;  /* 0x000000391414c211 */ /* 0x000fe400078ec0ff */
[----:B------:R-:W-:Y:S02]  /*26820*/  P2R R57, PR, RZ, 0x10 ;  /* 0x00000010ff397803 */ /* 0x000fe40000000000 */
[----:B------:R-:W-:Y:S01]  /*26830*/  ISETP.GE.AND P4, PT, R17, R7, PT ;  /* 0x000000071100720c */ /* 0x000fe20003f86270 */
[----:B------:R-:W-:-:S06]  /*26840*/  @!P0 HADD2.F32 R51, -RZ, R51.H0_H0 ;  /* 0x20000033ff338230 */ /* 0x000fcc0000004100 */
[----:B------:R-:W-:Y:S01]  /*26850*/  @!P3 HADD2.F32 R58, -RZ, R49.H0_H0 ;  /* 0x20000031ff3ab230 */ /* 0x000fe20000004100 */
[----:B------:R-:W-:Y:S01]  /*26860*/  @!P2 MOV R56, 0x400 ;  /* 0x000004000038a802 */ /* 0x000fe20000000f00 */
[----:B------:R-:W-:Y:S01]  /*26870*/  @!P0 FFMA R21, R51, R52, R21 ;  /* 0x0000003433158223 */ /* 0x000fe20000000015 */
[----:B------:R-:W1:Y:S03]  /*26880*/  @!P5 S2R R49, SR_CgaCtaId ;  /* 0x000000000031d919 */ /* 0x000e660000008800 */
[----:B------:R-:W-:Y:S01]  /*26890*/  @!P4 FFMA R30, R58, R53, R30 ;  /* 0x000000353a1ec223 */ /* 0x000fe2000000001e */
[-C--:B------:R-:W-:Y:S02]  /*268a0*/  ISETP.GE.AND P4, PT, R16, R7.reuse, PT ;  /* 0x000000071000720c */ /* 0x080fe40003f86270 */
[----:B------:R-:W-:Y:S02]  /*268b0*/  P2R R51, PR, RZ, 0x20 ;  /* 0x00000020ff337803 */ /* 0x000fe40000000000 */
[----:B------:R-:W-:-:S02]  /*268c0*/  ISETP.GE.AND P5, PT, R13, R7, PT ;  /* 0x000000070d00720c */ /* 0x000fc40003fa6270 */
[----:B0-----:R-:W-:Y:S02]  /*268d0*/  @!P2 LEA R41, R41, R56, 0x18 ;  /* 0x000000382929a211 */ /* 0x001fe400078ec0ff */
[----:B------:R-:W-:Y:S02]  /*268e0*/  P2R R40, PR, RZ, 0x4 ;  /* 0x00000004ff287803 */ /* 0x000fe40000000000 */
[-C--:B------:R-:W-:Y:S02]  /*268f0*/  ISETP.GE.AND P2, PT, R15, R7.reuse, PT ;  /* 0x000000070f00720c */ /* 0x080fe40003f46270 */
[-C--:B------:R-:W-:Y:S01]  /*26900*/  ISETP.GE.AND P3, PT, R12, R7.reuse, PT ;  /* 0x000000070c00720c */ /* 0x080fe20003f66270 */
[----:B------:R-:W-:Y:S02]  /*26910*/  @!P1 HADD2.F32 R53, -RZ, R37.H0_H0 ;  /* 0x20000025ff359230 */ /* 0x000fe40000004100 */
[----:B------:R-:W-:Y:S01]  /*26920*/  @!P4 HADD2.F32 R48, -RZ, R48.H0_H0 ;  /* 0x20000030ff30c230 */ /* 0x000fe20000004100 */
[----:B------:R-:W-:-:S02]  /*26930*/  ISETP.GE.AND P0, PT, R10, R7, PT ;  /* 0x000000070a00720c */ /* 0x000fc40003f06270 */
[----:B------:R-:W-:Y:S02]  /*26940*/  @!P1 FFMA R28, R53, R6, R28 ;  /* 0x00000006351c9223 */ /* 0x000fe4000000001c */
[----:B------:R-:W0:Y:S01]  /*26950*/  @!P5 S2R R53, SR_CgaCtaId ;  /* 0x000000000035d919 */ /* 0x000e220000008800 */
[----:B------:R-:W-:Y:S01]  /*26960*/  ISETP.GE.AND P5, PT, R11, R7, PT ;  /* 0x000000070b00720c */ /* 0x000fe20003fa6270 */
[----:B------:R-:W-:Y:S01]  /*26970*/  @!P4 FFMA R30, R48, R55, R30 ;  /* 0x00000037301ec223 */ /* 0x000fe2000000001e */
[----:B------:R-:W-:Y:S02]  /*26980*/  @!P2 MOV R56, 0x400 ;  /* 0x000004000038a802 */ /* 0x000fe40000000f00 */
[----:B------:R-:W-:Y:S01]  /*26990*/  ISETP.NE.AND P4, PT, R57, RZ, PT ;  /* 0x000000ff3900720c */ /* 0x000fe20003f85270 */
[----:B------:R-:W-:Y:S01]  /*269a0*/  @!P3 HADD2.F32 R37, -RZ, R46.H0_H0 ;  /* 0x2000002eff25b230 */ /* 0x000fe20000004100 */
[----:B------:R-:W-:Y:S01]  /*269b0*/  @!P2 LEA R56, R29, R56, 0x18 ;  /* 0x000000381d38a211 */ /* 0x000fe200078ec0ff */
[----:B------:R-:W0:Y:S03]  /*269c0*/  @!P3 S2R R48, SR_CgaCtaId ;  /* 0x000000000030b919 */ /* 0x000e260000008800 */
[----:B------:R-:W-:Y:S01]  /*269d0*/  @!P3 FFMA R21, R37, R54, R21 ;  /* 0x000000362515b223 */ /* 0x000fe20000000015 */
[----:B------:R-:W-:Y:S01]  /*269e0*/  ISETP.NE.AND P3, PT, R38, RZ, PT ;  /* 0x000000ff2600720c */ /* 0x000fe20003f65270 */
[----:B------:R-:W0:Y:S04]  /*269f0*/  @!P2 LDS.U16 R6, [R56+0x126e] ;  /* 0x00126e003806a984 */ /* 0x000e280000000400 */
[----:B------:R-:W0:Y:S01]  /*26a00*/  @!P2 LDS R38, [R4+0x10] ;  /* 0x000010000426a984 */ /* 0x000e220000000800 */
[----:B------:R-:W-:Y:S01]  /*26a10*/  ISETP.NE.AND P2, PT, R40, RZ, PT ;  /* 0x000000ff2800720c */ /* 0x000fe20003f45270 */
[----:B------:R-:W0:Y:S02]  /*26a20*/  @!P0 S2R R52, SR_CgaCtaId ;  /* 0x0000000000348919 */ /* 0x000e240000008800 */
[----:B------:R-:W-:Y:S01]  /*26a30*/  @!P5 LDS.U16 R39, [R39+0x146c] ;  /* 0x00146c002727d984 */ /* 0x000fe20000000400 */
[----:B------:R-:W0:Y:S03]  /*26a40*/  @!P5 S2R R40, SR_CgaCtaId ;  /* 0x000000000028d919 */ /* 0x000e260000008800 */
[----:B------:R-:W-:Y:S01]  /*26a50*/  @!P5 LDS R54, [R4+0x20] ;  /* 0x000020000436d984 */ /* 0x000fe20000000800 */
[----:B------:R-:W-:-:S03]  /*26a60*/  ISETP.NE.AND P5, PT, R51, RZ, PT ;  /* 0x000000ff3300720c */ /* 0x000fc60003fa5270 */
[----:B------:R-:W0:Y:S04]  /*26a70*/  @!P4 LDS.U16 R55, [R20+0x12ee] ;  /* 0x0012ee001437c984 */ /* 0x000e280000000400 */
[----:B------:R-:W0:Y:S01]  /*26a80*/  @!P4 LDS R51, [R4+0x14] ;  /* 0x000014000433c984 */ /* 0x000e220000000800 */
[----:B------:R-:W-:Y:S01]  /*26a90*/  ISETP.NE.AND P4, PT, R47, RZ, PT ;  /* 0x000000ff2f00720c */ /* 0x000fe20003f85270 */
[----:B------:R-:W0:Y:S01]  /*26aa0*/  @!P1 S2R R46, SR_CgaCtaId ;  /* 0x00000000002e9919 */ /* 0x000e220000008800 */
[----:B------:R-:W-:Y:S01]  /*26ab0*/  @!P0 MOV R57, 0x400 ;  /* 0x0000040000398802 */ /* 0x000fe20000000f00 */
[----:B------:R-:W0:Y:S01]  /*26ac0*/  @!P6 S2R R29, SR_CgaCtaId ;  /* 0x00000000001de919 */ /* 0x000e220000008800 */
[----:B------:R-:W-:Y:S01]  /*26ad0*/  @!P1 MOV R58, 0x400 ;  /* 0x00000400003a9802 */ /* 0x000fe20000000f00 */
[----:B------:R-:W0:Y:S08]  /*26ae0*/  @!P2 LDS.U16 R41, [R41+0x15ea] ;  /* 0x0015ea002929a984 */ /* 0x000e300000000400 */
[----:B------:R-:W-:Y:S01]  /*26af0*/  @!P4 MOV R47, 0x400 ;  /* 0x00000400002fc802 */ /* 0x000fe20000000f00 */
[----:B------:R-:W2:Y:S03]  /*26b00*/  @!P2 LDS R20, [R4+0x2c] ;  /* 0x00002c000414a984 */ /* 0x000ea60000000800 */
[----:B-1----:R-:W-:-:S02]  /*26b10*/  @!P4 LEA R50, R50, R47, 0x18 ;  /* 0x0000002f3232c211 */ /* 0x002fc400078ec0ff */
[----:B------:R-:W-:-:S04]  /*26b20*/  @!P5 MOV R47, 0x400 ;  /* 0x00000400002fd802 */ /* 0x000fc80000000f00 */
[----:B------:R-:W-:Y:S02]  /*26b30*/  @!P5 LEA R47, R49, R47, 0x18 ;  /* 0x0000002f312fd211 */ /* 0x000fe400078ec0ff */
[----:B------:R-:W-:Y:S02]  /*26b40*/  P2R R49, PR, RZ, 0x20 ;  /* 0x00000020ff317803 */ /* 0x000fe40000000000 */
[----:B------:R-:W-:Y:S02]  /*26b50*/  ISETP.GE.AND P5, PT, R12, R7, PT ;  /* 0x000000070c00720c */ /* 0x000fe40003fa6270 */
[----:B0-----:R-:W-:Y:S02]  /*26b60*/  @!P0 LEA R52, R52, R57, 0x18 ;  /* 0x0000003934348211 */ /* 0x001fe400078ec0ff */
[----:B------:R-:W-:Y:S02]  /*26b70*/  P2R R57, PR, RZ, 0x1 ;  /* 0x00000001ff397803 */ /* 0x000fe40000000000 */
[----:B------:R-:W-:-:S02]  /*26b80*/  ISETP.GE.AND P0, PT, R15, R7, PT ;  /* 0x000000070f00720c */ /* 0x000fc40003f06270 */
[----:B------:R-:W-:-:S05]  /*26b90*/  @!P1 LEA R46, R46, R58, 0x18 ;  /* 0x0000003a2e2e9211 */ /* 0x000fca00078ec0ff */
[----:B------:R-:W-:-:S04]  /*26ba0*/  @!P5 MOV R58, 0x400 ;  /* 0x00000400003ad802 */ /* 0x000fc80000000f00 */
[----:B------:R-:W-:Y:S02]  /*26bb0*/  @!P5 LEA R48, R48, R58, 0x18 ;  /* 0x0000003a3030d211 */ /* 0x000fe400078ec0ff */
[-C--:B------:R-:W-:Y:S01]  /*26bc0*/  ISETP.GE.AND P5, PT, R14, R7.reuse, PT ;  /* 0x000000070e00720c */ /* 0x080fe20003fa6270 */
[----:B------:R-:W-:Y:S01]  /*26bd0*/  @!P0 HADD2.F32 R58, -RZ, R6.H0_H0 ;  /* 0x20000006ff3a8230 */ /* 0x000fe20000004100 */
[----:B------:R-:W-:Y:S02]  /*26be0*/  @!P3 MOV R37, 0x400 ;  /* 0x000004000025b802 */ /* 0x000fe40000000f00 */
[----:B------:R-:W-:Y:S02]  /*26bf0*/  P2R R56, PR, RZ, 0x10 ;  /* 0x00000010ff387803 */ /* 0x000fe40000000000 */
[----:B------:R-:W-:Y:S01]  /*26c00*/  ISETP.GE.AND P4, PT, R13, R7, PT ;  /* 0x000000070d00720c */ /* 0x000fe20003f86270 */
[----:B------:R-:W-:Y:S01]  /*26c10*/  @!P0 FFMA R30, R38, R58, R30 ;  /* 0x0000003a261e8223 */ /* 0x000fe2000000001e */
[----:B------:R-:W-:-:S02]  /*26c20*/  @!P3 LEA R42, R42, R37, 0x18 ;  /* 0x000000252a2ab211 */ /* 0x000fc400078ec0ff */
[----:B------:R-:W-:Y:S01]  /*26c30*/  ISETP.NE.AND P0, PT, R57, RZ, PT ;  /* 0x000000ff3900720c */ /* 0x000fe20003f05270 */
[----:B------:R-:W-:Y:S01]  /*26c40*/  FADD R22, R19, R22 ;  /* 0x0000001613167221 */ /* 0x000fe20000000000 */
[----:B------:R-:W-:Y:S01]  /*26c50*/  @!P6 MOV R37, 0x400 ;  /* 0x000004000025e802 */ /* 0x000fe20000000f00 */
[----:B------:R-:W0:Y:S01]  /*26c60*/  @!P2 S2R R19, SR_CgaCtaId ;  /* 0x000000000013a919 */ /* 0x000e220000008800 */
[----:B------:R-:W-:Y:S02]  /*26c70*/  @!P5 HADD2.F32 R55, -RZ, R55.H0_H0 ;  /* 0x20000037ff37d230 */ /* 0x000fe40000004100 */
[----:B------:R-:W-:Y:S02]  /*26c80*/  @!P6 LEA R37, R29, R37, 0x18 ;  /* 0x000000251d25e211 */ /* 0x000fe400078ec0ff */
[----:B------:R-:W-:Y:S01]  /*26c90*/  P2R R29, PR, RZ, 0x40 ;  /* 0x00000040ff1d7803 */ /* 0x000fe20000000000 */
[----:B------:R-:W1:Y:S01]  /*26ca0*/  @!P3 S2R R6, SR_CgaCtaId ;  /* 0x000000000006b919 */ /* 0x000e620000008800 */
[----:B------:R-:W-:Y:S01]  /*26cb0*/  ISETP.GE.AND P6, PT, R11, R7, PT ;  /* 0x000000070b00720c */ /* 0x000fe20003fc6270 */
[----:B------:R-:W-:Y:S01]  /*26cc0*/  @!P5 FFMA R30, R55, R51, R30 ;  /* 0x00000033371ed223 */ /* 0x000fe2000000001e */
[----:B------:R-:W-:Y:S01]  /*26cd0*/  @!P4 MOV R59, 0x400 ;  /* 0x00000400003bc802 */ /* 0x000fe20000000f00 */
[----:B------:R-:W1:Y:S01]  /*26ce0*/  @!P1 S2R R38, SR_CgaCtaId ;  /* 0x0000000000269919 */ /* 0x000e620000008800 */
[----:B------:R-:W-:-:S02]  /*26cf0*/  P2R R51, PR, RZ, 0x2 ;  /* 0x00000002ff337803 */ /* 0x000fc40000000000 */
[----:B------:R-:W-:Y:S01]  /*26d00*/  ISETP.GE.AND P1, PT, R12, R7, PT ;  /* 0x000000070c00720c */ /* 0x000fe20003f26270 */
[----:B------:R2:W-:Y:S01]  /*26d10*/  STL [R5+0xc4], R22 ;  /* 0x0000c41605007387 */ /* 0x0005e20000100800 */
[----:B------:R-:W-:Y:S01]  /*26d20*/  @!P4 LEA R53, R53, R59, 0x18 ;  /* 0x0000003b3535c211 */ /* 0x000fe200078ec0ff */
[----:B------:R-:W-:Y:S01]  /*26d30*/  @!P2 HADD2.F32 R41, -RZ, R41.H0_H0 ;  /* 0x20000029ff29a230 */ /* 0x000fe20000004100 */
[----:B------:R-:W-:Y:S01]  /*26d40*/  ISETP.NE.AND P5, PT, R49, RZ, PT ;  /* 0x000000ff3100720c */ /* 0x000fe20003fa5270 */
[----:B------:R-:W-:Y:S01]  /*26d50*/  @!P3 LDS.U16 R42, [R42+0x166a] ;  /* 0x00166a002a2ab984 */ /* 0x000fe20000000400 */
[----:B--2---:R-:W2:Y:S01]  /*26d60*/  @!P0 S2R R22, SR_CgaCtaId ;  /* 0x0000000000168919 */ /* 0x004ea20000008800 */
[----:B------:R-:W-:Y:S02]  /*26d70*/  @!P6 MOV R59, 0x400 ;  /* 0x00000400003be802 */ /* 0x000fe40000000f00 */
[----:B------:R-:W3:Y:S02]  /*26d80*/  @!P4 LDS.U16 R53, [R53+0x136e] ;  /* 0x00136e003535c984 */ /* 0x000ee40000000400 */
[----:B------:R-:W-:Y:S01]  /*26d90*/  @!P6 LEA R40, R40, R59, 0x18 ;  /* 0x0000003b2828e211 */ /* 0x000fe200078ec0ff */
[----:B------:R-:W-:Y:S01]  /*26da0*/  @!P2 FFMA R28, R41, R20, R28 ;  /* 0x00000014291ca223 */ /* 0x000fe2000000001c */
[----:B------:R-:W-:Y:S01]  /*26db0*/  @!P1 LDS.U16 R48, [R48+0x13ee] ;  /* 0x0013ee0030309984 */ /* 0x000fe20000000400 */
[----:B------:R-:W-:-:S03]  /*26dc0*/  @!P6 HADD2.F32 R39, -RZ, R39.H0_H0 ;  /* 0x20000027ff27e230 */ /* 0x000fc60000004100 */
[----:B------:R-:W4:Y:S01]  /*26dd0*/  @!P4 LDS R20, [R4+0x18] ;  /* 0x000018000414c984 */ /* 0x000f220000000800 */
[----:B------:R-:W-:-:S03]  /*26de0*/  @!P2 MOV R57, 0x400 ;  /* 0x000004000039a802 */ /* 0x000fc60000000f00 */
[----:B------:R-:W4:Y:S01]  /*26df0*/  @!P0 LDS.U16 R52, [R52+0x14ec] ;  /* 0x0014ec0034348984 */ /* 0x000f220000000400 */
[----:B------:R-:W-:-:S03]  /*26e00*/  @!P6 FFMA R21, R54, R39, R21 ;  /* 0x000000273615e223 */ /* 0x000fc60000000015 */
[----:B------:R-:W4:Y:S04]  /*26e10*/  @!P6 LDS.U16 R49, [R40+0x146e] ;  /* 0x00146e002831e984 */ /* 0x000f280000000400 */
[----:B------:R-:W-:Y:S01]  /*26e20*/  @!P1 LDS R41, [R4+0x1c] ;  /* 0x00001c0004299984 */ /* 0x000fe20000000800 */
[----:B------:R-:W-:Y:S01]  /*26e30*/  ISETP.NE.AND P1, PT, R51, RZ, PT ;  /* 0x000000ff3300720c */ /* 0x000fe20003f25270 */
[----:B------:R-:W4:Y:S01]  /*26e40*/  @!P2 S2R R39, SR_CgaCtaId ;  /* 0x000000000027a919 */ /* 0x000f220000008800 */
[----:B0-----:R-:W-:Y:S01]  /*26e50*/  @!P2 LEA R19, R19, R57, 0x18 ;  /* 0x000000391313a211 */ /* 0x001fe200078ec0ff */
[----:B------:R-:W0:Y:S01]  /*26e60*/  @!P3 LDS R54, [R4+0x30] ;  /* 0x000030000436b984 */ /* 0x000e220000000800 */
[----:B------:R-:W-:-:S03]  /*26e70*/  @!P3 MOV R57, 0x400 ;  /* 0x000004000039b802 */ /* 0x000fc60000000f00 */
[----:B------:R-:W0:Y:S04]  /*26e80*/  @!P0 LDS R51, [R4+0x24] ;  /* 0x0000240004338984 */ /* 0x000e280000000800 */
[----:B------:R-:W0:Y:S01]  /*26e90*/  @!P6 LDS R40, [R4+0x20] ;  /* 0x000020000428e984 */ /* 0x000e220000000800 */
[----:B-1----:R-:W-:-:S03]  /*26ea0*/  @!P3 LEA R6, R6, R57, 0x18 ;  /* 0x000000390606b211 */ /* 0x002fc600078ec0ff */
[----:B------:R-:W1:Y:S01]  /*26eb0*/  @!P5 LDS.U16 R43, [R43+0x1768] ;  /* 0x001768002b2bd984 */ /* 0x000e620000000400 */
[----:B------:R-:W-:-:S03]  /*26ec0*/  @!P0 MOV R57, 0x400 ;  /* 0x0000040000398802 */ /* 0x000fc60000000f00 */
[----:B------:R-:W1:Y:S01]  /*26ed0*/  @!P5 LDS R55, [R4+0x38] ;  /* 0x000038000437d984 */ /* 0x000e620000000800 */
[----:B--2---:R-:W-:Y:S02]  /*26ee0*/  @!P0 LEA R22, R22, R57, 0x18 ;  /* 0x0000003916168211 */ /* 0x004fe400078ec0ff */
[----:B------:R-:W-:Y:S01]  /*26ef0*/  @!P1 MOV R57, 0x400 ;  /* 0x0000040000399802 */ /* 0x000fe20000000f00 */
[----:B------:R-:W-:Y:S01]  /*26f00*/  FADD R27, R24, R27 ;  /* 0x0000001b181b7221 */ /* 0x000fe20000000000 */
[----:B---3--:R-:W-:Y:S01]  /*26f10*/  @!P4 HADD2.F32 R53, -RZ, R53.H0_H0 ;  /* 0x20000035ff35c230 */ /* 0x008fe20000004100 */
[----:B------:R-:W-:Y:S01]  /*26f20*/  @!P2 LDS.U16 R19, [R19+0x15ec] ;  /* 0x0015ec001313a984 */ /* 0x000fe20000000400 */
[----:B------:R-:W-:Y:S02]  /*26f30*/  @!P1 LEA R38, R38, R57, 0x18 ;  /* 0x0000003926269211 */ /* 0x000fe400078ec0ff */
[----:B------:R-:W-:Y:S02]  /*26f40*/  P2R R57, PR, RZ, 0x2 ;  /* 0x00000002ff397803 */ /* 0x000fe40000000000 */
[----:B------:R-:W-:-:S02]  /*26f50*/  ISETP.GE.AND P1, PT, R12, R7, PT ;  /* 0x000000070c00720c */ /* 0x000fc40003f26270 */
[----:B------:R-:W-:Y:S01]  /*26f60*/  @!P2 MOV R24, 0x400 ;  /* 0x000004000018a802 */ /* 0x000fe20000000f00 */
[----:B----4-:R-:W-:-:S03]  /*26f70*/  @!P4 FFMA R30, R53, R20, R30 ;  /* 0x00000014351ec223 */ /* 0x010fc6000000001e */
[----:B------:R-:W-:Y:S01]  /*26f80*/  @!P2 LEA R39, R39, R24, 0x18 ;  /* 0x000000182727a211 */ /* 0x000fe200078ec0ff */
[----:B------:R-:W-:Y:S01]  /*26f90*/  @!P3 HADD2.F32 R42, -RZ, R42.H0_H0 ;  /* 0x2000002aff2ab230 */ /* 0x000fe20000004100 */
[----:B------:R-:W2:Y:S01]  /*26fa0*/  @!P3 S2R R24, SR_CgaCtaId ;  /* 0x000000000018b919 */ /* 0x000ea20000008800 */
[----:B------:R-:W-:Y:S02]  /*26fb0*/  @!P0 HADD2.F32 R52, -RZ, R52.H0_H0 ;  /* 0x20000034ff348230 */ /* 0x000fe40000004100 */
[----:B------:R-:W-:Y:S01]  /*26fc0*/  @!P6 HADD2.F32 R49, -RZ, R49.H0_H0 ;  /* 0x20000031ff31e230 */ /* 0x000fe20000004100 */
[----:B------:R-:W-:Y:S01]  /*26fd0*/  STL [R5+0xc8], R27 ;  /* 0x0000c81b05007387 */ /* 0x000fe20000100800 */
[----:B------:R-:W-:Y:S02]  /*26fe0*/  @!P1 HADD2.F32 R48, -RZ, R48.H0_H0 ;  /* 0x20000030ff309230 */ /* 0x000fe40000004100 */
[----:B0-----:R-:W-:Y:S01]  /*26ff0*/  @!P3 FFMA R28, R54, R42, R28 ;  /* 0x0000002a361cb223 */ /* 0x001fe2000000001c */
[----:B------:R-:W-:Y:S02]  /*27000*/  @!P3 LDS.U16 R53, [R6+0x166c] ;  /* 0x00166c000635b984 */ /* 0x000fe40000000400 */
[----:B------:R-:W-:Y:S01]  /*27010*/  @!P1 FFMA R30, R48, R41, R30 ;  /* 0x00000029301e9223 */ /* 0x000fe2000000001e */
[----:B------:R-:W-:Y:S01]  /*27020*/  @!P0 FFMA R21, R52, R51, R21 ;  /* 0x0000003334158223 */ /* 0x000fe20000000015 */
[----:B------:R-:W0:Y:S01]  /*27030*/  @!P5 S2R R42, SR_CgaCtaId ;  /* 0x00000000002ad919 */ /* 0x000e220000008800 */
[----:B------:R-:W-:Y:S01]  /*27040*/  ISETP.NE.AND P1, PT, R57, RZ, PT ;  /* 0x000000ff3900720c */ /* 0x000fe20003f25270 */
[----:B------:R-:W-:Y:S01]  /*27050*/  @!P6 FFMA R30, R40, R49, R30 ;  /* 0x00000031281ee223 */ /* 0x000fe2000000001e */
[----:B------:R-:W-:Y:S01]  /*27060*/  ISETP.NE.AND P6, PT, R29, RZ, PT ;  /* 0x000000ff1d00720c */ /* 0x000fe20003fc5270 */
[----:B------:R-:W3:Y:S01]  /*27070*/  @!P5 S2R R51, SR_CgaCtaId ;  /* 0x000000000033d919 */ /* 0x000ee20000008800 */
[----:B-1----:R-:W-:Y:S01]  /*27080*/  @!P5 HADD2.F32 R43, -RZ, R43.H0_H0 ;  /* 0x2000002bff2bd230 */ /* 0x002fe20000004100 */
[----:B------:R2:W1:Y:S04]  /*27090*/  @!P0 LDS.U16 R40, [R22+0x14ee] ;  /* 0x0014ee0016288984 */ /* 0x0004680000000400 */
[----:B------:R-:W-:-:S02]  /*270a0*/  @!P5 FFMA R25, R43, R55, R25 ;  /* 0x000000372b19d223 */ /* 0x000fc40000000019 */
[----:B------:R-:W-:Y:S01]  /*270b0*/  @!P0 LDS R43, [R4+0x24] ;  /* 0x00002400042b8984 */ /* 0x000fe20000000800 */
[----:B------:R-:W-:-:S03]  /*270c0*/  ISETP.NE.AND P4, PT, R56, RZ, PT ;  /* 0x000000ff3800720c */ /* 0x000fc60003f85270 */
[----:B------:R-:W4:Y:S01]  /*270d0*/  @!P6 S2R R29, SR_CgaCtaId ;  /* 0x00000000001de919 */ /* 0x000f220000008800 */
[----:B------:R-:W1:Y:S04]  /*270e0*/  @!P1 LDS.U16 R46, [R46+0x156c] ;  /* 0x00156c002e2e9984 */ /* 0x000e680000000400 */
[----:B------:R-:W1:Y:S01]  /*270f0*/  @!P1 LDS.U16 R52, [R38+0x156e] ;  /* 0x00156e0026349984 */ /* 0x000e620000000400 */
[----:B------:R-:W-:-:S03]  /*27100*/  @!P3 MOV R48, 0x400 ;  /* 0x000004000030b802 */ /* 0x000fc60000000f00 */
[----:B------:R-:W1:Y:S04]  /*27110*/  @!P1 LDS R27, [R4+0x28] ;  /* 0x00002800041b9984 */ /* 0x000e680000000800 */
[----:B------:R0:W1:Y:S01]  /*27120*/  @!P2 LDS.U16 R56, [R39+0x15ee] ;  /* 0x0015ee002738a984 */ /* 0x0000620000000400 */
[----:B--2---:R-:W-:-:S03]  /*27130*/  @!P3 LEA R22, R24, R48, 0x18 ;  /* 0x000000301816b211 */ /* 0x004fc600078ec0ff */
[----:B------:R-:W2:Y:S01]  /*27140*/  @!P1 LDS R57, [R4+0x28] ;  /* 0x0000280004399984 */ /* 0x000ea20000000800 */
[----:B------:R-:W-:-:S03]  /*27150*/  FADD R26, R26, R32 ;  /* 0x000000201a1a7221 */ /* 0x000fc60000000000 */
[----:B------:R-:W2:Y:S01]  /*27160*/  @!P2 LDS R6, [R4+0x2c] ;  /* 0x00002c000406a984 */ /* 0x000ea20000000800 */
[----:B------:R-:W-:-:S03]  /*27170*/  @!P5 MOV R32, 0x400 ;  /* 0x000004000020d802 */ /* 0x000fc60000000f00 */
[----:B------:R-:W2:Y:S01]  /*27180*/  @!P2 LDS R24, [R4+0x2c] ;  /* 0x00002c000418a984 */ /* 0x000ea20000000800 */
[----:B0-----:R-:W-:Y:S01]  /*27190*/  @!P5 MOV R39, 0x400 ;  /* 0x000004000027d802 */ /* 0x001fe20000000f00 */
[----:B------:R-:W0:Y:S01]  /*271a0*/  @!P4 S2R R20, SR_CgaCtaId ;  /* 0x000000000014c919 */ /* 0x000e220000008800 */
[----:B---3--:R-:W-:Y:S02]  /*271b0*/  @!P5 LEA R32, R51, R32, 0x18 ;  /* 0x000000203320d211 */ /* 0x008fe400078ec0ff */
[----:B------:R-:W-:Y:S01]  /*271c0*/  @!P5 LEA R39, R42, R39, 0x18 ;  /* 0x000000272a27d211 */ /* 0x000fe200078ec0ff */
[----:B------:R3:W-:Y:S01]  /*271d0*/  STL [R5+0xcc], R26 ;  /* 0x0000cc1a05007387 */ /* 0x0007e20000100800 */
[----:B------:R-:W2:Y:S03]  /*271e0*/  @!P4 S2R R49, SR_CgaCtaId ;  /* 0x000000000031c919 */ /* 0x000ea60000008800 */
[----:B------:R-:W2:Y:S01]  /*271f0*/  @!P4 LDS.U16 R50, [R50+0x16ea] ;  /* 0x0016ea003232c984 */ /* 0x000ea20000000400 */
[----:B---3--:R-:W-:-:S02]  /*27200*/  P2R R26, PR, RZ, 0x20 ;  /* 0x00000020ff1a7803 */ /* 0x008fc40000000000 */
[----:B------:R-:W-:Y:S01]  /*27210*/  ISETP.GE.AND P5, PT, R10, R7, PT ;  /* 0x000000070a00720c */ /* 0x000fe20003fa6270 */
[----:B------:R-:W3:Y:S01]  /*27220*/  @!P4 LDS R54, [R4+0x34] ;  /* 0x000034000436c984 */ /* 0x000ee20000000800 */
[----:B------:R-:W-:-:S03]  /*27230*/  @!P6 MOV R38, 0x400 ;  /* 0x000004000026e802 */ /* 0x000fc60000000f00 */
[----:B------:R-:W3:Y:S01]  /*27240*/  @!P3 LDS.U16 R22, [R22+0x166e] ;  /* 0x00166e001616b984 */ /* 0x000ee20000000400 */
[----:B----4-:R-:W-:-:S03]  /*27250*/  @!P6 LEA R38, R29, R38, 0x18 ;  /* 0x000000261d26e211 */ /* 0x010fc600078ec0ff */
[----:B------:R-:W4:Y:S04]  /*27260*/  @!P3 LDS R29, [R4+0x30] ;  /* 0x00003000041db984 */ /* 0x000f280000000800 */
[----:B-1----:R-:W-:Y:S01]  /*27270*/  @!P5 HADD2.F32 R40, -RZ, R40.H0_H0 ;  /* 0x20000028ff28d230 */ /* 0x002fe20000004100 */
[----:B------:R-:W1:Y:S01]  /*27280*/  @!P3 LDS R55, [R4+0x30] ;  /* 0x000030000437b984 */ /* 0x000e620000000800 */
[----:B------:R-:W-:-:S03]  /*27290*/  @!P1 HADD2.F32 R46, -RZ, R46.H0_H0 ;  /* 0x2000002eff2e9230 */ /* 0x000fc60000004100 */
[----:B------:R-:W-:Y:S01]  /*272a0*/  @!P5 FFMA R30, R40, R43, R30 ;  /* 0x0000002b281ed223 */ /* 0x000fe2000000001e */
[----:B------:R-:W-:Y:S01]  /*272b0*/  ISETP.GE.AND P5, PT, R8, R7, PT ;  /* 0x000000070800720c */ /* 0x000fe20003fa6270 */
[----:B------:R-:W-:Y:S01]  /*272c0*/  @!P1 HADD2.F32 R52, -RZ, R52.H0_H0 ;  /* 0x20000034ff349230 */ /* 0x000fe20000004100 */
[----:B------:R-:W-:Y:S01]  /*272d0*/  @!P4 MOV R48, 0x400 ;  /* 0x000004000030c802 */ /* 0x000fe20000000f00 */
[----:B------:R-:W-:Y:S01]  /*272e0*/  @!P1 FFMA R21, R46, R27, R21 ;  /* 0x0000001b2e159223 */ /* 0x000fe20000000015 */
[----:B------:R-:W-:Y:S01]  /*272f0*/  @!P2 HADD2.F32 R19, -RZ, R19.H0_H0 ;  /* 0x20000013ff13a230 */ /* 0x000fe20000004100 */
[----:B------:R-:W-:Y:S01]  /*27300*/  ISETP.NE.AND P0, PT, R44, RZ, PT ;  /* 0x000000ff2c00720c */ /* 0x000fe20003f05270 */
[----:B------:R-:W-:Y:S01]  /*27310*/  @!P2 HADD2.F32 R27, -RZ, R56.H0_H0 ;  /* 0x20000038ff1ba230 */ /* 0x000fe20000004100 */
[----:B0-----:R-:W-:Y:S01]  /*27320*/  @!P4 LEA R48, R20, R48, 0x18 ;  /* 0x000000301430c211 */ /* 0x001fe200078ec0ff */
[----:B--2---:R-:W-:Y:S01]  /*27330*/  @!P1 FFMA R30, R52, R57, R30 ;  /* 0x00000039341e9223 */ /* 0x004fe2000000001e */
[----:B------:R-:W-:Y:S01]  /*27340*/  @!P4 MOV R20, 0x400 ;  /* 0x000004000014c802 */ /* 0x000fe20000000f00 */
[----:B------:R-:W-:Y:S01]  /*27350*/  @!P2 FFMA R21, R19, R6, R21 ;  /* 0x000000061315a223 */ /* 0x000fe20000000015 */
[----:B------:R0:W-:Y:S01]  /*27360*/  @!P6 LDS.U16 R46, [R35+0x17e8] ;  /* 0x0017e800232ee984 */ /* 0x0001e20000000400 */
[----:B------:R-:W-:Y:S01]  /*27370*/  @!P2 FFMA R30, R27, R24, R30 ;  /* 0x000000181b1ea223 */ /* 0x000fe2000000001e */
[----:B------:R-:W-:Y:S01]  /*27380*/  @!P4 LEA R49, R49, R20, 0x18 ;  /* 0x000000143131c211 */ /* 0x000fe200078ec0ff */
[----:B------:R-:W2:Y:S01]  /*27390*/  @!P5 S2R R19, SR_CgaCtaId ;  /* 0x000000000013d919 */ /* 0x000ea20000008800 */
[----:B------:R-:W-:-:S02]  /*273a0*/  P2R R20, PR, RZ, 0x4 ;  /* 0x00000004ff147803 */ /* 0x000fc40000000000 */
[-C--:B------:R-:W-:Y:S01]  /*273b0*/  ISETP.GE.AND P2, PT, R17, R7.reuse, PT ;  /* 0x000000071100720c */ /* 0x080fe20003f46270 */
[----:B------:R-:W-:Y:S01]  /*273c0*/  @!P4 HADD2.F32 R50, -RZ, R50.H0_H0 ;  /* 0x20000032ff32c230 */ /* 0x000fe20000004100 */
[-C--:B------:R-:W-:Y:S01]  /*273d0*/  ISETP.GE.AND P5, PT, R16, R7.reuse, PT ;  /* 0x000000071000720c */ /* 0x080fe20003fa6270 */
[----:B------:R-:W2:Y:S01]  /*273e0*/  @!P0 S2R R56, SR_CgaCtaId ;  /* 0x0000000000388919 */ /* 0x000ea20000008800 */
[----:B------:R-:W-:Y:S02]  /*273f0*/  P2R R6, PR, RZ, 0x2 ;  /* 0x00000002ff067803 */ /* 0x000fe40000000000 */
[-C--:B------:R-:W-:Y:S01]  /*27400*/  ISETP.GE.AND P1, PT, R15, R7.reuse, PT ;  /* 0x000000070f00720c */ /* 0x080fe20003f26270 */
[----:B---3--:R-:W-:Y:S01]  /*27410*/  @!P4 FFMA R28, R50, R54, R28 ;  /* 0x00000036321cc223 */ /* 0x008fe2000000001c */
[----:B------:R-:W3:Y:S01]  /*27420*/  @!P6 S2R R41, SR_CgaCtaId ;  /* 0x000000000029e919 */ /* 0x000ee20000008800 */
[----:B0-----:R-:W-:Y:S02]  /*27430*/  @!P3 HADD2.F32 R35, -RZ, R22.H0_H0 ;  /* 0x20000016ff23b230 */ /* 0x001fe40000004100 */
[----:B------:R-:W-:Y:S01]  /*27440*/  @!P3 HADD2.F32 R53, -RZ, R53.H0_H0 ;  /* 0x20000035ff35b230 */ /* 0x000fe20000004100 */
[----:B------:R-:W0:Y:S01]  /*27450*/  @!P4 LDS.U16 R48, [R48+0x16ec] ;  /* 0x0016ec003030c984 */ /* 0x000e220000000400 */
[----:B------:R-:W0:Y:S01]  /*27460*/  @!P2 S2R R50, SR_CgaCtaId ;  /* 0x000000000032a919 */ /* 0x000e220000008800 */
[----:B------:R-:W-:Y:S01]  /*27470*/  ISETP.GE.AND P2, PT, R14, R7, PT ;  /* 0x000000070e00720c */ /* 0x000fe20003f46270 */
[----:B------:R-:W3:Y:S01]  /*27480*/  @!P5 S2R R51, SR_CgaCtaId ;  /* 0x000000000033d919 */ /* 0x000ee20000008800 */
[----:B----4-:R-:W-:Y:S01]  /*27490*/  @!P3 FFMA R30, R29, R35, R30 ;  /* 0x000000231d1eb223 */ /* 0x010fe2000000001e */
[----:B-1----:R-:W-:Y:S01]  /*274a0*/  @!P3 FFMA R21, R55, R53, R21 ;  /* 0x000000353715b223 */ /* 0x002fe20000000015 */
[----:B------:R-:W-:Y:S01]  /*274b0*/  P2R R29, PR, RZ, 0x8 ;  /* 0x00000008ff1d7803 */ /* 0x000fe20000000000 */
[----:B------:R-:W1:Y:S01]  /*274c0*/  @!P1 S2R R52, SR_CgaCtaId ;  /* 0x0000000000349919 */ /* 0x000e620000008800 */
[----:B------:R-:W-:-:S02]  /*274d0*/  ISETP.GE.AND P1, PT, R13, R7, PT ;  /* 0x000000070d00720c */ /* 0x000fc40003f26270 */
[-C--:B------:R-:W-:Y:S01]  /*274e0*/  ISETP.GE.AND P3, PT, R8, R7.reuse, PT ;  /* 0x000000070800720c */ /* 0x080fe20003f66270 */
[----:B------:R-:W-:Y:S01]  /*274f0*/  @!P4 LDS.U16 R49, [R49+0x16ee] ;  /* 0x0016ee003131c984 */ /* 0x000fe20000000400 */
[----:B------:R-:W-:Y:S02]  /*27500*/  P2R R54, PR, RZ, 0x4 ;  /* 0x00000004ff367803 */ /* 0x000fe40000000000 */
[----:B------:R-:W-:Y:S01]  /*27510*/  ISETP.NE.AND P5, PT, R26, RZ, PT ;  /* 0x000000ff1a00720c */ /* 0x000fe20003fa5270 */
[----:B------:R-:W4:Y:S01]  /*27520*/  @!P2 S2R R53, SR_CgaCtaId ;  /* 0x000000000035a919 */ /* 0x000f220000008800 */
[----:B------:R-:W-:Y:S02]  /*27530*/  ISETP.GE.AND P2, PT, R16, R7, PT ;  /* 0x000000071000720c */ /* 0x000fe40003f46270 */
[----:B------:R-:W-:Y:S01]  /*27540*/  @!P0 MOV R57, 0x400 ;  /* 0x0000040000398802 */ /* 0x000fe20000000f00 */
[----:B------:R-:W-:Y:S02]  /*27550*/  @!P4 LDS R26, [R4+0x34] ;  /* 0x00003400041ac984 */ /* 0x000fe40000000800 */
[----:B------:R-:W1:Y:S02]  /*27560*/  @!P1 S2R R60, SR_CgaCtaId ;  /* 0x00000000003c9919 */ /* 0x000e640000008800 */
[----:B------:R-:W-:-:S02]  /*27570*/  @!P3 MOV R58, 0x400 ;  /* 0x00000400003ab802 */ /* 0x000fc40000000f00 */
[----:B--2---:R-:W-:Y:S02]  /*27580*/  @!P0 LEA R2, R56, R57, 0x18 ;  /* 0x0000003938028211 */ /* 0x004fe400078ec0ff */
[----:B------:R-:W2:Y:S01]  /*27590*/  @!P5 LDS.U16 R32, [R32+0x176c] ;  /* 0x00176c002020d984 */ /* 0x000ea20000000400 */
[----:B------:R-:W-:Y:S02]  /*275a0*/  @!P3 LEA R56, R19, R58, 0x18 ;  /* 0x0000003a1338b211 */ /* 0x000fe400078ec0ff */
[----:B------:R-:W-:Y:S01]  /*275b0*/  @!P2 MOV R19, 0x400 ;  /* 0x000004000013a802 */ /* 0x000fe20000000f00 */
[----:B------:R-:W-:Y:S01]  /*275c0*/  @!P4 LDS R27, [R4+0x34] ;  /* 0x00003400041bc984 */ /* 0x000fe20000000800 */
[----:B------:R-:W-:Y:S02]  /*275d0*/  P2R R55, PR, RZ, 0x10 ;  /* 0x00000010ff377803 */ /* 0x000fe40000000000 */
[----:B------:R-:W-:Y:S01]  /*275e0*/  ISETP.GE.AND P4, PT, R17, R7, PT ;  /* 0x000000071100720c */ /* 0x000fe20003f86270 */
[----:B------:R-:W2:Y:S01]  /*275f0*/  @!P5 LDS.U16 R47, [R47+0x176a] ;  /* 0x00176a002f2fd984 */ /* 0x000ea20000000400 */
[----:B------:R-:W-:-:S02]  /*27600*/  @!P6 MOV R44, 0x400 ;  /* 0x00000400002ce802 */ /* 0x000fc40000000f00 */
[----:B---3--:R-:W-:Y:S01]  /*27610*/  @!P2 LEA R51, R51, R19, 0x18 ;  /* 0x000000133333a211 */ /* 0x008fe200078ec0ff */
[----:B------:R-:W-:Y:S01]  /*27620*/  @!P5 LDS.U16 R35, [R39+0x176e] ;  /* 0x00176e002723d984 */ /* 0x000fe20000000400 */
[----:B------:R-:W-:-:S03]  /*27630*/  ISETP.NE.AND P2, PT, R54, RZ, PT ;  /* 0x000000ff3600720c */ /* 0x000fc60003f45270 */
[----:B------:R-:W3:Y:S01]  /*27640*/  @!P6 LDS.U16 R38, [R38+0x17ec] ;  /* 0x0017ec002626e984 */ /* 0x000ee20000000400 */
[----:B------:R-:W-:-:S03]  /*27650*/  @!P6 LEA R44, R41, R44, 0x18 ;  /* 0x0000002c292ce211 */ /* 0x000fc600078ec0ff */
[----:B------:R-:W3:Y:S01]  /*27660*/  @!P5 LDS R39, [R4+0x38] ;  /* 0x000038000427d984 */ /* 0x000ee20000000800 */
[----:B------:R-:W-:-:S03]  /*27670*/  ISETP.GE.AND P3, PT, R15, R7, PT ;  /* 0x000000070f00720c */ /* 0x000fc60003f66270 */
[----:B------:R-:W-:Y:S04]  /*27680*/  @!P6 LDS.U16 R37, [R37+0x17ea] ;  /* 0x0017ea002525e984 */ /* 0x000fe80000000400 */
[----:B------:R-:W3:Y:S04]  /*27690*/  @!P5 LDS R24, [R4+0x38] ;  /* 0x000038000418d984 */ /* 0x000ee80000000800 */
[----:B------:R-:W3:Y:S01]  /*276a0*/  @!P6 LDS R42, [R4+0x3c] ;  /* 0x00003c00042ae984 */ /* 0x000ee20000000800 */
[----:B------:R-:W-:-:S03]  /*276b0*/  @!P4 MOV R57, 0x400 ;  /* 0x000004000039c802 */ /* 0x000fc60000000f00 */
[----:B------:R-:W-:Y:S04]  /*276c0*/  @!P6 LDS.U16 R44, [R44+0x17ee] ;  /* 0x0017ee002c2ce984 */ /* 0x000fe80000000400 */
[----:B------:R-:W3:Y:S04]  /*276d0*/  @!P6 LDS R43, [R4+0x3c] ;  /* 0x00003c00042be984 */ /* 0x000ee80000000800 */
[----:B------:R-:W3:Y:S04]  /*276e0*/  @!P6 LDS R22, [R4+0x3c] ;  /* 0x00003c000416e984 */ /* 0x000ee80000000800 */
[----:B------:R-:W3:Y:S01]  /*276f0*/  @!P5 LDS R41, [R4+0x38] ;  /* 0x000038000429d984 */ /* 0x000ee20000000800 */
[----:B------:R-:W-:-:S02]  /*27700*/  @!P2 MOV R19, 0x400 ;  /* 0x000004000013a802 */ /* 0x000fc40000000f00 */
[----:B0-----:R-:W-:Y:S01]  /*27710*/  @!P4 LEA R50, R50, R57, 0x18 ;  /* 0x000000393232c211 */ /* 0x001fe200078ec0ff */
[----:B------:R-:W0:Y:S01]  /*27720*/  @!P6 LDS R40, [R4+0x3c] ;  /* 0x00003c000428e984 */ /* 0x000e220000000800 */
[----:B------:R-:W-:Y:S02]  /*27730*/  ISETP.NE.AND P4, PT, R55, RZ, PT ;  /* 0x000000ff3700720c */ /* 0x000fe40003f85270 */
[----:B----4-:R-:W-:Y:S02]  /*27740*/  @!P2 LEA R19, R53, R19, 0x18 ;  /* 0x000000133513a211 */ /* 0x010fe400078ec0ff */
[----:B------:R-:W-:Y:S02]  /*27750*/  @!P3 MOV R54, 0x400 ;  /* 0x000004000036b802 */ /* 0x000fe40000000f00 */
[----:B------:R-:W-:Y:S02]  /*27760*/  @!P1 MOV R53, 0x400 ;  /* 0x0000040000359802 */ /* 0x000fe40000000f00 */
[----:B------:R-:W-:-:S02]  /*27770*/  ISETP.GE.AND P2, PT, R11, R7, PT ;  /* 0x000000070b00720c */ /* 0x000fc40003f46270 */
[----:B-1----:R-:W-:Y:S02]  /*27780*/  @!P3 LEA R52, R52, R54, 0x18 ;  /* 0x000000363434b211 */ /* 0x002fe400078ec0ff */
[----:B------:R-:W-:Y:S02]  /*27790*/  @!P1 LEA R60, R60, R53, 0x18 ;  /* 0x000000353c3c9211 */ /* 0x000fe400078ec0ff */
[-C--:B------:R-:W-:Y:S02]  /*277a0*/  ISETP.GE.AND P3, PT, R12, R7.reuse, PT ;  /* 0x000000070c00720c */ /* 0x080fe40003f66270 */
[----:B------:R-:W-:Y:S01]  /*277b0*/  ISETP.GE.AND P1, PT, R10, R7, PT ;  /* 0x000000070a00720c */ /* 0x000fe20003f26270 */
[----:B------:R-:W-:Y:S02]  /*277c0*/  @!P4 HADD2.F32 R48, -RZ, R48.H0_H0 ;  /* 0x20000030ff30c230 */ /* 0x000fe40000004100 */
[----:B--2---:R-:W-:-:S03]  /*277d0*/  @!P5 HADD2.F32 R32, -RZ, R32.H0_H0 ;  /* 0x20000020ff20d230 */ /* 0x004fc60000004100 */
[----:B------:R-:W-:Y:S02]  /*277e0*/  @!P4 FFMA R21, R48, R26, R21 ;  /* 0x0000001a3015c223 */ /* 0x000fe40000000015 */
[----:B------:R-:W1:Y:S01]  /*277f0*/  @!P2 S2R R48, SR_CgaCtaId ;  /* 0x000000000030a919 */ /* 0x000e620000008800 */
[----:B------:R-:W-:Y:S02]  /*27800*/  ISETP.NE.AND P2, PT, R20, RZ, PT ;  /* 0x000000ff1400720c */ /* 0x000fe40003f45270 */
[----:B------:R-:W2:Y:S01]  /*27810*/  @!P3 S2R R57, SR_CgaCtaId ;  /* 0x000000000039b919 */ /* 0x000ea20000008800 */
[----:B------:R-:W-:Y:S01]  /*27820*/  @!P5 HADD2.F32 R47, -RZ, R47.H0_H0 ;  /* 0x2000002fff2fd230 */ /* 0x000fe20000004100 */
[----:B------:R-:W4:Y:S01]  /*27830*/  @!P1 S2R R20, SR_CgaCtaId ;  /* 0x0000000000149919 */ /* 0x000f220000008800 */
[----:B------:R-:W-:Y:S01]  /*27840*/  ISETP.NE.AND P1, PT, R6, RZ, PT ;  /* 0x000000ff0600720c */ /* 0x000fe20003f25270 */
[----:B---3--:R-:W-:Y:S02]  /*27850*/  @!P6 HADD2.F32 R38, -RZ, R38.H0_H0 ;  /* 0x20000026ff26e230 */ /* 0x008fe40000004100 */
[----:B------:R-:W-:Y:S01]  /*27860*/  @!P5 FFMA R21, R32, R39, R21 ;  /* 0x000000272015d223 */ /* 0x000fe20000000015 */
[----:B------:R-:W-:-:S02]  /*27870*/  @!P4 HADD2.F32 R49, -RZ, R49.H0_H0 ;  /* 0x20000031ff31c230 */ /* 0x000fc40000004100 */
[----:B------:R-:W-:Y:S01]  /*27880*/  @!P5 FFMA R28, R47, R24, R28 ;  /* 0x000000182f1cd223 */ /* 0x000fe2000000001c */
[----:B------:R-:W-:Y:S02]  /*27890*/  @!P6 HADD2.F32 R37, -RZ, R37.H0_H0 ;  /* 0x20000025ff25e230 */ /* 0x000fe40000004100 */
[----:B------:R-:W-:Y:S01]  /*278a0*/  @!P6 FFMA R21, R38, R42, R21 ;  /* 0x0000002a2615e223 */ /* 0x000fe20000000015 */
[----:B------:R-:W-:Y:S02]  /*278b0*/  @!P6 HADD2.F32 R46, -RZ, R46.H0_H0 ;  /* 0x2000002eff2ee230 */ /* 0x000fe40000004100 */
[----:B------:R-:W-:Y:S01]  /*278c0*/  @!P4 FFMA R30, R49, R27, R30 ;  /* 0x0000001b311ec223 */ /* 0x000fe2000000001e */
[----:B------:R-:W-:Y:S02]  /*278d0*/  @!P5 HADD2.F32 R35, -RZ, R35.H0_H0 ;  /* 0x20000023ff23d230 */ /* 0x000fe40000004100 */
[----:B------:R-:W-:Y:S01]  /*278e0*/  @!P6 FFMA R28, R37, R43, R28 ;  /* 0x0000002b251ce223 */ /* 0x000fe2000000001c */
[----:B------:R-:W-:-:S02]  /*278f0*/  @!P6 HADD2.F32 R27, -RZ, R44.H0_H0 ;  /* 0x2000002cff1be230 */ /* 0x000fc40000004100 */
[----:B------:R-:W-:Y:S01]  /*27900*/  FADD R31, R21, R31 ;  /* 0x0000001f151f7221 */ /* 0x000fe20000000000 */
[----:B------:R-:W-:Y:S01]  /*27910*/  @!P6 FFMA R25, R46, R22, R25 ;  /* 0x000000162e19e223 */ /* 0x000fe20000000019 */
[----:B------:R-:W-:Y:S01]  /*27920*/  @!P5 FFMA R30, R35, R41, R30 ;  /* 0x00000029231ed223 */ /* 0x000fe2000000001e */
[----:B------:R-:W3:Y:S01]  /*27930*/  @!P5 S2R R37, SR_CgaCtaId ;  /* 0x000000000025d919 */ /* 0x000ee20000008800 */
[----:B------:R-:W-:Y:S02]  /*27940*/  P2R R21, PR, RZ, 0x20 ;  /* 0x00000020ff157803 */ /* 0x000fe40000000000 */
[----:B------:R-:W-:Y:S01]  /*27950*/  P2R R22, PR, RZ, 0x2 ;  /* 0x00000002ff167803 */ /* 0x000fe20000000000 */
[----:B------:R-:W1:Y:S01]  /*27960*/  @!P1 S2R R44, SR_CgaCtaId ;  /* 0x00000000002c9919 */ /* 0x000e620000008800 */
[-C--:B------:R-:W-:Y:S02]  /*27970*/  ISETP.GE.AND P5, PT, R11, R7.reuse, PT ;  /* 0x000000070b00720c */ /* 0x080fe40003fa6270 */
[----:B------:R-:W-:Y:S01]  /*27980*/  ISETP.GE.AND P1, PT, R12, R7, PT ;  /* 0x000000070c00720c */ /* 0x000fe20003f26270 */
[----:B0-----:R-:W-:Y:S01]  /*27990*/  @!P6 FFMA R30, R27, R40, R30 ;  /* 0x000000281b1ee223 */ /* 0x001fe2000000001e */
[----:B------:R-:W-:Y:S01]  /*279a0*/  FADD R25, R36, R25 ;  /* 0x0000001924197221 */ /* 0x000fe20000000000 */
[----:B------:R-:W-:Y:S01]  /*279b0*/  FADD R33, R28, R33 ;  /* 0x000000211c217221 */ /* 0x000fe20000000000 */
[----:B------:R-:W0:Y:S01]  /*279c0*/  @!P4 S2R R53, SR_CgaCtaId ;  /* 0x000000000035c919 */ /* 0x000e220000008800 */
[----:B------:R-:W-:-:S02]  /*279d0*/  FADD R9, R30, R9 ;  /* 0x000000091e097221 */ /* 0x000fc40000000000 */
[----:B------:R-:W-:Y:S04]  /*279e0*/  STL [R5+0xd0], R25 ;  /* 0x0000d01905007387 */ /* 0x000fe80000100800 */
[----:B------:R-:W-:Y:S01]  /*279f0*/  STL [R5+0xd4], R33 ;  /* 0x0000d42105007387 */ /* 0x000fe20000100800 */
[----:B------:R-:W-:-:S03]  /*27a00*/  @!P5 MOV R27, 0x400 ;  /* 0x00000400001bd802 */ /* 0x000fc60000000f00 */
[----:B------:R-:W-:Y:S01]  /*27a10*/  STL [R5+0xd8], R31 ;  /* 0x0000d81f05007387 */ /* 0x000fe20000100800 */
[----:B------:R-:W-:-:S03]  /*27a20*/  @!P1 MOV R24, 0x400 ;  /* 0x0000040000189802 */ /* 0x000fc60000000f00 */
[----:B------:R4:W-:Y:S01]  /*27a30*/  STL [R5+0xdc], R9 ;  /* 0x0000dc0905007387 */ /* 0x0009e20000100800 */
[-C--:B------:R-:W-:Y:S02]  /*27a40*/  ISETP.GE.AND P5, PT, R10, R7.reuse, PT ;  /* 0x000000070a00720c */ /* 0x080fe40003fa6270 */
[----:B------:R-:W-:Y:S01]  /*27a50*/  ISETP.NE.AND P3, PT, R29, RZ, PT ;  /* 0x000000ff1d00720c */ /* 0x000fe20003f65270 */
[----:B------:R3:W0:Y:S01]  /*27a60*/  @!P0 LDS.U16 R47, [R3+0x1070] ;  /* 0x00107000032f8984 */ /* 0x0006220000000400 */
[----:B--2---:R-:W-:Y:S02]  /*27a70*/  @!P1 LEA R57, R57, R24, 0x18 ;  /* 0x0000001839399211 */ /* 0x004fe400078ec0ff */
[----:B------:R-:W-:Y:S01]  /*27a80*/  P2R R26, PR, RZ, 0x1 ;  /* 0x00000001ff1a7803 */ /* 0x000fe20000000000 */
[----:B------:R-:W-:Y:S01]  /*27a90*/  @!P0 LDS R6, [R4] ;  /* 0x0000000004068984 */ /* 0x000fe20000000800 */
[----:B----4-:R-:W-:Y:S02]  /*27aa0*/  P2R R9, PR, RZ, 0x10 ;  /* 0x00000010ff097803 */ /* 0x010fe40000000000 */
[----:B------:R-:W-:Y:S01]  /*27ab0*/  ISETP.GE.AND P4, PT, R8, R7, PT ;  /* 0x000000070800720c */ /* 0x000fe20003f86270 */
[----:B------:R-:W2:Y:S01]  /*27ac0*/  @!P2 S2R R29, SR_CgaCtaId ;  /* 0x00000000001da919 */ /* 0x000ea20000008800 */
[----:B------:R-:W-:-:S02]  /*27ad0*/  ISETP.NE.AND P1, PT, R22, RZ, PT ;  /* 0x000000ff1600720c */ /* 0x000fc40003f25270 */
[----:B------:R-:W-:Y:S01]  /*27ae0*/  @!P5 MOV R33, 0x400 ;  /* 0x000004000021d802 */ /* 0x000fe20000000f00 */
[----:B------:R-:W4:Y:S01]  /*27af0*/  @!P3 S2R R35, SR_CgaCtaId ;  /* 0x000000000023b919 */ /* 0x000f220000008800 */
[----:B------:R-:W-:Y:S02]  /*27b00*/  P2R R25, PR, RZ, 0x40 ;  /* 0x00000040ff197803 */ /* 0x000fe40000000000 */
[----:B------:R-:W-:Y:S01]  /*27b10*/  @!P5 LEA R33, R20, R33, 0x18 ;  /* 0x000000211421d211 */ /* 0x000fe200078ec0ff */
[----:B------:R-:W4:Y:S04]  /*27b20*/  @!P6 S2R R36, SR_CgaCtaId ;  /* 0x000000000024e919 */ /* 0x000f280000008800 */
[----:B------:R-:W4:Y:S01]  /*27b30*/  @!P4 S2R R55, SR_CgaCtaId ;  /* 0x000000000037c919 */ /* 0x000f220000008800 */
[----:B------:R-:W4:Y:S04]  /*27b40*/  @!P4 LDS.U16 R56, [R56+0x10f0] ;  /* 0x0010f0003838c984 */ /* 0x000f280000000400 */
[----:B------:R-:W-:Y:S01]  /*27b50*/  @!P4 LDS R46, [R4+0x4] ;  /* 0x00000400042ec984 */ /* 0x000fe20000000800 */
[----:B------:R-:W-:-:S02]  /*27b60*/  ISETP.GE.AND P4, PT, R14, R7, PT ;  /* 0x000000070e00720c */ /* 0x000fc40003f86270 */
[-C--:B------:R-:W-:Y:S01]  /*27b70*/  ISETP.GE.AND P0, PT, R11, R7.reuse, PT ;  /* 0x000000070b00720c */ /* 0x080fe20003f06270 */
[----:B---3--:R-:W5:Y:S01]  /*27b80*/  LDL.LU R3, [R1+0x10a4] ;  /* 0x0010a40001037983 */ /* 0x008f620000300800 */
[----:B------:R-:W-:Y:S02]  /*27b90*/  @!P1 MOV R20, 0x400 ;  /* 0x0000040000149802 */ /* 0x000fe40000000f00 */
[-C--:B------:R-:W-:Y:S02]  /*27ba0*/  ISETP.GE.AND P6, PT, R17, R7.reuse, PT ;  /* 0x000000071100720c */ /* 0x080fe40003fc6270 */
[----:B------:R-:W-:Y:S02]  /*27bb0*/  ISETP.GE.AND P5, PT, R15, R7, PT ;  /* 0x000000070f00720c */ /* 0x000fe40003fa6270 */
[----:B-1----:R-:W-:Y:S02]  /*27bc0*/  @!P1 LEA R44, R44, R20, 0x18 ;  /* 0x000000142c2c9211 */ /* 0x002fe400078ec0ff */
[----:B------:R-:W-:-:S02]  /*27bd0*/  P2R R20, PR, RZ, 0x2 ;  /* 0x00000002ff147803 */ /* 0x000fc40000000000 */
[----:B------:R-:W-:Y:S01]  /*27be0*/  ISETP.GE.AND P1, PT, R16, R7, PT ;  /* 0x000000071000720c */ /* 0x000fe20003f26270 */
[----:B------:R-:W1:Y:S01]  /*27bf0*/  @!P4 S2R R30, SR_CgaCtaId ;  /* 0x00000000001ec919 */ /* 0x000e620000008800 */
[----:B------:R-:W-:Y:S02]  /*27c00*/  ISETP.NE.AND P4, PT, R9, RZ, PT ;  /* 0x000000ff0900720c */ /* 0x000fe40003f85270 */
[----:B------:R-:W-:Y:S01]  /*27c10*/  @!P0 LEA R48, R48, R27, 0x18 ;  /* 0x0000001b30308211 */ /* 0x000fe200078ec0ff */
[----:B------:R-:W3:Y:S01]  /*27c20*/  @!P6 S2R R22, SR_CgaCtaId ;  /* 0x000000000016e919 */ /* 0x000ee20000008800 */
[----:B------:R-:W-:Y:S02]  /*27c30*/  ISETP.GE.AND P0, PT, R16, R7, PT ;  /* 0x000000071000720c */ /* 0x000fe40003f06270 */
[----:B------:R-:W-:Y:S01]  /*27c40*/  @!P2 MOV R28, 0x400 ;  /* 0x00000400001ca802 */ /* 0x000fe20000000f00 */
[----:B------:R-:W1:Y:S01]  /*27c50*/  @!P5 S2R R38, SR_CgaCtaId ;  /* 0x000000000026d919 */ /* 0x000e620000008800 */
[----:B------:R-:W-:-:S03]  /*27c60*/  ISETP.NE.AND P5, PT, R21, RZ, PT ;  /* 0x000000ff1500720c */ /* 0x000fc60003fa5270 */
[----:B------:R-:W-:Y:S01]  /*27c70*/  @!P1 LDS R21, [R4+0xc] ;  /* 0x00000c0004159984 */ /* 0x000fe20000000800 */
[----:B------:R-:W-:Y:S02]  /*27c80*/  ISETP.GE.AND P1, PT, R13, R7, PT ;  /* 0x000000070d00720c */ /* 0x000fe40003f26270 */
[----:B--2---:R-:W-:Y:S01]  /*27c90*/  @!P2 LEA R29, R29, R28, 0x18 ;  /* 0x0000001c1d1da211 */ /* 0x004fe200078ec0ff */
[----:B------:R2:W1:Y:S01]  /*27ca0*/  @!P6 LDS.U16 R42, [R50+0x1170] ;  /* 0x00117000322ae984 */ /* 0x0004620000000400 */
[----:B------:R-:W-:Y:S02]  /*27cb0*/  @!P4 MOV R28, 0x400 ;  /* 0x00000400001cc802 */ /* 0x000fe40000000f00 */
[----:B------:R-:W-:Y:S01]  /*27cc0*/  @!P3 MOV R24, 0x400 ;  /* 0x000004000018b802 */ /* 0x000fe20000000f00 */
[----:B------:R-:W1:Y:S01]  /*27cd0*/  @!P0 S2R R27, SR_CgaCtaId ;  /* 0x00000000001b8919 */ /* 0x000e620000008800 */
[----:B0-----:R-:W-:Y:S02]  /*27ce0*/  @!P4 LEA R53, R53, R28, 0x18 ;  /* 0x0000001c3535c211 */ /* 0x001fe400078ec0ff */
[----:B------:R-:W-:Y:S01]  /*27cf0*/  P2R R28, PR, RZ, 0x10 ;  /* 0x00000010ff1c7803 */ /* 0x000fe20000000000 */
[----:B------:R0:W0:Y:S01]  /*27d00*/  @!P0 LDS.U16 R43, [R51+0x11f0] ;  /* 0x0011f000332b8984 */ /* 0x0000220000000400 */
[----:B------:R-:W-:-:S02]  /*27d10*/  ISETP.NE.AND P0, PT, R26, RZ, PT ;  /* 0x000000ff1a00720c */ /* 0x000fc40003f05270 */
[-C--:B------:R-:W-:Y:S01]  /*27d20*/  ISETP.GE.AND P4, PT, R17, R7.reuse, PT ;  /* 0x000000071100720c */ /* 0x080fe20003f86270 */
[----:B------:R-:W0:Y:S01]  /*27d30*/  @!P6 LDS R26, [R4+0x8] ;  /* 0x00000800041ae984 */ /* 0x000e220000000800 */
[----:B------:R-:W-:Y:S02]  /*27d40*/  ISETP.NE.AND P6, PT, R25, RZ, PT ;  /* 0x000000ff1900720c */ /* 0x000fe40003fc5270 */
[----:B----4-:R-:W-:Y:S02]  /*27d50*/  @!P3 LEA R35, R35, R24, 0x18 ;  /* 0x000000182323b211 */ /* 0x010fe400078ec0ff */
[----:B------:R-:W-:Y:S01]  /*27d60*/  P2R R25, PR, RZ, 0x8 ;  /* 0x00000008ff197803 */ /* 0x000fe20000000000 */
[----:B------:R-:W4:Y:S01]  /*27d70*/  @!P1 S2R R49, SR_CgaCtaId ;  /* 0x0000000000319919 */ /* 0x000f220000008800 */
[----:B------:R-:W-:Y:S02]  /*27d80*/  ISETP.GE.AND P3, PT, R8, R7, PT ;  /* 0x000000070800720c */ /* 0x000fe40003f66270 */
[----:B------:R-:W-:-:S02]  /*27d90*/  P2R R9, PR, RZ, 0x2 ;  /* 0x00000002ff097803 */ /* 0x000fc40000000000 */
[----:B------:R-:W-:Y:S02]  /*27da0*/  ISETP.GE.AND P1, PT, R12, R7, PT ;  /* 0x000000070c00720c */ /* 0x000fe40003f26270 */
[----:B------:R-:W-:Y:S02]  /*27db0*/  @!P5 MOV R39, 0x400 ;  /* 0x000004000027d802 */ /* 0x000fe40000000f00 */
[----:B------:R-:W-:Y:S02]  /*27dc0*/  P2R R41, PR, RZ, 0x20 ;  /* 0x00000020ff297803 */ /* 0x000fe40000000000 */
[----:B------:R-:W-:Y:S02]  /*27dd0*/  @!P5 LEA R37, R37, R39, 0x18 ;  /* 0x000000272525d211 */ /* 0x000fe400078ec0ff */
[----:B------:R-:W-:Y:S02]  /*27de0*/  ISETP.GE.AND P5, PT, R8, R7, PT ;  /* 0x000000070800720c */ /* 0x000fe40003fa6270 */
[----:B--2---:R-:W-:-:S02]  /*27df0*/  @!P4 MOV R50, 0x400 ;  /* 0x000004000032c802 */ /* 0x004fc40000000f00 */
[----:B------:R-:W-:Y:S02]  /*27e00*/  @!P3 MOV R31, 0x400 ;  /* 0x00000400001fb802 */ /* 0x000fe40000000f00 */
[----:B------:R-:W-:Y:S02]  /*27e10*/  ISETP.GE.AND P3, PT, R16, R7, PT ;  /* 0x000000071000720c */ /* 0x000fe40003f66270 */
[----:B---3--:R-:W-:Y:S02]  /*27e20*/  @!P4 LEA R50, R22, R50, 0x18 ;  /* 0x000000321632c211 */ /* 0x008fe400078ec0ff */
[----:B------:R-:W2:Y:S01]  /*27e30*/  @!P1 S2R R22, SR_CgaCtaId ;  /* 0x0000000000169919 */ /* 0x000ea20000008800 */
[----:B------:R-:W-:Y:S01]  /*27e40*/  ISETP.NE.AND P1, PT, R9, RZ, PT ;  /* 0x000000ff0900720c */ /* 0x000fe20003f25270 */
[----:B------:R-:W-:Y:S01]  /*27e50*/  @!P0 HADD2.F32 R47, -RZ, R47.H0_H0 ;  /* 0x2000002fff2f8230 */ /* 0x000fe20000004100 */
[----:B------:R-:W-:Y:S01]  /*27e60*/  @!P5 LEA R55, R55, R31, 0x18 ;  /* 0x0000001f3737d211 */ /* 0x000fe200078ec0ff */
[----:B------:R-:W-:Y:S01]  /*27e70*/  IMAD.MOV.U32 R31, RZ, RZ, RZ ;  /* 0x000000ffff1f7224 */ /* 0x000fe200078e00ff */
[----:B------:R-:W-:Y:S01]  /*27e80*/  P2R R32, PR, RZ, 0x4 ;  /* 0x00000004ff207803 */ /* 0x000fe20000000000 */
[----:B------:R-:W-:-:S02]  /*27e90*/  @!P5 HADD2.F32 R56, -RZ, R56.H0_H0 ;  /* 0x20000038ff38d230 */ /* 0x000fc40000004100 */
[----:B------:R-:W-:Y:S01]  /*27ea0*/  @!P0 FFMA R31, R6, R47, RZ ;  /* 0x0000002f061f8223 */ /* 0x000fe200000000ff */
[----:B-1----:R-:W-:Y:S01]  /*27eb0*/  @!P4 HADD2.F32 R42, -RZ, R42.H0_H0 ;  /* 0x2000002aff2ac230 */ /* 0x002fe20000004100 */
[----:B0-----:R-:W-:Y:S01]  /*27ec0*/  @!P3 MOV R51, 0x400 ;  /* 0x000004000033b802 */ /* 0x001fe20000000f00 */
[----:B------:R-:W-:Y:S02]  /*27ed0*/  @!P3 HADD2.F32 R43, -RZ, R43.H0_H0 ;  /* 0x2000002bff2bb230 */ /* 0x000fe40000004100 */
[----:B------:R-:W-:Y:S01]  /*27ee0*/  @!P5 FFMA R31, R56, R46, R31 ;  /* 0x0000002e381fd223 */ /* 0x000fe2000000001f */
[----:B------:R-:W-:Y:S01]  /*27ef0*/  @!P6 MOV R24, 0x400 ;  /* 0x000004000018e802 */ /* 0x000fe20000000f00 */
[----:B------:R-:W-:Y:S01]  /*27f00*/  @!P4 LDS.U16 R50, [R50+0x1172] ;  /* 0x001172003232c984 */ /* 0x000fe20000000400 */
[----:B------:R-:W-:Y:S02]  /*27f10*/  @!P1 MOV R46, 0x400 ;  /* 0x00000400002e9802 */ /* 0x000fe40000000f00 */
[----:B------:R-:W-:Y:S01]  /*27f20*/  @!P3 LEA R27, R27, R51, 0x18 ;  /* 0x000000331b1bb211 */ /* 0x000fe200078ec0ff */
[----:B------:R-:W-:Y:S01]  /*27f30*/  @!P1 LDS.U16 R60, [R60+0x1370] ;  /* 0x001370003c3c9984 */ /* 0x000fe20000000400 */
[----:B----4-:R-:W-:-:S03]  /*27f40*/  @!P1 LEA R49, R49, R46, 0x18 ;  /* 0x0000002e31319211 */ /* 0x010fc600078ec0ff */
[----:B------:R-:W-:Y:S01]  /*27f50*/  @!P1 LDS R51, [R4+0x18] ;  /* 0x0000180004339984 */ /* 0x000fe20000000800 */
[-C--:B------:R-:W-:Y:S02]  /*27f60*/  ISETP.GE.AND P1, PT, R10, R7.reuse, PT ;  /* 0x000000070a00720c */ /* 0x080fe40003f26270 */
[----:B------:R-:W-:Y:S01]  /*27f70*/  ISETP.GE.AND P2, PT, R15, R7, PT ;  /* 0x000000070f00720c */ /* 0x000fe20003f46270 */
[----:B------:R-:W-:Y:S01]  /*27f80*/  @!P4 FFMA R31, R42, R26, R31 ;  /* 0x0000001a2a1fc223 */ /* 0x000fe2000000001f */
[----:B------:R-:W-:Y:S01]  /*27f90*/  @!P6 LEA R36, R36, R24, 0x18 ;  /* 0x000000182424e211 */ /* 0x000fe200078ec0ff */
[----:B------:R-:W-:Y:S02]  /*27fa0*/  @!P0 LDS.U16 R42, [R45+0x1072] ;  /* 0x001072002d2a8984 */ /* 0x000fe40000000400 */
[----:B------:R-:W-:Y:S01]  /*27fb0*/  @!P3 FFMA R31, R43, R21, R31 ;  /* 0x000000152b1fb223 */ /* 0x000fe2000000001f */
[----:B------:R-:W-:Y:S02]  /*27fc0*/  P2R R24, PR, RZ, 0x40 ;  /* 0x00000040ff187803 */ /* 0x000fe40000000000 */
[----:B------:R-:W-:Y:S01]  /*27fd0*/  P2R R58, PR, RZ, 0x1 ;  /* 0x00000001ff3a7803 */ /* 0x000fe20000000000 */
[----:B------:R-:W0:Y:S02]  /*27fe0*/  @!P4 S2R R54, SR_CgaCtaId ;  /* 0x000000000036c919 */ /* 0x000e240000008800 */
[----:B------:R-:W1:Y:S01]  /*27ff0*/  @!P1 S2R R43, SR_CgaCtaId ;  /* 0x00000000002b9919 */ /* 0x000e620000008800 */
[----:B------:R-:W-:Y:S01]  /*28000*/  ISETP.NE.AND P1, PT, R20, RZ, PT ;  /* 0x000000ff1400720c */ /* 0x000fe20003f25270 */
[----:B------:R-:W3:Y:S01]  /*28010*/  @!P2 LDS.U16 R40, [R52+0x1270] ;  /* 0x001270003428a984 */ /* 0x000ee20000000400 */
[----:B------:R-:W-:-:S03]  /*28020*/  ISETP.GE.AND P6, PT, R14, R7, PT ;  /* 0x000000070e00720c */ /* 0x000fc60003fc6270 */
[----:B------:R-:W4:Y:S01]  /*28030*/  @!P2 LDS R39, [R4+0x10] ;  /* 0x000010000427a984 */ /* 0x000f220000000800 */
[----:B------:R-:W-:Y:S02]  /*28040*/  P2R R26, PR, RZ, 0x2 ;  /* 0x00000002ff1a7803 */ /* 0x000fe40000000000 */
[----:B------:R-:W-:Y:S01]  /*28050*/  @!P2 MOV R47, 0x400 ;  /* 0x00000400002fa802 */ /* 0x000fe20000000f00 */
[----:B------:R-:W-:Y:S04]  /*28060*/  @!P5 LDS.U16 R55, [R55+0x10f2] ;  /* 0x0010f2003737d984 */ /* 0x000fe80000000400 */
[----:B------:R-:W0:Y:S01]  /*28070*/  @!P1 S2R R21, SR_CgaCtaId ;  /* 0x0000000000159919 */ /* 0x000e220000008800 */
[----:B------:R-:W-:Y:S02]  /*28080*/  ISETP.GE.AND P1, PT, R12, R7, PT ;  /* 0x000000070c00720c */ /* 0x000fe40003f26270 */
[----:B------:R-:W-:Y:S01]  /*28090*/  @!P6 MOV R6, 0x400 ;  /* 0x000004000006e802 */ /* 0x000fe20000000f00 */
[----:B------:R-:W1:Y:S03]  /*280a0*/  @!P6 LDS.U16 R19, [R19+0x12f0] ;  /* 0x0012f0001313e984 */ /* 0x000e660000000400 */
[----:B------:R-:W-:Y:S01]  /*280b0*/  @!P6 LEA R30, R30, R6, 0x18 ;  /* 0x000000061e1ee211 */ /* 0x000fe200078ec0ff */
[----:B------:R-:W0:Y:S01]  /*280c0*/  @!P6 LDS R9, [R4+0x14] ;  /* 0x000014000409e984 */ /* 0x000e220000000800 */
[----:B------:R-:W-:-:S02]  /*280d0*/  P2R R6, PR, RZ, 0x40 ;  /* 0x00000040ff067803 */ /* 0x000fc40000000000 */
[----:B------:R-:W-:Y:S01]  /*280e0*/  ISETP.GE.AND P6, PT, R12, R7, PT ;  /* 0x000000070c00720c */ /* 0x000fe20003fc6270 */
[----:B------:R-:W-:Y:S01]  /*280f0*/  @!P5 LDS R52, [R4+0x4] ;  /* 0x000004000434d984 */ /* 0x000fe20000000800 */
[----:B------:R-:W-:-:S03]  /*28100*/  @!P2 LEA R38, R38, R47, 0x18 ;  /* 0x0000002f2626a211 */ /* 0x000fc600078ec0ff */
[----:B------:R-:W-:Y:S01]  /*28110*/  @!P1 LDS R20, [R4+0x1c] ;  /* 0x00001c0004149984 */ /* 0x000fe20000000800 */
[-C--:B------:R-:W-:Y:S02]  /*28120*/  ISETP.GE.AND P1, PT, R15, R7.reuse, PT ;  /* 0x000000070f00720c */ /* 0x080fe40003f26270 */
[----:B------:R-:W-:Y:S02]  /*28130*/  ISETP.GE.AND P2, PT, R11, R7, PT ;  /* 0x000000070b00720c */ /* 0x000fe40003f46270 */
[----:B------:R-:W-:Y:S01]  /*28140*/  P2R R56, PR, RZ, 0x10 ;  /* 0x00000010ff387803 */ /* 0x000fe20000000000 */
[----:B------:R-:W0:Y:S02]  /*28150*/  @!P5 S2R R46, SR_CgaCtaId ;  /* 0x00000000002ed919 */ /* 0x000e240000008800 */
[----:B------:R-:W-:Y:S01]  /*28160*/  @!P6 MOV R47, 0x400 ;  /* 0x00000400002fe802 */ /* 0x000fe20000000f00 */
[----:B------:R-:W0:Y:S01]  /*28170*/  @!P6 LDS.U16 R57, [R57+0x13f0] ;  /* 0x0013f0003939e984 */ /* 0x000e220000000400 */
[----:B------:R-:W-:-:S03]  /*28180*/  ISETP.NE.AND P6, PT, R6, RZ, PT ;  /* 0x000000ff0600720c */ /* 0x000fc60003fc5270 */
[----:B------:R-:W-:Y:S01]  /*28190*/  @!P0 LDS R6, [R4] ;  /* 0x0000000004068984 */ /* 0x000fe20000000800 */
[-C--:B------:R-:W-:Y:S01]  /*281a0*/  ISETP.GE.AND P0, PT, R12, R7.reuse, PT ;  /* 0x000000070c00720c */ /* 0x080fe20003f06270 */
[----:B---3--:R-:W-:Y:S01]  /*281b0*/  @!P1 HADD2.F32 R40, -RZ, R40.H0_H0 ;  /* 0x20000028ff289230 */ /* 0x008fe20000004100 */
[----:B------:R-:W3:Y:S04]  /*281c0*/  @!P2 S2R R59, SR_CgaCtaId ;  /* 0x00000000003ba919 */ /* 0x000ee80000008800 */
[----:B----4-:R-:W-:Y:S01]  /*281d0*/  @!P1 FFMA R31, R39, R40, R31 ;  /* 0x00000028271f9223 */ /* 0x010fe2000000001f */
[----:B------:R-:W-:Y:S01]  /*281e0*/  ISETP.GE.AND P1, PT, R13, R7, PT ;  /* 0x000000070d00720c */ /* 0x000fe20003f26270 */
[----:B------:R-:W4:Y:S01]  /*281f0*/  @!P2 LDS.U16 R48, [R48+0x1470] ;  /* 0x001470003030a984 */ /* 0x000f220000000400 */
[----:B------:R-:W-:-:S03]  /*28200*/  @!P2 MOV R61, 0x400 ;  /* 0x00000400003da802 */ /* 0x000fc60000000f00 */
[----:B------:R-:W4:Y:S01]  /*28210*/  @!P2 LDS R40, [R4+0x20] ;  /* 0x000020000428a984 */ /* 0x000f220000000800 */
[----:B--2---:R-:W-:-:S03]  /*28220*/  @!P0 LEA R22, R22, R47, 0x18 ;  /* 0x0000002f16168211 */ /* 0x004fc600078ec0ff */
[----:B------:R-:W-:Y:S01]  /*28230*/  @!P4 LDS R47, [R4+0x8] ;  /* 0x00000800042fc984 */ /* 0x000fe20000000800 */
[-C--:B------:R-:W-:Y:S01]  /*28240*/  ISETP.GE.AND P4, PT, R15, R7.reuse, PT ;  /* 0x000000070f00720c */ /* 0x080fe20003f86270 */
[----:B-1----:R-:W-:Y:S02]  /*28250*/  @!P6 HADD2.F32 R19, -RZ, R19.H0_H0 ;  /* 0x20000013ff13e230 */ /* 0x002fe40000004100 */
[----:B------:R-:W-:Y:S01]  /*28260*/  @!P1 HADD2.F32 R60, -RZ, R60.H0_H0 ;  /* 0x2000003cff3c9230 */ /* 0x000fe20000004100 */
[----:B------:R-:W-:Y:S01]  /*28270*/  ISETP.GE.AND P0, PT, R10, R7, PT ;  /* 0x000000070a00720c */ /* 0x000fe20003f06270 */
[----:B------:R-:W1:Y:S01]  /*28280*/  @!P3 LDS.U16 R27, [R27+0x11f2] ;  /* 0x0011f2001b1bb984 */ /* 0x000e620000000400 */
[----:B0-----:R-:W-:-:S03]  /*28290*/  @!P6 FFMA R31, R19, R9, R31 ;  /* 0x00000009131fe223 */ /* 0x001fc6000000001f */
[----:B------:R-:W0:Y:S01]  /*282a0*/  @!P3 LDS R39, [R4+0xc] ;  /* 0x00000c000427b984 */ /* 0x000e220000000800 */
[----:B------:R-:W-:Y:S01]  /*282b0*/  @!P1 FFMA R31, R60, R51, R31 ;  /* 0x000000333c1f9223 */ /* 0x000fe2000000001f */
[----:B------:R-:W-:Y:S02]  /*282c0*/  ISETP.NE.AND P1, PT, R26, RZ, PT ;  /* 0x000000ff1a00720c */ /* 0x000fe40003f25270 */
[----:B------:R-:W2:Y:S04]  /*282d0*/  @!P4 LDS.U16 R38, [R38+0x1272] ;  /* 0x001272002626c984 */ /* 0x000ea80000000400 */
[----:B------:R-:W2:Y:S01]  /*282e0*/  @!P4 LDS R19, [R4+0x10] ;  /* 0x000010000413c984 */ /* 0x000ea20000000800 */
[----:B------:R-:W2:Y:S01]  /*282f0*/  @!P4 S2R R26, SR_CgaCtaId ;  /* 0x00000000001ac919 */ /* 0x000ea20000008800 */
[----:B------:R-:W-:-:S02]  /*28300*/  ISETP.GE.AND P4, PT, R12, R7, PT ;  /* 0x000000070c00720c */ /* 0x000fc40003f86270 */
[----:B---3--:R-:W-:Y:S01]  /*28310*/  @!P2 LEA R59, R59, R61, 0x18 ;  /* 0x0000003d3b3ba211 */ /* 0x008fe200078ec0ff */
[----:B------:R-:W3:Y:S01]  /*28320*/  @!P0 LDS.U16 R33, [R33+0x14f0] ;  /* 0x0014f00021218984 */ /* 0x000ee20000000400 */
[----:B------:R-:W-:-:S03]  /*28330*/  @!P0 MOV R61, 0x400 ;  /* 0x00000400003d8802 */ /* 0x000fc60000000f00 */
[----:B------:R-:W3:Y:S01]  /*28340*/  @!P0 LDS R9, [R4+0x24] ;  /* 0x0000240004098984 */ /* 0x000ee20000000800 */
[----:B------:R-:W-:Y:S02]  /*28350*/  @!P0 LEA R43, R43, R61, 0x18 ;  /* 0x0000003d2b2b8211 */ /* 0x000fe400078ec0ff */
[----:B------:R-:W-:Y:S01]  /*28360*/  ISETP.NE.AND P0, PT, R58, RZ, PT ;  /* 0x000000ff3a00720c */ /* 0x000fe20003f05270 */
[----:B------:R-:W0:Y:S02]  /*28370*/  @!P3 S2R R51, SR_CgaCtaId ;  /* 0x000000000033b919 */ /* 0x000e240000008800 */
[----:B------:R-:W-:Y:S01]  /*28380*/  @!P4 HADD2.F32 R57, -RZ, R57.H0_H0 ;  /* 0x20000039ff39c230 */ /* 0x000fe20000004100 */
[----:B------:R-:W-:Y:S01]  /*28390*/  @!P1 MOV R60, 0x400 ;  /* 0x00000400003c9802 */ /* 0x000fe20000000f00 */
[----:B------:R-:W-:Y:S01]  /*283a0*/  @!P5 HADD2.F32 R55, -RZ, R55.H0_H0 ;  /* 0x20000037ff37d230 */ /* 0x000fe20000004100 */
[----:B------:R-:W-:Y:S02]  /*283b0*/  @!P6 LDS.U16 R30, [R30+0x12f2] ;  /* 0x0012f2001e1ee984 */ /* 0x000fe40000000400 */
[----:B------:R-:W-:Y:S01]  /*283c0*/  @!P4 FFMA R31, R57, R20, R31 ;  /* 0x00000014391fc223 */ /* 0x000fe2000000001f */
[----:B------:R-:W-:Y:S01]  /*283d0*/  ISETP.NE.AND P4, PT, R56, RZ, PT ;  /* 0x000000ff3800720c */ /* 0x000fe20003f85270 */
[----:B----4-:R-:W-:Y:S01]  /*283e0*/  @!P2 HADD2.F32 R48, -RZ, R48.H0_H0 ;  /* 0x20000030ff30a230 */ /* 0x010fe20000004100 */
[----:B------:R-:W-:Y:S01]  /*283f0*/  @!P1 LEA R21, R21, R60, 0x18 ;  /* 0x0000003c15159211 */ /* 0x000fe200078ec0ff */
[----:B------:R-:W-:Y:S01]  /*28400*/  @!P1 LDS.U16 R44, [R44+0x1570] ;  /* 0x001570002c2c9984 */ /* 0x000fe20000000400 */
[----:B------:R-:W-:Y:S01]  /*28410*/  @!P0 HADD2.F32 R60, -RZ, R42.H0_H0 ;  /* 0x2000002aff3c8230 */ /* 0x000fe20000004100 */
[----:B------:R-:W-:Y:S01]  /*28420*/  @!P5 MOV R58, 0x400 ;  /* 0x00000400003ad802 */ /* 0x000fe20000000f00 */
[----:B------:R-:W-:Y:S01]  /*28430*/  IMAD.MOV.U32 R42, RZ, RZ, RZ ;  /* 0x000000ffff2a7224 */ /* 0x000fe200078e00ff */
[----:B------:R-:W4:Y:S02]  /*28440*/  @!P0 LDS.U16 R20, [R0+0x1074] ;  /* 0x0010740000148984 */ /* 0x000f240000000400 */
[----:B------:R-:W-:Y:S01]  /*28450*/  @!P0 FFMA R42, R6, R60, RZ ;  /* 0x0000003c062a8223 */ /* 0x000fe200000000ff */
[----:B------:R-:W-:Y:S01]  /*28460*/  @!P5 LEA R46, R46, R58, 0x18 ;  /* 0x0000003a2e2ed211 */ /* 0x000fe200078ec0ff */
[----:B------:R-:W5:Y:S02]  /*28470*/  LDL.LU R45, [R1+0x10a0] ;  /* 0x0010a000012d7983 */ /* 0x000f640000300800 */
[----:B------:R-:W-:Y:S01]  /*28480*/  @!P4 MOV R6, 0x400 ;  /* 0x000004000006c802 */ /* 0x000fe20000000f00 */
[----:B------:R-:W-:Y:S01]  /*28490*/  @!P5 FFMA R42, R55, R52, R42 ;  /* 0x00000034372ad223 */ /* 0x000fe2000000002a */
[----:B------:R-:W-:Y:S01]  /*284a0*/  ISETP.NE.AND P5, PT, R41, RZ, PT ;  /* 0x000000ff2900720c */ /* 0x000fe20003fa5270 */
[----:B------:R-:W-:Y:S01]  /*284b0*/  @!P4 HADD2.F32 R50, -RZ, R50.H0_H0 ;  /* 0x20000032ff32c230 */ /* 0x000fe20000004100 */
[----:B------:R-:W-:-:S02]  /*284c0*/  @!P4 LEA R41, R54, R6, 0x18 ;  /* 0x000000063629c211 */ /* 0x000fc400078ec0ff */
[----:B------:R-:W-:Y:S01]  /*284d0*/  ISETP.NE.AND P4, PT, R28, RZ, PT ;  /* 0x000000ff1c00720c */ /* 0x000fe20003f85270 */
[----:B------:R-:W4:Y:S01]  /*284e0*/  @!P0 LDS R6, [R4] ;  /* 0x0000000004068984 */ /* 0x000f220000000800 */
[----:B------:R-:W-:Y:S02]  /*284f0*/  P2R R28, PR, RZ, 0x1 ;  /* 0x00000001ff1c7803 */ /* 0x000fe40000000000 */
[----:B------:R-:W-:Y:S01]  /*28500*/  ISETP.GE.AND P0, PT, R17, R7, PT ;  /* 0x000000071100720c */ /* 0x000fe20003f06270 */
[----:B------:R-:W-:Y:S01]  /*28510*/  @!P2 FFMA R31, R40, R48, R31 ;  /* 0x00000030281fa223 */ /* 0x000fe2000000001f */
[----:B-1----:R-:W-:Y:S01]  /*28520*/  @!P3 HADD2.F32 R40, -RZ, R27.H0_H0 ;  /* 0x2000001bff28b230 */ /* 0x002fe20000004100 */
[----:B------:R-:W-:Y:S01]  /*28530*/  @!P3 MOV R48, 0x400 ;  /* 0x000004000030b802 */ /* 0x000fe20000000f00 */
[----:B------:R-:W1:Y:S01]  /*28540*/  @!P6 S2R R60, SR_CgaCtaId ;  /* 0x00000000003ce919 */ /* 0x000e620000008800 */
[----:B------:R-:W-:Y:S02]  /*28550*/  ISETP.NE.AND P2, PT, R32, RZ, PT ;  /* 0x000000ff2000720c */ /* 0x000fe40003f45270 */
[----:B0-----:R-:W-:Y:S01]  /*28560*/  @!P3 LEA R51, R51, R48, 0x18 ;  /* 0x000000303333b211 */ /* 0x001fe200078ec0ff */
[----:B------:R-:W-:Y:S05]  /*28570*/  @!P1 LDS R54, [R4+0x28] ;  /* 0x0000280004369984 */ /* 0x000fea0000000800 */
[----:B------:R-:W-:Y:S01]  /*28580*/  @!P0 FFMA R42, R50, R47, R42 ;  /* 0x0000002f322a8223 */ /* 0x000fe2000000002a */
[----:B------:R-:W-:-:S02]  /*28590*/  ISETP.GE.AND P0, PT, R15, R7, PT ;  /* 0x000000070f00720c */ /* 0x000fc40003f06270 */
[----:B------:R-:W-:Y:S01]  /*285a0*/  P2R R32, PR, RZ, 0x4 ;  /* 0x00000004ff207803 */ /* 0x000fe20000000000 */
[----:B------:R-:W-:Y:S01]  /*285b0*/  @!P3 FFMA R42, R40, R39, R42 ;  /* 0x00000027282ab223 */ /* 0x000fe2000000002a */
[----:B------:R-:W-:Y:S01]  /*285c0*/  ISETP.NE.AND P3, PT, R25, RZ, PT ;  /* 0x000000ff1900720c */ /* 0x000fe20003f65270 */
[----:B------:R-:W0:Y:S01]  /*285d0*/  @!P2 S2R R47, SR_CgaCtaId ;  /* 0x00000000002fa919 */ /* 0x000e220000008800 */
[----:B------:R-:W-:Y:S01]  /*285e0*/  ISETP.GE.AND P2, PT, R10, R7, PT ;  /* 0x000000070a00720c */ /* 0x000fe20003f46270 */
[----:B------:R-:W1:Y:S06]  /*285f0*/  @!P5 S2R R48, SR_CgaCtaId ;  /* 0x000000000030d919 */ /* 0x000e6c0000008800 */
[----:B------:R-:W-:Y:S01]  /*28600*/  @!P0 MOV R27, 0x400 ;  /* 0x00000400001b8802 */ /* 0x000fe20000000f00 */
[----:B--2---:R-:W-:Y:S01]  /*28610*/  @!P0 HADD2.F32 R38, -RZ, R38.H0_H0 ;  /* 0x20000026ff268230 */ /* 0x004fe20000004100 */
[----:B------:R-:W-:Y:S02]  /*28620*/  @!P6 LDS R50, [R4+0x14] ;  /* 0x000014000432e984 */ /* 0x000fe40000000800 */
[----:B------:R-:W-:-:S02]  /*28630*/  @!P0 LEA R25, R26, R27, 0x18 ;  /* 0x0000001b1a198211 */ /* 0x000fc400078ec0ff */
[----:B------:R-:W2:Y:S01]  /*28640*/  @!P3 S2R R27, SR_CgaCtaId ;  /* 0x00000000001bb919 */ /* 0x000ea20000008800 */
[----:B------:R-:W-:Y:S02]  /*28650*/  P2R R26, PR, RZ, 0x8 ;  /* 0x00000008ff1a7803 */ /* 0x000fe40000000000 */
[-C--:B------:R-:W-:Y:S01]  /*28660*/  ISETP.GE.AND P3, PT, R8, R7.reuse, PT ;  /* 0x000000070800720c */ /* 0x080fe20003f66270 */
[----:B------:R-:W-:Y:S01]  /*28670*/  @!P0 FFMA R42, R19, R38, R42 ;  /* 0x00000026132a8223 */ /* 0x000fe2000000002a */
[----:B------:R-:W-:Y:S01]  /*28680*/  ISETP.GE.AND P0, PT, R13, R7, PT ;  /* 0x000000070d00720c */ /* 0x000fe20003f06270 */
[----:B---3--:R-:W-:-:S05]  /*28690*/  @!P2 HADD2.F32 R33, -RZ, R33.H0_H0 ;  /* 0x20000021ff21a230 */ /* 0x008fca0000004100 */
[----:B------:R-:W-:Y:S01]  /*286a0*/  @!P2 FFMA R31, R33, R9, R31 ;  /* 0x00000009211fa223 */ /* 0x000fe2000000001f */
[----:B------:R-:W-:-:S04]  /*286b0*/  ISETP.GE.AND P2, PT, R17, R7, PT ;  /* 0x000000071100720c */ /* 0x000fc80003f46270 */
[----:B------:R-:W3:Y:S04]  /*286c0*/  @!P3 LDS.U16 R46, [R46+0x10f4] ;  /* 0x0010f4002e2eb984 */ /* 0x000ee80000000400 */
[----:B------:R-:W-:Y:S01]  /*286d0*/  @!P3 LDS R40, [R4+0x4] ;  /* 0x000004000428b984 */ /* 0x000fe20000000800 */
[----:B------:R-:W-:Y:S01]  /*286e0*/  ISETP.GE.AND P3, PT, R16, R7, PT ;  /* 0x000000071000720c */ /* 0x000fe20003f66270 */
[----:B------:R-:W3:Y:S02]  /*286f0*/  @!P0 S2R R57, SR_CgaCtaId ;  /* 0x0000000000398919 */ /* 0x000ee40000008800 */
[----:B------:R-:W3:Y:S04]  /*28700*/  @!P0 LDS.U16 R49, [R49+0x1372] ;  /* 0x0013720031318984 */ /* 0x000ee80000000400 */
[----:B------:R-:W-:Y:S01]  /*28710*/  @!P0 LDS R56, [R4+0x18] ;  /* 0x0000180004388984 */ /* 0x000fe20000000800 */
[----:B------:R-:W-:-:S05]  /*28720*/  ISETP.NE.AND P0, PT, R28, RZ, PT ;  /* 0x000000ff1c00720c */ /* 0x000fca0003f05270 */
[----:B------:R-:W-:Y:S01]  /*28730*/  @!P3 LDS.U16 R51, [R51+0x11f4] ;  /* 0x0011f4003333b984 */ /* 0x000fe20000000400 */
[----:B------:R-:W-:-:S03]  /*28740*/  P2R R9, PR, RZ, 0x10 ;  /* 0x00000010ff097803 */ /* 0x000fc60000000000 */
[----:B------:R-:W-:Y:S01]  /*28750*/  @!P3 LDS R28, [R4+0xc] ;  /* 0x00000c00041cb984 */ /* 0x000fe20000000800 */
[----:B------:R-:W-:-:S03]  /*28760*/  ISETP.GE.AND P3, PT, R15, R7, PT ;  /* 0x000000070f00720c */ /* 0x000fc60003f66270 */
[----:B------:R-:W-:Y:S01]  /*28770*/  @!P2 LDS.U16 R41, [R41+0x1174] ;  /* 0x001174002929a984 */ /* 0x000fe20000000400 */
[----:B----4-:R-:W-:-:S03]  /*28780*/  @!P0 HADD2.F32 R20, -RZ, R20.H0_H0 ;  /* 0x20000014ff148230 */ /* 0x010fc60000004100 */
[----:B------:R-:W-:Y:S01]  /*28790*/  @!P2 LDS R52, [R4+0x8] ;  /* 0x000008000434a984 */ /* 0x000fe20000000800 */
[----:B------:R-:W-:Y:S01]  /*287a0*/  ISETP.NE.AND P2, PT, R32, RZ, PT ;  /* 0x000000ff2000720c */ /* 0x000fe20003f45270 */
[----:B------:R-:W4:Y:S01]  /*287b0*/  @!P4 S2R R38, SR_CgaCtaId ;  /* 0x000000000026c919 */ /* 0x000f220000008800 */
[-C--:B------:R-:W-:Y:S01]  /*287c0*/  ISETP.GE.AND P4, PT, R12, R7.reuse, PT ;  /* 0x000000070c00720c */ /* 0x080fe20003f86270 */
[----:B------:R-:W-:Y:S02]  /*287d0*/  IMAD.MOV.U32 R33, RZ, RZ, RZ ;  /* 0x000000ffff217224 */ /* 0x000fe400078e00ff */
[----:B------:R-:W-:Y:S01]  /*287e0*/  @!P0 FFMA R33, R6, R20, RZ ;  /* 0x0000001406218223 */ /* 0x000fe200000000ff */
[----:B------:R-:W-:Y:S01]  /*287f0*/  P2R R55, PR, RZ, 0x1 ;  /* 0x00000001ff377803 */ /* 0x000fe20000000000 */
[----:B------:R-:W-:Y:S01]  /*28800*/  @!P3 LDS.U16 R25, [R25+0x1274] ;  /* 0x001274001919b984 */ /* 0x000fe20000000400 */
[----:B------:R-:W-:-:S03]  /*28810*/  ISETP.GE.AND P0, PT, R12, R7, PT ;  /* 0x000000070c00720c */ /* 0x000fc60003f06270 */
[----:B------:R-:W-:Y:S01]  /*28820*/  @!P3 LDS R20, [R4+0x10] ;  /* 0x000010000414b984 */ /* 0x000fe20000000800 */
[----:B------:R-:W-:-:S03]  /*28830*/  ISETP.NE.AND P3, PT, R26, RZ, PT ;  /* 0x000000ff1a00720c */ /* 0x000fc60003f65270 */
[----:B------:R-:W3:Y:S04]  /*28840*/  @!P2 LDS.U16 R29, [R29+0x15f0] ;  /* 0x0015f0001d1da984 */ /* 0x000ee80000000400 */
[----:B------:R-:W3:Y:S01]  /*28850*/  @!P4 LDS.U16 R22, [R22+0x13f2] ;  /* 0x0013f2001616c984 */ /* 0x000ee20000000400 */
[----:B------:R-:W3:Y:S01]  /*28860*/  @!P4 S2R R19, SR_CgaCtaId ;  /* 0x000000000013c919 */ /* 0x000ee20000008800 */
[----:B------:R-:W-:Y:S02]  /*28870*/  ISETP.NE.AND P4, PT, R9, RZ, PT ;  /* 0x000000ff0900720c */ /* 0x000fe40003f85270 */
[----:B------:R-:W3:Y:S04]  /*28880*/  @!P0 LDS R6, [R4+0x1c] ;  /* 0x00001c0004068984 */ /* 0x000ee80000000800 */
[----:B------:R-:W3:Y:S01]  /*28890*/  @!P2 LDS R9, [R4+0x2c] ;  /* 0x00002c000409a984 */ /* 0x000ee20000000800 */
[----:B------:R-:W-:-:S02]  /*288a0*/  @!P3 MOV R26, 0x400 ;  /* 0x00000400001ab802 */ /* 0x000fc40000000f00 */
[----:B------:R-:W-:Y:S02]  /*288b0*/  @!P2 MOV R32, 0x400 ;  /* 0x000004000020a802 */ /* 0x000fe40000000f00 */
[----:B--2---:R-:W-:Y:S02]  /*288c0*/  @!P3 LEA R27, R27, R26, 0x18 ;  /* 0x0000001a1b1bb211 */ /* 0x004fe400078ec0ff */
[----:B0-----:R-:W-:Y:S02]  /*288d0*/  @!P2 LEA R47, R47, R32, 0x18 ;  /* 0x000000202f2fa211 */ /* 0x001fe400078ec0ff */
[----:B------:R-:W-:Y:S02]  /*288e0*/  P2R R26, PR, RZ, 0x8 ;  /* 0x00000008ff1a7803 */ /* 0x000fe40000000000 */
[----:B------:R-:W-:Y:S02]  /*288f0*/  @!P4 MOV R32, 0x400 ;  /* 0x000004000020c802 */ /* 0x000fe40000000f00 */
[----:B------:R-:W-:-:S02]  /*28900*/  ISETP.GE.AND P3, PT, R8, R7, PT ;  /* 0x000000070800720c */ /* 0x000fc40003f66270 */
[----:B----4-:R-:W-:Y:S02]  /*28910*/  @!P4 LEA R38, R38, R32, 0x18 ;  /* 0x000000202626c211 */ /* 0x010fe400078ec0ff */
[----:B------:R-:W-:Y:S02]  /*28920*/  @!P5 MOV R39, 0x400 ;  /* 0x000004000027d802 */ /* 0x000fe40000000f00 */
[----:B------:R-:W-:Y:S02]  /*28930*/  P2R R32, PR, RZ, 0x10 ;  /* 0x00000010ff207803 */ /* 0x000fe40000000000 */
[----:B------:R-:W-:Y:S02]  /*28940*/  ISETP.GE.AND P4, PT, R13, R7, PT ;  /* 0x000000070d00720c */ /* 0x000fe40003f86270 */
[----:B------:R-:W-:Y:S02]  /*28950*/  @!P6 MOV R58, 0x400 ;  /* 0x00000400003ae802 */ /* 0x000fe40000000f00 */
[----:B-1----:R-:W-:-:S02]  /*28960*/  @!P5 LEA R48, R48, R39, 0x18 ;  /* 0x000000273030d211 */ /* 0x002fc400078ec0ff */
[----:B------:R-:W-:Y:S02]  /*28970*/  P2R R39, PR, RZ, 0x20 ;  /* 0x00000020ff277803 */ /* 0x000fe40000000000 */
[-C--:B------:R-:W-:Y:S02]  /*28980*/  ISETP.GE.AND P5, PT, R17, R7.reuse, PT ;  /* 0x000000071100720c */ /* 0x080fe40003fa6270 */
[----:B------:R-:W-:Y:S01]  /*28990*/  @!P6 LEA R60, R60, R58, 0x18 ;  /* 0x0000003a3c3ce211 */ /* 0x000fe200078ec0ff */
[----:B---3--:R-:W-:Y:S02]  /*289a0*/  @!P3 HADD2.F32 R58, -RZ, R46.H0_H0 ;  /* 0x2000002eff3ab230 */ /* 0x008fe40000004100 */
[----:B------:R-:W-:Y:S02]  /*289b0*/  @!P6 HADD2.F32 R30, -RZ, R30.H0_H0 ;  /* 0x2000001eff1ee230 */ /* 0x000fe40000004100 */
[----:B------:R-:W-:Y:S02]  /*289c0*/  @!P4 HADD2.F32 R49, -RZ, R49.H0_H0 ;  /* 0x20000031ff31c230 */ /* 0x000fe40000004100 */
[----:B------:R-:W-:Y:S01]  /*289d0*/  @!P3 FFMA R33, R58, R40, R33 ;  /* 0x000000283a21b223 */ /* 0x000fe20000000021 */
[----:B------:R-:W-:Y:S01]  /*289e0*/  ISETP.GE.AND P3, PT, R16, R7, PT ;  /* 0x000000071000720c */ /* 0x000fe20003f66270 */
[----:B------:R-:W-:Y:S01]  /*289f0*/  @!P6 FFMA R42, R30, R50, R42 ;  /* 0x000000321e2ae223 */ /* 0x000fe2000000002a */
[----:B------:R-:W-:Y:S01]  /*28a00*/  @!P1 HADD2.F32 R44, -RZ, R44.H0_H0 ;  /* 0x2000002cff2c9230 */ /* 0x000fe20000004100 */
[----:B------:R-:W-:Y:S01]  /*28a10*/  @!P4 MOV R46, 0x400 ;  /* 0x00000400002ec802 */ /* 0x000fe20000000f00 */
[----:B------:R-:W-:-:S02]  /*28a20*/  @!P2 HADD2.F32 R40, -RZ, R29.H0_H0 ;  /* 0x2000001dff28a230 */ /* 0x000fc40000004100 */
[----:B------:R-:W-:Y:S01]  /*28a30*/  @!P4 FFMA R42, R49, R56, R42 ;  /* 0x00000038312ac223 */ /* 0x000fe2000000002a */
[----:B------:R-:W-:Y:S02]  /*28a40*/  @!P5 HADD2.F32 R41, -RZ, R41.H0_H0 ;  /* 0x20000029ff29d230 */ /* 0x000fe40000004100 */
[----:B------:R-:W-:Y:S01]  /*28a50*/  @!P0 HADD2.F32 R29, -RZ, R22.H0_H0 ;  /* 0x20000016ff1d8230 */ /* 0x000fe20000004100 */
[----:B------:R-:W-:Y:S01]  /*28a60*/  @!P0 MOV R61, 0x400 ;  /* 0x00000400003d8802 */ /* 0x000fe20000000f00 */
[----:B------:R-:W-:Y:S01]  /*28a70*/  @!P1 FFMA R31, R44, R54, R31 ;  /* 0x000000362c1f9223 */ /* 0x000fe2000000001f */
[----:B------:R-:W-:Y:S02]  /*28a80*/  ISETP.NE.AND P6, PT, R24, RZ, PT ;  /* 0x000000ff1800720c */ /* 0x000fe40003fc5270 */
[----:B------:R-:W-:Y:S01]  /*28a90*/  @!P4 LEA R46, R57, R46, 0x18 ;  /* 0x0000002e392ec211 */ /* 0x000fe200078ec0ff */
[----:B------:R-:W-:Y:S01]  /*28aa0*/  @!P5 FFMA R33, R41, R52, R33 ;  /* 0x000000342921d223 */ /* 0x000fe20000000021 */
[----:B------:R-:W-:Y:S01]  /*28ab0*/  ISETP.GE.AND P4, PT, R15, R7, PT ;  /* 0x000000070f00720c */ /* 0x000fe20003f86270 */
[----:B------:R-:W-:Y:S01]  /*28ac0*/  @!P0 FFMA R42, R29, R6, R42 ;  /* 0x000000061d2a8223 */ /* 0x000fe2000000002a */
[----:B------:R-:W-:Y:S01]  /*28ad0*/  @!P0 LEA R19, R19, R61, 0x18 ;  /* 0x0000003d13138211 */ /* 0x000fe200078ec0ff */
[----:B------:R-:W-:Y:S01]  /*28ae0*/  @!P2 FFMA R31, R40, R9, R31 ;  /* 0x00000009281fa223 */ /* 0x000fe2000000001f */
[----:B------:R-:W-:-:S02]  /*28af0*/  ISETP.GE.AND P5, PT, R11, R7, PT ;  /* 0x000000070b00720c */ /* 0x000fc40003fa6270 */
[----:B------:R-:W-:Y:S01]  /*28b00*/  P2R R6, PR, RZ, 0x1 ;  /* 0x00000001ff067803 */ /* 0x000fe20000000000 */
[----:B------:R-:W0:Y:S01]  /*28b10*/  @!P1 S2R R50, SR_CgaCtaId ;  /* 0x0000000000329919 */ /* 0x000e220000008800 */
[-C--:B------:R-:W-:Y:S01]  /*28b20*/  ISETP.GE.AND P0, PT, R14, R7.reuse, PT ;  /* 0x000000070e00720c */ /* 0x080fe20003f06270 */
[----:B------:R-:W-:Y:S01]  /*28b30*/  @!P3 HADD2.F32 R51, -RZ, R51.H0_H0 ;  /* 0x20000033ff33b230 */ /* 0x000fe20000004100 */
[----:B------:R-:W-:Y:S02]  /*28b40*/  P2R R9, PR, RZ, 0x2 ;  /* 0x00000002ff097803 */ /* 0x000fe40000000000 */
[-C--:B------:R-:W-:Y:S01]  /*28b50*/  ISETP.GE.AND P1, PT, R15, R7.reuse, PT ;  /* 0x000000070f00720c */ /* 0x080fe20003f26270 */
[----:B------:R-:W1:Y:S01]  /*28b60*/  @!P6 S2R R30, SR_CgaCtaId ;  /* 0x00000000001ee919 */ /* 0x000e620000008800 */
[----:B------:R-:W-:Y:S01]  /*28b70*/  @!P3 FFMA R33, R51, R28, R33 ;  /* 0x0000001c3321b223 */ /* 0x000fe20000000021 */
[-C--:B------:R-:W-:Y:S01]  /*28b80*/  ISETP.GE.AND P3, PT, R10, R7.reuse, PT ;  /* 0x000000070a00720c */ /* 0x080fe20003f66270 */
[----:B------:R-:W-:Y:S01]  /*28b90*/  @!P4 HADD2.F32 R25, -RZ, R25.H0_H0 ;  /* 0x20000019ff19c230 */ /* 0x000fe20000004100 */
[----:B------:R-:W2:Y:S04]  /*28ba0*/  @!P5 S2R R24, SR_CgaCtaId ;  /* 0x000000000018d919 */ /* 0x000ea80000008800 */
[----:B------:R-:W-:Y:S04]  /*28bb0*/  @!P0 LDS.U16 R60, [R60+0x12f4] ;  /* 0x0012f4003c3c8984 */ /* 0x000fe80000000400 */
[----:B------:R-:W-:Y:S01]  /*28bc0*/  @!P0 LDS R54, [R4+0x14] ;  /* 0x0000140004368984 */ /* 0x000fe20000000800 */
[----:B------:R-:W-:Y:S01]  /*28bd0*/  ISETP.GE.AND P0, PT, R8, R7, PT ;  /* 0x000000070800720c */ /* 0x000fe20003f06270 */
[----:B------:R-:W-:Y:S01]  /*28be0*/  @!P1 FFMA R33, R20, R25, R33 ;  /* 0x0000001914219223 */ /* 0x000fe20000000021 */
[----:B------:R-:W-:Y:S01]  /*28bf0*/  ISETP.GE.AND P1, PT, R11, R7, PT ;  /* 0x000000070b00720c */ /* 0x000fe20003f26270 */
[----:B------:R-:W3:Y:S01]  /*28c00*/  @!P3 S2R R28, SR_CgaCtaId ;  /* 0x00000000001cb919 */ /* 0x000ee20000008800 */
[----:B------:R-:W-:-:S02]  /*28c10*/  ISETP.NE.AND P5, PT, R39, RZ, PT ;  /* 0x000000ff2700720c */ /* 0x000fc40003fa5270 */
[----:B------:R-:W-:-:S07]  /*28c20*/  ISETP.NE.AND P3, PT, R26, RZ, PT ;  /* 0x000000ff1a00720c */ /* 0x000fce0003f65270 */
[----:B------:R-:W4:Y:S01]  /*28c30*/  @!P0 S2R R56, SR_CgaCtaId ;  /* 0x0000000000388919 */ /* 0x000f220000008800 */
[----:B------:R-:W-:Y:S01]  /*28c40*/  ISETP.NE.AND P0, PT, R6, RZ, PT ;  /* 0x000000ff0600720c */ /* 0x000fe20003f05270 */
[----:B------:R-:W4:Y:S01]  /*28c50*/  @!P1 LDS.U16 R59, [R59+0x1472] ;  /* 0x001472003b3b9984 */ /* 0x000f220000000400 */
[----:B------:R-:W-:Y:S02]  /*28c60*/  ISETP.NE.AND P4, PT, R32, RZ, PT ;  /* 0x000000ff2000720c */ /* 0x000fe40003f85270 */
[----:B------:R-:W-:Y:S01]  /*28c70*/  @!P6 MOV R25, 0x400 ;  /* 0x000004000019e802 */ /* 0x000fe20000000f00 */
[----:B------:R-:W4:Y:S01]  /*28c80*/  @!P1 LDS R57, [R4+0x20] ;  /* 0x0000200004399984 */ /* 0x000f220000000800 */
[----:B------:R-:W-:Y:S01]  /*28c90*/  P2R R32, PR, RZ, 0x20 ;  /* 0x00000020ff207803 */ /* 0x000fe20000000000 */
[----:B------:R-:W0:Y:S01]  /*28ca0*/  @!P3 S2R R49, SR_CgaCtaId ;  /* 0x000000000031b919 */ /* 0x000e220000008800 */
[----:B------:R-:W-:Y:S01]  /*28cb0*/  P2R R22, PR, RZ, 0x4 ;  /* 0x00000004ff167803 */ /* 0x000fe20000000000 */
[----:B------:R-:W4:Y:S01]  /*28cc0*/  @!P5 S2R R44, SR_CgaCtaId ;  /* 0x00000000002cd919 */ /* 0x000f220000008800 */
[-C--:B------:R-:W-:Y:S01]  /*28cd0*/  ISETP.GE.AND P5, PT, R13, R7.reuse, PT ;  /* 0x000000070d00720c */ /* 0x080fe20003fa6270 */
[----:B------:R-:W4:Y:S01]  /*28ce0*/  @!P2 S2R R29, SR_CgaCtaId ;  /* 0x00000000001da919 */ /* 0x000f220000008800 */
[----:B------:R-:W-:-:S02]  /*28cf0*/  ISETP.GE.AND P2, PT, R10, R7, PT ;  /* 0x000000070a00720c */ /* 0x000fc40003f46270 */
[----:B------:R-:W-:Y:S01]  /*28d00*/  @!P1 MOV R20, 0x400 ;  /* 0x0000040000149802 */ /* 0x000fe20000000f00 */
[----:B------:R-:W-:Y:S01]  /*28d10*/  @!P0 LDS.U16 R19, [R19+0x13f4] ;  /* 0x0013f40013138984 */ /* 0x000fe20000000400 */
[----:B-1----:R-:W-:Y:S02]  /*28d20*/  @!P6 LEA R30, R30, R25, 0x18 ;  /* 0x000000191e1ee211 */ /* 0x002fe400078ec0ff */
[----:B------:R-:W-:Y:S01]  /*28d30*/  P2R R51, PR, RZ, 0x1 ;  /* 0x00000001ff337803 */ /* 0x000fe20000000000 */
[----:B------:R-:W-:Y:S01]  /*28d40*/  @!P0 LDS R25, [R4+0x1c] ;  /* 0x00001c0004198984 */ /* 0x000fe20000000800 */
[----:B------:R-:W-:-:S03]  /*28d50*/  ISETP.GE.AND P0, PT, R10, R7, PT ;  /* 0x000000070a00720c */ /* 0x000fc60003f06270 */
[----:B------:R-:W1:Y:S01]  /*28d60*/  @!P3 LDS.U16 R35, [R35+0x1670] ;  /* 0x001670002323b984 */ /* 0x000e620000000400 */
[----:B--2---:R-:W-:Y:S02]  /*28d70*/  @!P1 LEA R24, R24, R20, 0x18 ;  /* 0x0000001418189211 */ /* 0x004fe400078ec0ff */
[----:B------:R-:W-:Y:S01]  /*28d80*/  ISETP.NE.AND P1, PT, R9, RZ, PT ;  /* 0x000000ff0900720c */ /* 0x000fe20003f25270 */
[----:B------:R-:W2:Y:S04]  /*28d90*/  @!P3 LDS R58, [R4+0x30] ;  /* 0x00003000043ab984 */ /* 0x000ea80000000800 */
[----:B------:R-:W-:Y:S04]  /*28da0*/  @!P5 LDS.U16 R46, [R46+0x1374] ;  /* 0x001374002e2ed984 */ /* 0x000fe80000000400 */
[----:B------:R-:W-:Y:S01]  /*28db0*/  @!P5 LDS R39, [R4+0x18] ;  /* 0x000018000427d984 */ /* 0x000fe20000000800 */
[----:B------:R-:W-:-:S02]  /*28dc0*/  ISETP.NE.AND P5, PT, R32, RZ, PT ;  /* 0x000000ff2000720c */ /* 0x000fc40003fa5270 */
[----:B------:R-:W-:Y:S01]  /*28dd0*/  @!P2 MOV R32, 0x400 ;  /* 0x000004000020a802 */ /* 0x000fe20000000f00 */
[----:B------:R-:W2:Y:S01]  /*28de0*/  @!P4 LDS.U16 R53, [R53+0x16f0] ;  /* 0x0016f0003535c984 */ /* 0x000ea20000000400 */
[----:B------:R-:W-:Y:S02]  /*28df0*/  P2R R52, PR, RZ, 0x1 ;  /* 0x00000001ff347803 */ /* 0x000fe40000000000 */
[----:B---3--:R-:W-:Y:S01]  /*28e00*/  @!P0 LEA R28, R28, R32, 0x18 ;  /* 0x000000201c1c8211 */ /* 0x008fe200078ec0ff */
[----:B------:R-:W3:Y:S01]  /*28e10*/  @!P2 LDS.U16 R43, [R43+0x14f2] ;  /* 0x0014f2002b2ba984 */ /* 0x000ee20000000400 */
[----:B------:R-:W-:Y:S02]  /*28e20*/  ISETP.GE.AND P0, PT, R11, R7, PT ;  /* 0x000000070b00720c */ /* 0x000fe40003f06270 */
[----:B------:R-:W-:Y:S01]  /*28e30*/  @!P1 MOV R20, 0x400 ;  /* 0x0000040000149802 */ /* 0x000fe20000000f00 */
[----:B------:R-:W3:Y:S03]  /*28e40*/  @!P4 LDS R6, [R4+0x34] ;  /* 0x000034000406c984 */ /* 0x000ee60000000800 */
[----:B0-----:R-:W-:Y:S01]  /*28e50*/  @!P1 LEA R50, R50, R20, 0x18 ;  /* 0x0000001432329211 */ /* 0x001fe200078ec0ff */
[----:B------:R-:W0:Y:S01]  /*28e60*/  @!P4 S2R R41, SR_CgaCtaId ;  /* 0x000000000029c919 */ /* 0x000e220000008800 */
[----:B------:R-:W-:Y:S01]  /*28e70*/  @!P3 MOV R20, 0x400 ;  /* 0x000004000014b802 */ /* 0x000fe20000000f00 */
[----:B------:R-:W0:Y:S03]  /*28e80*/  @!P2 LDS R40, [R4+0x24] ;  /* 0x000024000428a984 */ /* 0x000e260000000800 */
[----:B------:R-:W-:Y:S01]  /*28e90*/  @!P3 LEA R49, R49, R20, 0x18 ;  /* 0x000000143131b211 */ /* 0x000fe200078ec0ff */
[----:B----4-:R-:W-:Y:S01]  /*28ea0*/  @!P0 HADD2.F32 R59, -RZ, R59.H0_H0 ;  /* 0x2000003bff3b8230 */ /* 0x010fe20000004100 */
[----:B------:R-:W-:Y:S01]  /*28eb0*/  @!P5 MOV R20, 0x400 ;  /* 0x000004000014d802 */ /* 0x000fe20000000f00 */
[----:B------:R-:W4:Y:S03]  /*28ec0*/  @!P0 LDS.U16 R24, [R24+0x1474] ;  /* 0x0014740018188984 */ /* 0x000f260000000400 */
[----:B------:R-:W-:Y:S01]  /*28ed0*/  @!P5 LEA R44, R44, R20, 0x18 ;  /* 0x000000142c2cd211 */ /* 0x000fe200078ec0ff */
[----:B------:R-:W-:Y:S01]  /*28ee0*/  @!P0 FFMA R42, R57, R59, R42 ;  /* 0x0000003b392a8223 */ /* 0x000fe2000000002a */
[----:B------:R-:W4:Y:S01]  /*28ef0*/  @!P0 LDS R20, [R4+0x20] ;  /* 0x0000200004148984 */ /* 0x000f220000000800 */
[----:B------:R-:W-:-:S02]  /*28f00*/  ISETP.GE.AND P0, PT, R17, R7, PT ;  /* 0x000000071100720c */ /* 0x000fc40003f06270 */
[----:B------:R-:W-:Y:S01]  /*28f10*/  ISETP.NE.AND P2, PT, R22, RZ, PT ;  /* 0x000000ff1600720c */ /* 0x000fe20003f45270 */
[----:B-1----:R-:W-:Y:S01]  /*28f20*/  @!P3 HADD2.F32 R35, -RZ, R35.H0_H0 ;  /* 0x20000023ff23b230 */ /* 0x002fe20000004100 */
[----:B------:R-:W-:Y:S01]  /*28f30*/  P2R R22, PR, RZ, 0x2 ;  /* 0x00000002ff167803 */ /* 0x000fe20000000000 */
[----:B------:R-:W1:Y:S01]  /*28f40*/  @!P6 S2R R26, SR_CgaCtaId ;  /* 0x00000000001ae919 */ /* 0x000e620000008800 */
[----:B------:R-:W-:Y:S02]  /*28f50*/  ISETP.GE.AND P1, PT, R8, R7, PT ;  /* 0x000000070800720c */ /* 0x000fe40003f26270 */
[----:B--2---:R-:W-:Y:S01]  /*28f60*/  @!P3 FFMA R31, R58, R35, R31 ;  /* 0x000000233a1fb223 */ /* 0x004fe2000000001f */
[----:B------:R-:W-:Y:S04]  /*28f70*/  @!P5 LDS.U16 R37, [R37+0x1770] ;  /* 0x001770002525d984 */ /* 0x000fe80000000400 */
[----:B------:R-:W2:Y:S01]  /*28f80*/  @!P0 S2R R35, SR_CgaCtaId ;  /* 0x0000000000238919 */ /* 0x000ea20000008800 */
[----:B------:R-:W-:-:S02]  /*28f90*/  ISETP.NE.AND P0, PT, R52, RZ, PT ;  /* 0x000000ff3400720c */ /* 0x000fc40003f05270 */
[----:B------:R-:W-:Y:S01]  /*28fa0*/  @!P2 MOV R9, 0x400 ;  /* 0x000004000009a802 */ /* 0x000fe20000000f00 */
[----:B------:R-:W-:Y:S01]  /*28fb0*/  @!P4 HADD2.F32 R53, -RZ, R53.H0_H0 ;  /* 0x20000035ff35c230 */ /* 0x000fe20000004100 */
[----:B------:R-:W-:Y:S01]  /*28fc0*/  P2R R32, PR, RZ, 0x4 ;  /* 0x00000004ff207803 */ /* 0x000fe20000000000 */
[----:B------:R-:W-:Y:S01]  /*28fd0*/  @!P3 LDS.U16 R27, [R27+0x1672] ;  /* 0x001672001b1bb984 */ /* 0x000fe20000000400 */
[----:B------:R-:W-:Y:S02]  /*28fe0*/  @!P2 LEA R29, R29, R9, 0x18 ;  /* 0x000000091d1da211 */ /* 0x000fe400078ec0ff */
[----:B------:R-:W-:Y:S01]  /*28ff0*/  @!P1 MOV R61, 0x400 ;  /* 0x00000400003d9802 */ /* 0x000fe20000000f00 */
[----:B------:R-:W-:Y:S01]  /*29000*/  @!P3 LDS.U16 R49, [R49+0x1674] ;  /* 0x001674003131b984 */ /* 0x000fe20000000400 */
[----:B------:R-:W-:Y:S02]  /*29010*/  ISETP.GE.AND P2, PT, R14, R7, PT ;  /* 0x000000070e00720c */ /* 0x000fe40003f46270 */
[----:B------:R-:W-:-:S02]  /*29020*/  @!P1 LEA R56, R56, R61, 0x18 ;  /* 0x0000003d38389211 */ /* 0x000fc400078ec0ff */
[----:B------:R-:W-:Y:S02]  /*29030*/  ISETP.GE.AND P1, PT, R13, R7, PT ;  /* 0x000000070d00720c */ /* 0x000fe40003f26270 */
[----:B------:R-:W-:Y:S01]  /*29040*/  @!P4 MOV R9, 0x400 ;  /* 0x000004000009c802 */ /* 0x000fe20000000f00 */
[----:B---3--:R-:W-:Y:S01]  /*29050*/  @!P0 HADD2.F32 R52, -RZ, R43.H0_H0 ;  /* 0x2000002bff348230 */ /* 0x008fe20000004100 */
[----:B------:R-:W-:Y:S01]  /*29060*/  ISETP.NE.AND P0, PT, R51, RZ, PT ;  /* 0x000000ff3300720c */ /* 0x000fe20003f05270 */
[----:B------:R-:W-:Y:S01]  /*29070*/  @!P4 FFMA R31, R53, R6, R31 ;  /* 0x00000006351fc223 */ /* 0x000fe2000000001f */
[----:B0-----:R-:W-:Y:S02]  /*29080*/  @!P4 LEA R41, R41, R9, 0x18 ;  /* 0x000000092929c211 */ /* 0x001fe400078ec0ff */
[----:B------:R-:W-:Y:S02]  /*29090*/  P2R R6, PR, RZ, 0x10 ;  /* 0x00000010ff067803 */ /* 0x000fe40000000000 */
[----:B------:R-:W-:Y:S01]  /*290a0*/  ISETP.GE.AND P4, PT, R10, R7, PT ;  /* 0x000000070a00720c */ /* 0x000fe20003f86270 */
[----:B------:R-:W-:-:S02]  /*290b0*/  @!P2 HADD2.F32 R60, -RZ, R60.H0_H0 ;  /* 0x2000003cff3ca230 */ /* 0x000fc40000004100 */
[----:B------:R-:W-:Y:S01]  /*290c0*/  @!P1 HADD2.F32 R46, -RZ, R46.H0_H0 ;  /* 0x2000002eff2e9230 */ /* 0x000fe20000004100 */
[----:B------:R-:W-:Y:S02]  /*290d0*/  @!P6 MOV R9, 0x400 ;  /* 0x000004000009e802 */ /* 0x000fe40000000f00 */
[----:B------:R-:W-:Y:S01]  /*290e0*/  @!P2 FFMA R33, R60, R54, R33 ;  /* 0x000000363c21a223 */ /* 0x000fe20000000021 */
[----:B------:R-:W-:Y:S01]  /*290f0*/  @!P0 HADD2.F32 R51, -RZ, R19.H0_H0 ;  /* 0x20000013ff338230 */ /* 0x000fe20000004100 */
[----:B-1----:R-:W-:Y:S02]  /*29100*/  @!P6 LEA R26, R26, R9, 0x18 ;  /* 0x000000091a1ae211 */ /* 0x002fe400078ec0ff */
[----:B------:R-:W-:Y:S01]  /*29110*/  @!P1 FFMA R33, R46, R39, R33 ;  /* 0x000000272e219223 */ /* 0x000fe20000000021 */
[----:B------:R-:W-:Y:S02]  /*29120*/  P2R R9, PR, RZ, 0x40 ;  /* 0x00000040ff097803 */ /* 0x000fe40000000000 */
[----:B------:R-:W-:Y:S01]  /*29130*/  @!P4 FFMA R42, R52, R40, R42 ;  /* 0x00000028342ac223 */ /* 0x000fe2000000002a */
[----:B------:R-:W-:Y:S01]  /*29140*/  ISETP.GE.AND P6, PT, R16, R7, PT ;  /* 0x000000071000720c */ /* 0x000fe20003fc6270 */
[----:B------:R-:W0:Y:S01]  /*29150*/  @!P1 S2R R40, SR_CgaCtaId ;  /* 0x0000000000289919 */ /* 0x000e220000008800 */
[----:B------:R-:W-:Y:S01]  /*29160*/  ISETP.NE.AND P1, PT, R22, RZ, PT ;  /* 0x000000ff1600720c */ /* 0x000fe20003f25270 */
[----:B------:R-:W-:Y:S01]  /*29170*/  @!P0 FFMA R33, R51, R25, R33 ;  /* 0x0000001933218223 */ /* 0x000fe20000000021 */
[----:B------:R-:W-:Y:S01]  /*29180*/  P2R R58, PR, RZ, 0x1 ;  /* 0x00000001ff3a7803 */ /* 0x000fe20000000000 */
[----:B------:R-:W1:Y:S01]  /*29190*/  @!P0 S2R R22, SR_CgaCtaId ;  /* 0x0000000000168919 */ /* 0x000e620000008800 */
[-C--:B------:R-:W-:Y:S01]  /*291a0*/  ISETP.GE.AND P0, PT, R11, R7.reuse, PT ;  /* 0x000000070b00720c */ /* 0x080fe20003f06270 */
[----:B------:R-:W3:Y:S06]  /*291b0*/  @!P2 S2R R54, SR_CgaCtaId ;  /* 0x000000000036a919 */ /* 0x000eec0000008800 */
[----:B------:R-:W4:Y:S01]  /*291c0*/  @!P6 S2R R43, SR_CgaCtaId ;  /* 0x00000000002be919 */ /* 0x000f220000008800 */
[----:B------:R-:W-:Y:S01]  /*291d0*/  P2R R57, PR, RZ, 0x10 ;  /* 0x00000010ff397803 */ /* 0x000fe20000000000 */
[----:B------:R-:W1:Y:S04]  /*291e0*/  @!P4 S2R R46, SR_CgaCtaId ;  /* 0x00000000002ec919 */ /* 0x000e680000008800 */
[----:B------:R-:W1:Y:S01]  /*291f0*/  @!P0 S2R R59, SR_CgaCtaId ;  /* 0x00000000003b8919 */ /* 0x000e620000008800 */
[-C--:B------:R-:W-:Y:S01]  /*29200*/  ISETP.GE.AND P0, PT, R17, R7.reuse, PT ;  /* 0x000000071100720c */ /* 0x080fe20003f06270 */
[----:B------:R-:W-:Y:S04]  /*29210*/  @!P4 LDS.U16 R28, [R28+0x14f4] ;  /* 0x0014f4001c1cc984 */ /* 0x000fe80000000400 */
[----:B------:R-:W-:Y:S01]  /*29220*/  @!P4 LDS R51, [R4+0x24] ;  /* 0x000024000433c984 */ /* 0x000fe20000000800 */
[----:B------:R-:W-:-:S03]  /*29230*/  ISETP.GE.AND P4, PT, R16, R7, PT ;  /* 0x000000071000720c */ /* 0x000fc60003f86270 */
[----:B------:R-:W1:Y:S04]  /*29240*/  @!P1 LDS.U16 R21, [R21+0x1572] ;  /* 0x0015720015159984 */ /* 0x000e680000000400 */
[----:B------:R-:W-:Y:S01]  /*29250*/  @!P0 MOV R61, 0x400 ;  /* 0x00000400003d8802 */ /* 0x000fe20000000f00 */
[----:B------:R-:W-:Y:S03]  /*29260*/  @!P5 LDS R52, [R4+0x38] ;  /* 0x000038000434d984 */ /* 0x000fe60000000800 */
[----:B--2---:R-:W-:Y:S02]  /*29270*/  @!P0 LEA R35, R35, R61, 0x18 ;  /* 0x0000003d23238211 */ /* 0x004fe400078ec0ff */
[----:B------:R-:W-:Y:S01]  /*29280*/  ISETP.GE.AND P0, PT, R14, R7, PT ;  /* 0x000000070e00720c */ /* 0x000fe20003f06270 */
[----:B------:R-:W2:Y:S01]  /*29290*/  @!P1 LDS R39, [R4+0x28] ;  /* 0x0000280004279984 */ /* 0x000ea20000000800 */
[----:B------:R-:W-:-:S02]  /*292a0*/  @!P4 MOV R60, 0x400 ;  /* 0x00000400003cc802 */ /* 0x000fc40000000f00 */
[----:B------:R-:W-:Y:S01]  /*292b0*/  P2R R53, PR, RZ, 0x20 ;  /* 0x00000020ff357803 */ /* 0x000fe20000000000 */
[----:B------:R-:W-:Y:S01]  /*292c0*/  @!P1 LDS.U16 R50, [R50+0x1574] ;  /* 0x0015740032329984 */ /* 0x000fe20000000400 */
[----:B----4-:R-:W-:Y:S02]  /*292d0*/  @!P4 LEA R43, R43, R60, 0x18 ;  /* 0x0000003c2b2bc211 */ /* 0x010fe400078ec0ff */
[----:B------:R-:W-:-:S05]  /*292e0*/  ISETP.GE.AND P4, PT, R13, R7, PT ;  /* 0x000000070d00720c */ /* 0x000fca0003f86270 */
[----:B------:R-:W-:Y:S02]  /*292f0*/  @!P0 MOV R60, 0x400 ;  /* 0x00000400003c8802 */ /* 0x000fe40000000f00 */
[----:B------:R-:W-:Y:S02]  /*29300*/  ISETP.NE.AND P2, PT, R32, RZ, PT ;  /* 0x000000ff2000720c */ /* 0x000fe40003f45270 */
[----:B---3--:R-:W-:Y:S01]  /*29310*/  @!P0 LEA R54, R54, R60, 0x18 ;  /* 0x0000003c36368211 */ /* 0x008fe200078ec0ff */
[----:B------:R-:W-:Y:S01]  /*29320*/  @!P1 LDS R32, [R4+0x28] ;  /* 0x0000280004209984 */ /* 0x000fe20000000800 */
[----:B------:R-:W-:Y:S02]  /*29330*/  ISETP.NE.AND P0, PT, R58, RZ, PT ;  /* 0x000000ff3a00720c */ /* 0x000fe40003f05270 */
[-C--:B------:R-:W-:Y:S02]  /*29340*/  ISETP.GE.AND P5, PT, R11, R7.reuse, PT ;  /* 0x000000070b00720c */ /* 0x080fe40003fa6270 */
[----:B------:R-:W-:-:S02]  /*29350*/  ISETP.GE.AND P6, PT, R15, R7, PT ;  /* 0x000000070f00720c */ /* 0x000fc40003fc6270 */
[----:B------:R-:W-:-:S03]  /*29360*/  @!P4 MOV R60, 0x400 ;  /* 0x00000400003cc802 */ /* 0x000fc60000000f00 */
[----:B------:R-:W3:Y:S01]  /*29370*/  @!P2 LDS.U16 R47, [R47+0x15f2] ;  /* 0x0015f2002f2fa984 */ /* 0x000ee20000000400 */
[----:B0-----:R-:W-:Y:S02]  /*29380*/  @!P4 LEA R40, R40, R60, 0x18 ;  /* 0x0000003c2828c211 */ /* 0x001fe400078ec0ff */
[----:B------:R-:W-:Y:S01]  /*29390*/  ISETP.NE.AND P4, PT, R57, RZ, PT ;  /* 0x000000ff3900720c */ /* 0x000fe20003f85270 */
[----:B------:R-:W-:Y:S01]  /*293a0*/  @!P2 LDS.U16 R29, [R29+0x15f4] ;  /* 0x0015f4001d1da984 */ /* 0x000fe20000000400 */
[----:B------:R-:W-:Y:S01]  /*293b0*/  @!P0 MOV R58, 0x400 ;  /* 0x00000400003a8802 */ /* 0x000fe20000000f00 */
[----:B------:R-:W-:Y:S02]  /*293c0*/  @!P5 HADD2.F32 R25, -RZ, R24.H0_H0 ;  /* 0x20000018ff19d230 */ /* 0x000fe40000004100 */
[----:B------:R-:W0:Y:S01]  /*293d0*/  @!P6 S2R R19, SR_CgaCtaId ;  /* 0x000000000013e919 */ /* 0x000e220000008800 */
[----:B-1----:R-:W-:Y:S02]  /*293e0*/  @!P0 LEA R22, R22, R58, 0x18 ;  /* 0x0000003a16168211 */ /* 0x002fe400078ec0ff */
[----:B------:R-:W-:Y:S01]  /*293f0*/  ISETP.NE.AND P0, PT, R55, RZ, PT ;  /* 0x000000ff3700720c */ /* 0x000fe20003f05270 */
[----:B------:R-:W1:Y:S01]  /*29400*/  @!P2 LDS R24, [R4+0x2c] ;  /* 0x00002c000418a984 */ /* 0x000e620000000800 */
[----:B------:R-:W-:-:S03]  /*29410*/  @!P5 MOV R57, 0x400 ;  /* 0x000004000039d802 */ /* 0x000fc60000000f00 */
[----:B------:R-:W-:Y:S01]  /*29420*/  @!P4 MOV R55, 0x400 ;  /* 0x000004000037c802 */ /* 0x000fe20000000f00 */
[----:B------:R-:W-:Y:S01]  /*29430*/  @!P5 FFMA R33, R20, R25, R33 ;  /* 0x000000191421d223 */ /* 0x000fe20000000021 */
[----:B------:R-:W-:Y:S01]  /*29440*/  @!P5 LEA R59, R59, R57, 0x18 ;  /* 0x000000393b3bd211 */ /* 0x000fe200078ec0ff */
[----:B------:R-:W4:Y:S01]  /*29450*/  @!P2 LDS R25, [R4+0x2c] ;  /* 0x00002c000419a984 */ /* 0x000f220000000800 */
[----:B------:R-:W-:Y:S01]  /*29460*/  ISETP.NE.AND P5, PT, R53, RZ, PT ;  /* 0x000000ff3500720c */ /* 0x000fe20003fa5270 */
[----:B------:R-:W-:Y:S01]  /*29470*/  @!P1 HADD2.F32 R53, -RZ, R21.H0_H0 ;  /* 0x20000015ff359230 */ /* 0x000fe20000004100 */
[----:B------:R-:W-:Y:S01]  /*29480*/  @!P4 LEA R46, R46, R55, 0x18 ;  /* 0x000000372e2ec211 */ /* 0x000fe200078ec0ff */
[----:B------:R-:W4:Y:S01]  /*29490*/  @!P3 LDS R20, [R4+0x30] ;  /* 0x000030000414b984 */ /* 0x000f220000000800 */
[----:B------:R-:W-:Y:S02]  /*294a0*/  ISETP.NE.AND P4, PT, R6, RZ, PT ;  /* 0x000000ff0600720c */ /* 0x000fe40003f85270 */
[----:B------:R-:W-:Y:S01]  /*294b0*/  P2R R21, PR, RZ, 0x1 ;  /* 0x00000001ff157803 */ /* 0x000fe20000000000 */
[----:B------:R-:W4:Y:S04]  /*294c0*/  @!P0 LDS.U16 R18, [R18+0x1076] ;  /* 0x0010760012128984 */ /* 0x000f280000000400 */
[----:B------:R-:W4:Y:S01]  /*294d0*/  @!P0 LDS R6, [R4] ;  /* 0x0000000004068984 */ /* 0x000f220000000800 */
[----:B------:R-:W-:Y:S01]  /*294e0*/  ISETP.GE.AND P0, PT, R10, R7, PT ;  /* 0x000000070a00720c */ /* 0x000fe20003f06270 */
[----:B------:R-:W-:Y:S01]  /*294f0*/  @!P5 HADD2.F32 R37, -RZ, R37.H0_H0 ;  /* 0x20000025ff25d230 */ /* 0x000fe20000004100 */
[----:B------:R-:W-:Y:S01]  /*29500*/  @!P6 MOV R61, 0x400 ;  /* 0x00000400003de802 */ /* 0x000fe20000000f00 */
[----:B--2---:R-:W-:-:S02]  /*29510*/  @!P1 FFMA R42, R53, R39, R42 ;  /* 0x00000027352a9223 */ /* 0x004fc4000000002a */
[----:B------:R-:W2:Y:S01]  /*29520*/  @!P6 S2R R39, SR_CgaCtaId ;  /* 0x000000000027e919 */ /* 0x000ea20000008800 */
[----:B------:R-:W-:Y:S01]  /*29530*/  @!P5 FFMA R31, R37, R52, R31 ;  /* 0x00000034251fd223 */ /* 0x000fe2000000001f */
[----:B0-----:R-:W-:Y:S01]  /*29540*/  @!P6 LEA R19, R19, R61, 0x18 ;  /* 0x0000003d1313e211 */ /* 0x001fe200078ec0ff */
[----:B---3--:R-:W-:Y:S01]  /*29550*/  @!P2 HADD2.F32 R47, -RZ, R47.H0_H0 ;  /* 0x2000002fff2fa230 */ /* 0x008fe20000004100 */
[----:B------:R-:W-:Y:S04]  /*29560*/  @!P4 LDS.U16 R38, [R38+0x16f2] ;  /* 0x0016f2002626c984 */ /* 0x000fe80000000400 */
[----:B------:R-:W-:Y:S01]  /*29570*/  @!P0 HADD2.F32 R28, -RZ, R28.H0_H0 ;  /* 0x2000001cff1c8230 */ /* 0x000fe20000004100 */
[----:B------:R-:W-:Y:S01]  /*29580*/  ISETP.NE.AND P6, PT, R9, RZ, PT ;  /* 0x000000ff0900720c */ /* 0x000fe20003fc5270 */
[----:B------:R-:W-:Y:S01]  /*29590*/  @!P1 HADD2.F32 R50, -RZ, R50.H0_H0 ;  /* 0x20000032ff329230 */ /* 0x000fe20000004100 */
[----:B------:R-:W0:Y:S02]  /*295a0*/  @!P1 S2R R37, SR_CgaCtaId ;  /* 0x0000000000259919 */ /* 0x000e240000008800 */
[----:B------:R-:W-:Y:S01]  /*295b0*/  @!P0 FFMA R33, R28, R51, R33 ;  /* 0x000000331c218223 */ /* 0x000fe20000000021 */
[----:B------:R-:W-:Y:S01]  /*295c0*/  P2R R28, PR, RZ, 0x20 ;  /* 0x00000020ff1c7803 */ /* 0x000fe20000000000 */
[----:B-1----:R-:W-:Y:S01]  /*295d0*/  @!P2 FFMA R42, R47, R24, R42 ;  /* 0x000000182f2aa223 */ /* 0x002fe2000000002a */
[-C--:B------:R-:W-:Y:S01]  /*295e0*/  ISETP.GE.AND P5, PT, R8, R7.reuse, PT ;  /* 0x000000070800720c */ /* 0x080fe20003fa6270 */
[----:B------:R-:W1:Y:S01]  /*295f0*/  @!P2 S2R R53, SR_CgaCtaId ;  /* 0x000000000035a919 */ /* 0x000e620000008800 */
[-C--:B------:R-:W-:Y:S01]  /*29600*/  ISETP.GE.AND P0, PT, R17, R7.reuse, PT ;  /* 0x000000071100720c */ /* 0x080fe20003f06270 */
[----:B------:R-:W-:Y:S01]  /*29610*/  @!P1 FFMA R33, R50, R32, R33 ;  /* 0x0000002032219223 */ /* 0x000fe20000000021 */
[----:B------:R-:W-:Y:S01]  /*29620*/  P2R R24, PR, RZ, 0x2 ;  /* 0x00000002ff187803 */ /* 0x000fe20000000000 */
[----:B------:R-:W-:Y:S01]  /*29630*/  @!P2 HADD2.F32 R29, -RZ, R29.H0_H0 ;  /* 0x2000001dff1da230 */ /* 0x000fe20000004100 */
[----:B------:R-:W-:Y:S01]  /*29640*/  ISETP.GE.AND P1, PT, R16, R7, PT ;  /* 0x000000071000720c */ /* 0x000fe20003f26270 */
[----:B------:R-:W-:Y:S01]  /*29650*/  @!P6 LDS.U16 R36, [R36+0x17f0] ;  /* 0x0017f0002424e984 */ /* 0x000fe20000000400 */
[----:B------:R-:W-:-:S03]  /*29660*/  P2R R51, PR, RZ, 0x40 ;  /* 0x00000040ff337803 */ /* 0x000fc60000000000 */
[----:B------:R-:W-:Y:S01]  /*29670*/  @!P6 LDS R50, [R4+0x3c] ;  /* 0x00003c000432e984 */ /* 0x000fe20000000800 */
[----:B------:R-:W-:-:S03]  /*29680*/  ISETP.GE.AND P6, PT, R16, R7, PT ;  /* 0x000000071000720c */ /* 0x000fc60003fc6270 */
[----:B------:R-:W3:Y:S04]  /*29690*/  @!P5 LDS.U16 R56, [R56+0x10f6] ;  /* 0x0010f6003838d984 */ /* 0x000ee80000000400 */
[----:B------:R-:W2:Y:S01]  /*296a0*/  @!P0 LDS.U16 R35, [R35+0x1176] ;  /* 0x0011760023238984 */ /* 0x000ea20000000400 */
[----:B------:R-:W-:-:S03]  /*296b0*/  @!P3 HADD2.F32 R27, -RZ, R27.H0_H0 ;  /* 0x2000001bff1bb230 */ /* 0x000fc60000004100 */
[----:B------:R-:W2:Y:S01]  /*296c0*/  @!P5 LDS R32, [R4+0x4] ;  /* 0x000004000420d984 */ /* 0x000ea20000000800 */
[----:B------:R-:W2:Y:S03]  /*296d0*/  @!P1 S2R R57, SR_CgaCtaId ;  /* 0x0000000000399919 */ /* 0x000ea60000008800 */
[----:B------:R-:W2:Y:S01]  /*296e0*/  @!P1 LDS.U16 R43, [R43+0x11f6] ;  /* 0x0011f6002b2b9984 */ /* 0x000ea20000000400 */
[----:B------:R-:W-:Y:S01]  /*296f0*/  ISETP.NE.AND P1, PT, R24, RZ, PT ;  /* 0x000000ff1800720c */ /* 0x000fe20003f25270 */
[----:B------:R-:W2:Y:S01]  /*29700*/  @!P0 S2R R55, SR_CgaCtaId ;  /* 0x0000000000378919 */ /* 0x000ea20000008800 */
[----:B----4-:R-:W-:Y:S01]  /*29710*/  @!P2 FFMA R33, R29, R25, R33 ;  /* 0x000000191d21a223 */ /* 0x010fe20000000021 */
[----:B------:R-:W-:Y:S04]  /*29720*/  @!P4 LDS.U16 R41, [R41+0x16f4] ;  /* 0x0016f4002929c984 */ /* 0x000fe80000000400 */
[----:B------:R-:W4:Y:S01]  /*29730*/  @!P0 LDS R47, [R4+0x8] ;  /* 0x00000800042f8984 */ /* 0x000f220000000800 */
[----:B------:R-:W-:-:S03]  /*29740*/  ISETP.NE.AND P0, PT, R21, RZ, PT ;  /* 0x000000ff1500720c */ /* 0x000fc60003f05270 */
[----:B------:R-:W4:Y:S01]  /*29750*/  @!P3 LDS R9, [R4+0x30] ;  /* 0x000030000409b984 */ /* 0x000f220000000800 */
[----:B------:R-:W-:-:S03]  /*29760*/  @!P3 FFMA R42, R20, R27, R42 ;  /* 0x0000001b142ab223 */ /* 0x000fc6000000002a */
[----:B------:R-:W-:Y:S01]  /*29770*/  @!P6 LDS R29, [R4+0xc] ;  /* 0x00000c00041de984 */ /* 0x000fe20000000800 */
[----:B------:R-:W-:-:S03]  /*29780*/  ISETP.GE.AND P6, PT, R15, R7, PT ;  /* 0x000000070f00720c */ /* 0x000fc60003fc6270 */
[----:B------:R-:W4:Y:S04]  /*29790*/  @!P4 LDS R21, [R4+0x34] ;  /* 0x000034000415c984 */ /* 0x000f280000000800 */
[----:B------:R-:W4:Y:S01]  /*297a0*/  @!P4 LDS R27, [R4+0x34] ;  /* 0x00003400041bc984 */ /* 0x000f220000000800 */
[----:B------:R-:W-:Y:S01]  /*297b0*/  @!P1 MOV R24, 0x400 ;  /* 0x0000040000189802 */ /* 0x000fe20000000f00 */
[----:B------:R-:W-:Y:S01]  /*297c0*/  @!P0 HADD2.F32 R18, -RZ, R18.H0_H0 ;  /* 0x20000012ff128230 */ /* 0x000fe20000004100 */
[----:B------:R-:W-:Y:S01]  /*297d0*/  P2R R52, PR, RZ, 0x2 ;  /* 0x00000002ff347803 */ /* 0x000fe20000000000 */
[----:B------:R-:W-:Y:S01]  /*297e0*/  IMAD.MOV.U32 R25, RZ, RZ, RZ ;  /* 0x000000ffff197224 */ /* 0x000fe200078e00ff */
[----:B0-----:R-:W-:Y:S01]  /*297f0*/  @!P1 LEA R37, R37, R24, 0x18 ;  /* 0x0000001825259211 */ /* 0x001fe200078ec0ff */
[----:B------:R-:W-:Y:S01]  /*29800*/  @!P6 LDS.U16 R19, [R19+0x1276] ;  /* 0x001276001313e984 */ /* 0x000fe20000000400 */
[----:B------:R-:W-:Y:S01]  /*29810*/  ISETP.GE.AND P1, PT, R17, R7, PT ;  /* 0x000000071100720c */ /* 0x000fe20003f26270 */
[----:B------:R-:W-:Y:S01]  /*29820*/  @!P0 FFMA R25, R6, R18, RZ ;  /* 0x0000001206198223 */ /* 0x000fe200000000ff */
[----:B------:R-:W-:Y:S01]  /*29830*/  @!P2 MOV R18, 0x400 ;  /* 0x000004000012a802 */ /* 0x000fe20000000f00 */
[----:B------:R-:W0:Y:S01]  /*29840*/  @!P0 LDS.U16 R23, [R23+0x1078] ;  /* 0x0010780017178984 */ /* 0x000e220000000400 */
[----:B------:R-:W0:Y:S02]  /*29850*/  @!P5 S2R R20, SR_CgaCtaId ;  /* 0x000000000014d919 */ /* 0x000e240000008800 */
[----:B-1----:R-:W-:-:S02]  /*29860*/  @!P2 LEA R53, R53, R18, 0x18 ;  /* 0x000000123535a211 */ /* 0x002fc400078ec0ff */
[----:B------:R-:W-:Y:S01]  /*29870*/  P2R R18, PR, RZ, 0x4 ;  /* 0x00000004ff127803 */ /* 0x000fe20000000000 */
[----:B------:R-:W1:Y:S01]  /*29880*/  @!P6 LDS R24, [R4+0x10] ;  /* 0x000010000418e984 */ /* 0x000e620000000800 */
[----:B------:R-:W-:-:S03]  /*29890*/  ISETP.GE.AND P2, PT, R16, R7, PT ;  /* 0x000000071000720c */ /* 0x000fc60003f46270 */
[----:B------:R-:W1:Y:S01]  /*298a0*/  @!P0 LDS R6, [R4] ;  /* 0x0000000004068984 */ /* 0x000e620000000800 */
[----:B------:R-:W-:Y:S01]  /*298b0*/  @!P1 MOV R58, 0x400 ;  /* 0x00000400003a9802 */ /* 0x000fe20000000f00 */
[----:B---3--:R-:W-:Y:S02]  /*298c0*/  @!P5 HADD2.F32 R56, -RZ, R56.H0_H0 ;  /* 0x20000038ff38d230 */ /* 0x008fe40000004100 */
[----:B--2---:R-:W-:Y:S01]  /*298d0*/  @!P1 HADD2.F32 R35, -RZ, R35.H0_H0 ;  /* 0x20000023ff239230 */ /* 0x004fe20000004100 */
[----:B------:R-:W-:Y:S01]  /*298e0*/  @!P1 LEA R55, R55, R58, 0x18 ;  /* 0x0000003a37379211 */ /* 0x000fe200078ec0ff */
[----:B------:R-:W-:Y:S02]  /*298f0*/  @!P3 HADD2.F32 R58, -RZ, R49.H0_H0 ;  /* 0x20000031ff3ab230 */ /* 0x000fe40000004100 */
[----:B------:R-:W-:Y:S01]  /*29900*/  @!P5 FFMA R25, R56, R32, R25 ;  /* 0x000000203819d223 */ /* 0x000fe20000000019 */
[----:B------:R-:W-:Y:S02]  /*29910*/  @!P4 HADD2.F32 R38, -RZ, R38.H0_H0 ;  /* 0x20000026ff26c230 */ /* 0x000fe40000004100 */
[----:B------:R-:W-:-:S02]  /*29920*/  @!P2 HADD2.F32 R43, -RZ, R43.H0_H0 ;  /* 0x2000002bff2ba230 */ /* 0x000fc40000004100 */
[----:B----4-:R-:W-:Y:S01]  /*29930*/  @!P1 FFMA R25, R35, R47, R25 ;  /* 0x0000002f23199223 */ /* 0x010fe20000000019 */
[----:B------:R-:W-:Y:S02]  /*29940*/  @!P4 HADD2.F32 R41, -RZ, R41.H0_H0 ;  /* 0x20000029ff29c230 */ /* 0x000fe40000004100 */
[----:B------:R-:W-:Y:S01]  /*29950*/  @!P3 FFMA R33, R9, R58, R33 ;  /* 0x0000003a0921b223 */ /* 0x000fe20000000021 */
[----:B------:R-:W-:Y:S01]  /*29960*/  @!P4 FFMA R42, R38, R21, R42 ;  /* 0x00000015262ac223 */ /* 0x000fe2000000002a */
[----:B------:R-:W-:Y:S01]  /*29970*/  @!P2 FFMA R25, R43, R29, R25 ;  /* 0x0000001d2b19a223 */ /* 0x000fe20000000019 */
[----:B------:R-:W2:Y:S01]  /*29980*/  @!P4 S2R R56, SR_CgaCtaId ;  /* 0x000000000038c919 */ /* 0x000ea20000008800 */
[----:B------:R-:W-:Y:S01]  /*29990*/  P2R R29, PR, RZ, 0x10 ;  /* 0x00000010ff1d7803 */ /* 0x000fe20000000000 */
[----:B------:R-:W-:Y:S01]  /*299a0*/  @!P4 FFMA R33, R41, R27, R33 ;  /* 0x0000001b2921c223 */ /* 0x000fe20000000021 */
[----:B------:R-:W-:Y:S02]  /*299b0*/  ISETP.GE.AND P4, PT, R15, R7, PT ;  /* 0x000000070f00720c */ /* 0x000fe40003f86270 */
[----:B------:R-:W-:-:S04]  /*299c0*/  @!P5 MOV R60, 0x400 ;  /* 0x00000400003cd802 */ /* 0x000fc80000000f00 */
[----:B0-----:R-:W-:Y:S02]  /*299d0*/  @!P5 LEA R20, R20, R60, 0x18 ;  /* 0x0000003c1414d211 */ /* 0x001fe400078ec0ff */
[----:B------:R-:W-:Y:S01]  /*299e0*/  @!P6 MOV R60, 0x400 ;  /* 0x00000400003ce802 */ /* 0x000fe20000000f00 */
[----:B------:R-:W-:-:S03]  /*299f0*/  @!P0 HADD2.F32 R35, -RZ, R23.H0_H0 ;  /* 0x20000017ff238230 */ /* 0x000fc60000004100 */
[----:B------:R-:W-:Y:S01]  /*29a00*/  @!P6 LEA R39, R39, R60, 0x18 ;  /* 0x0000003c2727e211 */ /* 0x000fe200078ec0ff */
[----:B------:R-:W-:Y:S01]  /*29a10*/  @!P4 HADD2.F32 R27, -RZ, R19.H0_H0 ;  /* 0x20000013ff1bc230 */ /* 0x000fe20000004100 */
[----:B------:R-:W-:Y:S01]  /*29a20*/  ISETP.NE.AND P6, PT, R51, RZ, PT ;  /* 0x000000ff3300720c */ /* 0x000fe20003fc5270 */
[----:B------:R-:W-:Y:S01]  /*29a30*/  IMAD.MOV.U32 R21, RZ, RZ, RZ ;  /* 0x000000ffff157224 */ /* 0x000fe200078e00ff */
[----:B------:R-:W0:Y:S02]  /*29a40*/  @!P3 S2R R38, SR_CgaCtaId ;  /* 0x000000000026b919 */ /* 0x000e240000008800 */
[----:B-1----:R-:W-:Y:S01]  /*29a50*/  @!P4 FFMA R25, R24, R27, R25 ;  /* 0x0000001b1819c223 */ /* 0x002fe20000000019 */
[----:B------:R-:W-:Y:S01]  /*29a60*/  P2R R27, PR, RZ, 0x8 ;  /* 0x00000008ff1b7803 */ /* 0x000fe20000000000 */
[----:B------:R-:W1:Y:S01]  /*29a70*/  @!P5 LDS.U16 R20, [R20+0x10f8] ;  /* 0x0010f8001414d984 */ /* 0x000e620000000400 */
[----:B------:R-:W-:Y:S01]  /*29a80*/  @!P0 FFMA R21, R6, R35, RZ ;  /* 0x0000002306158223 */ /* 0x000fe200000000ff */
[----:B------:R-:W-:-:S02]  /*29a90*/  @!P3 MOV R6, 0x400 ;  /* 0x000004000006b802 */ /* 0x000fc40000000f00 */
[-C--:B------:R-:W-:Y:S01]  /*29aa0*/  ISETP.GE.AND P3, PT, R10, R7.reuse, PT ;  /* 0x000000070a00720c */ /* 0x080fe20003f66270 */
[----:B------:R-:W3:Y:S02]  /*29ab0*/  @!P5 LDS R19, [R4+0x4] ;  /* 0x000004000413d984 */ /* 0x000ee40000000800 */
[----:B------:R-:W-:Y:S01]  /*29ac0*/  @!P6 HADD2.F32 R36, -RZ, R36.H0_H0 ;  /* 0x20000024ff24e230 */ /* 0x000fe20000004100 */
[----:B------:R-:W-:Y:S01]  /*29ad0*/  P2R R9, PR, RZ, 0x40 ;  /* 0x00000040ff097803 */ /* 0x000fe20000000000 */
[----:B------:R-:W-:Y:S01]  /*29ae0*/  @!P4 LDS.U16 R39, [R39+0x1278] ;  /* 0x001278002727c984 */ /* 0x000fe20000000400 */
[-C--:B------:R-:W-:Y:S02]  /*29af0*/  ISETP.GE.AND P5, PT, R12, R7.reuse, PT ;  /* 0x000000070c00720c */ /* 0x080fe40003fa6270 */
[----:B------:R-:W-:Y:S01]  /*29b00*/  @!P6 FFMA R31, R36, R50, R31 ;  /* 0x00000032241fe223 */ /* 0x000fe2000000001f */
[----:B------:R-:W-:-:S04]  /*29b10*/  ISETP.GE.AND P6, PT, R14, R7, PT ;  /* 0x000000070e00720c */ /* 0x000fc80003fc6270 */
[----:B------:R-:W4:Y:S01]  /*29b20*/  @!P3 S2R R35, SR_CgaCtaId ;  /* 0x000000000023b919 */ /* 0x000f220000008800 */
[----:B------:R-:W-:Y:S02]  /*29b30*/  ISETP.GE.AND P3, PT, R16, R7, PT ;  /* 0x000000071000720c */ /* 0x000fe40003f66270 */
[----:B------:R-:W-:-:S04]  /*29b40*/  @!P2 MOV R49, 0x400 ;  /* 0x000004000031a802 */ /* 0x000fc80000000f00 */
[----:B------:R-:W-:Y:S01]  /*29b50*/  @!P2 LEA R49, R57, R49, 0x18 ;  /* 0x000000313931a211 */ /* 0x000fe200078ec0ff */
[----:B------:R-:W4:Y:S01]  /*29b60*/  @!P5 S2R R50, SR_CgaCtaId ;  /* 0x000000000032d919 */ /* 0x000f220000008800 */
[----:B------:R-:W-:Y:S01]  /*29b70*/  ISETP.NE.AND P5, PT, R28, RZ, PT ;  /* 0x000000ff1c00720c */ /* 0x000fe20003fa5270 */
[----:B------:R-:W3:Y:S01]  /*29b80*/  @!P6 S2R R23, SR_CgaCtaId ;  /* 0x000000000017e919 */ /* 0x000ee20000008800 */
[----:B------:R-:W-:Y:S01]  /*29b90*/  @!P4 LDS R28, [R4+0x10] ;  /* 0x00001000041cc984 */ /* 0x000fe20000000800 */
[----:B------:R-:W-:-:S03]  /*29ba0*/  ISETP.NE.AND P4, PT, R29, RZ, PT ;  /* 0x000000ff1d00720c */ /* 0x000fc60003f85270 */
[----:B------:R-:W-:Y:S04]  /*29bb0*/  @!P3 LDS.U16 R49, [R49+0x11f8] ;  /* 0x0011f8003131b984 */ /* 0x000fe80000000400 */
[----:B------:R-:W-:Y:S01]  /*29bc0*/  @!P3 LDS R36, [R4+0xc] ;  /* 0x00000c000424b984 */ /* 0x000fe20000000800 */
[----:B------:R-:W-:Y:S02]  /*29bd0*/  ISETP.NE.AND P3, PT, R27, RZ, PT ;  /* 0x000000ff1b00720c */ /* 0x000fe40003f65270 */
[-C--:B------:R-:W-:Y:S01]  /*29be0*/  ISETP.GE.AND P2, PT, R13, R7.reuse, PT ;  /* 0x000000070d00720c */ /* 0x080fe20003f46270 */
[----:B------:R-:W4:Y:S01]  /*29bf0*/  @!P5 LDS.U16 R44, [R44+0x1774] ;  /* 0x001774002c2cd984 */ /* 0x000f220000000400 */
[----:B------:R-:W-:Y:S02]  /*29c00*/  P2R R24, PR, RZ, 0x1 ;  /* 0x00000001ff187803 */ /* 0x000fe40000000000 */
[----:B------:R-:W-:Y:S01]  /*29c10*/  ISETP.GE.AND P0, PT, R17, R7, PT ;  /* 0x000000071100720c */ /* 0x000fe20003f06270 */
[----:B------:R-:W-:Y:S01]  /*29c20*/  @!P5 LDS.U16 R48, [R48+0x1772] ;  /* 0x001772003030d984 */ /* 0x000fe20000000400 */
[----:B------:R-:W-:-:S02]  /*29c30*/  @!P4 MOV R57, 0x400 ;  /* 0x000004000039c802 */ /* 0x000fc40000000f00 */
[----:B------:R-:W-:Y:S01]  /*29c40*/  P2R R29, PR, RZ, 0x8 ;  /* 0x00000008ff1d7803 */ /* 0x000fe20000000000 */
[----:B------:R-:W-:Y:S02]  /*29c50*/  @!P5 LDS R41, [R4+0x38] ;  /* 0x000038000429d984 */ /* 0x000fe40000000800 */
[----:B0-----:R-:W-:Y:S02]  /*29c60*/  @!P3 LEA R38, R38, R6, 0x18 ;  /* 0x000000062626b211 */ /* 0x001fe400078ec0ff */
[----:B------:R-:W-:Y:S01]  /*29c70*/  ISETP.GE.AND P3, PT, R8, R7, PT ;  /* 0x000000070800720c */ /* 0x000fe20003f66270 */
[----:B------:R-:W-:Y:S01]  /*29c80*/  @!P5 LDS R47, [R4+0x38] ;  /* 0x00003800042fd984 */ /* 0x000fe20000000800 */
[----:B--2---:R-:W-:Y:S02]  /*29c90*/  @!P4 LEA R6, R56, R57, 0x18 ;  /* 0x000000393806c211 */ /* 0x004fe400078ec0ff */
[----:B------:R-:W-:Y:S01]  /*29ca0*/  P2R R0, PR, RZ, 0x10 ;  /* 0x00000010ff007803 */ /* 0x000fe20000000000 */
[----:B------:R-:W0:Y:S01]  /*29cb0*/  @!P2 S2R R58, SR_CgaCtaId ;  /* 0x00000000003aa919 */ /* 0x000e220000008800 */
[----:B------:R-:W-:-:S02]  /*29cc0*/  ISETP.GE.AND P4, PT, R12, R7, PT ;  /* 0x000000070c00720c */ /* 0x000fc40003f86270 */
[----:B------:R-:W-:Y:S01]  /*29cd0*/  ISETP.GE.AND P2, PT, R11, R7, PT ;  /* 0x000000070b00720c */ /* 0x000fe20003f46270 */
[----:B------:R-:W2:Y:S01]  /*29ce0*/  @!P0 LDS.U16 R55, [R55+0x1178] ;  /* 0x0011780037378984 */ /* 0x000ea20000000400 */
[----:B------:R-:W-:Y:S02]  /*29cf0*/  @!P6 MOV R57, 0x400 ;  /* 0x000004000039e802 */ /* 0x000fe40000000f00 */
[----:B------:R-:W-:Y:S01]  /*29d00*/  ISETP.NE.AND P1, PT, R52, RZ, PT ;  /* 0x000000ff3400720c */ /* 0x000fe20003f25270 */
[----:B-1----:R-:W-:Y:S01]  /*29d10*/  @!P3 HADD2.F32 R20, -RZ, R20.H0_H0 ;  /* 0x20000014ff14b230 */ /* 0x002fe20000004100 */
[----:B------:R-:W1:Y:S01]  /*29d20*/  @!P0 LDS R52, [R4+0x8] ;  /* 0x0000080004348984 */ /* 0x000e620000000800 */
[----:B---3--:R-:W-:-:S03]  /*29d30*/  @!P6 LEA R23, R23, R57, 0x18 ;  /* 0x000000391717e211 */ /* 0x008fc600078ec0ff */
[----:B------:R-:W3:Y:S01]  /*29d40*/  @!P6 LDS.U16 R54, [R54+0x12f6] ;  /* 0x0012f6003636e984 */ /* 0x000ee20000000400 */
[----:B------:R-:W-:Y:S01]  /*29d50*/  @!P4 MOV R57, 0x400 ;  /* 0x000004000039c802 */ /* 0x000fe20000000f00 */
[----:B------:R-:W-:Y:S01]  /*29d60*/  @!P3 FFMA R21, R20, R19, R21 ;  /* 0x000000131415b223 */ /* 0x000fe20000000015 */
[----:B------:R-:W-:Y:S01]  /*29d70*/  P2R R20, PR, RZ, 0x10 ;  /* 0x00000010ff147803 */ /* 0x000fe20000000000 */
[----:B------:R-:W-:Y:S01]  /*29d80*/  @!P4 LDS.U16 R22, [R22+0x13f6] ;  /* 0x0013f6001616c984 */ /* 0x000fe20000000400 */
[----:B----4-:R-:W-:-:S03]  /*29d90*/  @!P4 LEA R50, R50, R57, 0x18 ;  /* 0x000000393232c211 */ /* 0x010fc600078ec0ff */
[----:B------:R-:W-:Y:S01]  /*29da0*/  @!P4 LDS R19, [R4+0x1c] ;  /* 0x00001c000413c984 */ /* 0x000fe20000000800 */
[-C--:B------:R-:W-:Y:S01]  /*29db0*/  ISETP.GE.AND P4, PT, R10, R7.reuse, PT ;  /* 0x000000070a00720c */ /* 0x080fe20003f86270 */
[----:B------:R-:W4:Y:S01]  /*29dc0*/  @!P2 S2R R43, SR_CgaCtaId ;  /* 0x00000000002ba919 */ /* 0x000f220000008800 */
[-C--:B------:R-:W-:Y:S01]  /*29dd0*/  ISETP.GE.AND P0, PT, R13, R7.reuse, PT ;  /* 0x000000070d00720c */ /* 0x080fe20003f06270 */
[----:B------:R-:W3:Y:S01]  /*29de0*/  @!P6 LDS R32, [R4+0x14] ;  /* 0x000014000420e984 */ /* 0x000ee20000000800 */
[----:B------:R-:W-:-:S03]  /*29df0*/  ISETP.GE.AND P3, PT, R17, R7, PT ;  /* 0x000000071100720c */ /* 0x000fc60003f66270 */
[----:B------:R-:W-:Y:S06]  /*29e00*/  @!P6 LDS.U16 R23, [R23+0x12f8] ;  /* 0x0012f8001717e984 */ /* 0x000fec0000000400 */
[----:B------:R-:W-:Y:S01]  /*29e10*/  @!P4 MOV R57, 0x400 ;  /* 0x000004000039c802 */ /* 0x000fe20000000f00 */
[----:B------:R-:W-:Y:S01]  /*29e20*/  @!P5 HADD2.F32 R44, -RZ, R44.H0_H0 ;  /* 0x2000002cff2cd230 */ /* 0x000fe20000004100 */
[----:B------:R-:W-:Y:S02]  /*29e30*/  @!P1 LDS.U16 R37, [R37+0x1576] ;  /* 0x0015760025259984 */ /* 0x000fe40000000400 */
[----:B------:R-:W-:-:S02]  /*29e40*/  @!P4 LEA R35, R35, R57, 0x18 ;  /* 0x000000392323c211 */ /* 0x000fc400078ec0ff */
[----:B------:R-:W-:Y:S01]  /*29e50*/  ISETP.GE.AND P4, PT, R16, R7, PT ;  /* 0x000000071000720c */ /* 0x000fe20003f86270 */
[----:B------:R-:W3:Y:S01]  /*29e60*/  @!P0 LDS.U16 R40, [R40+0x1376] ;  /* 0x0013760028288984 */ /* 0x000ee20000000400 */
[----:B------:R-:W-:Y:S01]  /*29e70*/  @!P0 MOV R56, 0x400 ;  /* 0x0000040000388802 */ /* 0x000fe20000000f00 */
[----:B--2---:R-:W-:Y:S02]  /*29e80*/  @!P3 HADD2.F32 R55, -RZ, R55.H0_H0 ;  /* 0x20000037ff37b230 */ /* 0x004fe40000004100 */
[----:B------:R-:W2:Y:S01]  /*29e90*/  @!P0 LDS R27, [R4+0x18] ;  /* 0x00001800041b8984 */ /* 0x000ea20000000800 */
[----:B0-----:R-:W-:Y:S02]  /*29ea0*/  @!P0 LEA R58, R58, R56, 0x18 ;  /* 0x000000383a3a8211 */ /* 0x001fe400078ec0ff */
[----:B------:R-:W-:Y:S01]  /*29eb0*/  @!P2 MOV R56, 0x400 ;  /* 0x000004000038a802 */ /* 0x000fe20000000f00 */
[----:B-1----:R-:W-:Y:S01]  /*29ec0*/  @!P3 FFMA R21, R55, R52, R21 ;  /* 0x000000343715b223 */ /* 0x002fe20000000015 */
[----:B------:R-:W-:-:S03]  /*29ed0*/  @!P5 HADD2.F32 R48, -RZ, R48.H0_H0 ;  /* 0x20000030ff30d230 */ /* 0x000fc60000004100 */
[----:B------:R-:W-:Y:S01]  /*29ee0*/  @!P4 HADD2.F32 R49, -RZ, R49.H0_H0 ;  /* 0x20000031ff31c230 */ /* 0x000fe20000004100 */
[----:B------:R-:W-:Y:S01]  /*29ef0*/  ISETP.GE.AND P3, PT, R15, R7, PT ;  /* 0x000000070f00720c */ /* 0x000fe20003f66270 */
[----:B------:R-:W-:Y:S01]  /*29f00*/  @!P5 FFMA R33, R44, R41, R33 ;  /* 0x000000292c21d223 */ /* 0x000fe20000000021 */
[----:B----4-:R-:W-:Y:S01]  /*29f10*/  @!P2 LEA R43, R43, R56, 0x18 ;  /* 0x000000382b2ba211 */ /* 0x010fe200078ec0ff */
[----:B---3--:R-:W-:Y:S01]  /*29f20*/  @!P6 HADD2.F32 R54, -RZ, R54.H0_H0 ;  /* 0x20000036ff36e230 */ /* 0x008fe20000004100 */
[----:B------:R-:W-:Y:S01]  /*29f30*/  ISETP.NE.AND P2, PT, R18, RZ, PT ;  /* 0x000000ff1200720c */ /* 0x000fe20003f45270 */
[----:B------:R-:W0:Y:S01]  /*29f40*/  @!P1 S2R R51, SR_CgaCtaId ;  /* 0x0000000000339919 */ /* 0x000e220000008800 */
[----:B------:R-:W-:Y:S01]  /*29f50*/  @!P4 FFMA R21, R49, R36, R21 ;  /* 0x000000243115c223 */ /* 0x000fe20000000015 */
[----:B------:R-:W1:Y:S01]  /*29f60*/  @!P6 LDS R18, [R4+0x14] ;  /* 0x000014000412e984 */ /* 0x000e620000000800 */
[----:B------:R-:W-:Y:S01]  /*29f70*/  ISETP.GE.AND P4, PT, R8, R7, PT ;  /* 0x000000070800720c */ /* 0x000fe20003f86270 */
[----:B------:R-:W-:Y:S01]  /*29f80*/  @!P5 FFMA R42, R48, R47, R42 ;  /* 0x0000002f302ad223 */ /* 0x000fe2000000002a */
[----:B------:R-:W-:-:S03]  /*29f90*/  P2R R44, PR, RZ, 0x20 ;  /* 0x00000020ff2c7803 */ /* 0x000fc60000000000 */
[----:B------:R-:W-:Y:S01]  /*29fa0*/  @!P3 HADD2.F32 R39, -RZ, R39.H0_H0 ;  /* 0x20000027ff27b230 */ /* 0x000fe20000004100 */
[----:B------:R-:W-:Y:S01]  /*29fb0*/  ISETP.GE.AND P5, PT, R17, R7, PT ;  /* 0x000000071100720c */ /* 0x000fe20003fa6270 */
[----:B------:R-:W-:Y:S01]  /*29fc0*/  @!P6 FFMA R25, R54, R32, R25 ;  /* 0x000000203619e223 */ /* 0x000fe20000000019 */
[----:B------:R-:W3:Y:S01]  /*29fd0*/  @!P3 S2R R49, SR_CgaCtaId ;  /* 0x000000000031b919 */ /* 0x000ee20000008800 */
[----:B------:R-:W4:Y:S01]  /*29fe0*/  @!P2 S2R R47, SR_CgaCtaId ;  /* 0x00000000002fa919 */ /* 0x000f220000008800 */
[----:B------:R-:W-:-:S03]  /*29ff0*/  @!P3 FFMA R21, R28, R39, R21 ;  /* 0x000000271c15b223 */ /* 0x000fc60000000015 */
[----:B------:R-:W3:Y:S01]  /*2a000*/  @!P4 S2R R57, SR_CgaCtaId ;  /* 0x000000000039c919 */ /* 0x000ee20000008800 */
[----:B------:R-:W-:Y:S02]  /*2a010*/  ISETP.NE.AND P4, PT, R20, RZ, PT ;  /* 0x000000ff1400720c */ /* 0x000fe40003f85270 */
[----:B------:R-:W-:-:S03]  /*2a020*/  P2R R20, PR, RZ, 0x8 ;  /* 0x00000008ff147803 */ /* 0x000fc60000000000 */
[----:B------:R-:W3:Y:S01]  /*2a030*/  @!P5 S2R R54, SR_CgaCtaId ;  /* 0x000000000036d919 */ /* 0x000ee20000008800 */
[-C--:B------:R-:W-:Y:S02]  /*2a040*/  ISETP.GE.AND P5, PT, R16, R7.reuse, PT ;  /* 0x000000071000720c */ /* 0x080fe40003fa6270 */
[----:B------:R-:W-:Y:S01]  /*2a050*/  ISETP.GE.AND P3, PT, R11, R7, PT ;  /* 0x000000070b00720c */ /* 0x000fe20003f66270 */
[----:B------:R-:W-:Y:S01]  /*2a060*/  @!P0 HADD2.F32 R40, -RZ, R40.H0_H0 ;  /* 0x20000028ff288230 */ /* 0x000fe20000004100 */
[----:B------:R-:W3:Y:S04]  /*2a070*/  @!P0 LDS.U16 R58, [R58+0x1378] ;  /* 0x001378003a3a8984 */ /* 0x000ee80000000400 */
[----:B--2---:R-:W-:Y:S01]  /*2a080*/  @!P0 FFMA R25, R40, R27, R25 ;  /* 0x0000001b28198223 */ /* 0x004fe20000000019 */
[----:B------:R-:W2:Y:S01]  /*2a090*/  @!P0 LDS R48, [R4+0x18] ;  /* 0x0000180004308984 */ /* 0x000ea20000000800 */
[----:B------:R-:W-:Y:S01]  /*2a0a0*/  ISETP.NE.AND P0, PT, R24, RZ, PT ;  /* 0x000000ff1800720c */ /* 0x000fe20003f05270 */
[----:B------:R-:W-:-:S02]  /*2a0b0*/  @!P4 HADD2.F32 R22, -RZ, R22.H0_H0 ;  /* 0x20000016ff16c230 */ /* 0x000fc40000004100 */
[----:B------:R-:W2:Y:S01]  /*2a0c0*/  @!P5 S2R R27, SR_CgaCtaId ;  /* 0x00000000001bd919 */ /* 0x000ea20000008800 */
[----:B------:R-:W-:Y:S01]  /*2a0d0*/  @!P6 HADD2.F32 R24, -RZ, R23.H0_H0 ;  /* 0x20000017ff18e230 */ /* 0x000fe20000004100 */
[----:B------:R-:W-:Y:S04]  /*2a0e0*/  @!P3 LDS.U16 R59, [R59+0x1476] ;  /* 0x001476003b3bb984 */ /* 0x000fe80000000400 */
[----:B------:R-:W-:Y:S04]  /*2a0f0*/  @!P3 LDS R52, [R4+0x20] ;  /* 0x000020000434b984 */ /* 0x000fe80000000800 */
[----:B------:R-:W-:Y:S01]  /*2a100*/  @!P3 LDS.U16 R43, [R43+0x1478] ;  /* 0x001478002b2bb984 */ /* 0x000fe20000000400 */
[----:B------:R-:W-:Y:S01]  /*2a110*/  ISETP.GE.AND P3, PT, R8, R7, PT ;  /* 0x000000070800720c */ /* 0x000fe20003f66270 */
[----:B------:R-:W-:Y:S01]  /*2a120*/  @!P4 FFMA R25, R22, R19, R25 ;  /* 0x000000131619c223 */ /* 0x000fe20000000019 */
[----:B-1----:R-:W-:Y:S01]  /*2a130*/  @!P6 FFMA R21, R24, R18, R21 ;  /* 0x000000121815e223 */ /* 0x002fe20000000015 */
[----:B------:R-:W1:Y:S01]  /*2a140*/  @!P6 S2R R41, SR_CgaCtaId ;  /* 0x000000000029e919 */ /* 0x000e620000008800 */
[----:B------:R-:W-:-:S02]  /*2a150*/  @!P2 MOV R19, 0x400 ;  /* 0x000004000013a802 */ /* 0x000fc40000000f00 */
[----:B------:R-:W-:Y:S01]  /*2a160*/  ISETP.NE.AND P6, PT, R9, RZ, PT ;  /* 0x000000ff0900720c */ /* 0x000fe20003fc5270 */
[----:B------:R-:W-:Y:S01]  /*2a170*/  @!P4 LDS.U16 R50, [R50+0x13f8] ;  /* 0x0013f8003232c984 */ /* 0x000fe20000000400 */
[----:B------:R-:W-:Y:S02]  /*2a180*/  ISETP.GE.AND P5, PT, R10, R7, PT ;  /* 0x000000070a00720c */ /* 0x000fe40003fa6270 */
[----:B----4-:R-:W-:Y:S01]  /*2a190*/  @!P2 LEA R47, R47, R19, 0x18 ;  /* 0x000000132f2fa211 */ /* 0x010fe200078ec0ff */
[----:B------:R-:W-:Y:S01]  /*2a1a0*/  @!P4 LDS R36, [R4+0x1c] ;  /* 0x00001c000424c984 */ /* 0x000fe20000000800 */
[----:B------:R-:W-:Y:S02]  /*2a1b0*/  P2R R55, PR, RZ, 0x10 ;  /* 0x00000010ff377803 */ /* 0x000fe40000000000 */
[----:B------:R-:W-:Y:S01]  /*2a1c0*/  P2R R19, PR, RZ, 0x4 ;  /* 0x00000004ff137803 */ /* 0x000fe20000000000 */
[----:B------:R-:W4:Y:S01]  /*2a1d0*/  @!P0 LDS.U16 R34, [R34+0x107a] ;  /* 0x00107a0022228984 */ /* 0x000f220000000400 */
[----:B------:R-:W-:-:S02]  /*2a1e0*/  ISETP.GE.AND P4, PT, R11, R7, PT ;  /* 0x000000070b00720c */ /* 0x000fc40003f86270 */
[----:B------:R-:W-:Y:S01]  /*2a1f0*/  @!P3 MOV R60, 0x400 ;  /* 0x00000400003cb802 */ /* 0x000fe20000000f00 */
[----:B------:R-:W-:Y:S01]  /*2a200*/  @!P6 LDS.U16 R30, [R30+0x17f2] ;  /* 0x0017f2001e1ee984 */ /* 0x000fe20000000400 */
[-C--:B------:R-:W-:Y:S02]  /*2a210*/  ISETP.GE.AND P2, PT, R8, R7.reuse, PT ;  /* 0x000000070800720c */ /* 0x080fe40003f46270 */
[----:B------:R-:W-:Y:S01]  /*2a220*/  ISETP.GE.AND P3, PT, R16, R7, PT ;  /* 0x000000071000720c */ /* 0x000fe20003f66270 */
[----:B------:R-:W-:Y:S01]  /*2a230*/  @!P6 LDS.U16 R26, [R26+0x17f4] ;  /* 0x0017f4001a1ae984 */ /* 0x000fe20000000400 */
[----:B------:R-:W-:-:S03]  /*2a240*/  @!P1 MOV R56, 0x400 ;  /* 0x0000040000389802 */ /* 0x000fc60000000f00 */
[----:B------:R-:W-:Y:S01]  /*2a250*/  @!P6 LDS R32, [R4+0x3c] ;  /* 0x00003c000420e984 */ /* 0x000fe20000000800 */
[----:B0-----:R-:W-:Y:S02]  /*2a260*/  @!P1 LEA R51, R51, R56, 0x18 ;  /* 0x0000003833339211 */ /* 0x001fe400078ec0ff */
[----:B------:R-:W-:Y:S01]  /*2a270*/  P2R R56, PR, RZ, 0x40 ;  /* 0x00000040ff387803 */ /* 0x000fe20000000000 */
[----:B------:R-:W-:Y:S01]  /*2a280*/  @!P6 LDS R39, [R4+0x3c] ;  /* 0x00003c000427e984 */ /* 0x000fe20000000800 */
[----:B------:R-:W-:-:S03]  /*2a290*/  ISETP.GE.AND P6, PT, R17, R7, PT ;  /* 0x000000071100720c */ /* 0x000fc60003fc6270 */
[----:B------:R-:W0:Y:S01]  /*2a2a0*/  @!P5 LDS.U16 R46, [R46+0x14f6] ;  /* 0x0014f6002e2ed984 */ /* 0x000e220000000400 */
[----:B---3--:R-:W-:Y:S02]  /*2a2b0*/  @!P2 LEA R57, R57, R60, 0x18 ;  /* 0x0000003c3939a211 */ /* 0x008fe400078ec0ff */
[----:B------:R-:W-:Y:S01]  /*2a2c0*/  @!P3 MOV R60, 0x400 ;  /* 0x00000400003cb802 */ /* 0x000fe20000000f00 */
[----:B------:R-:W3:Y:S01]  /*2a2d0*/  @!P4 LDS R18, [R4+0x20] ;  /* 0x000020000412c984 */ /* 0x000ee20000000800 */
[----:B------:R-:W-:Y:S02]  /*2a2e0*/  ISETP.GE.AND P4, PT, R13, R7, PT ;  /* 0x000000070d00720c */ /* 0x000fe40003f86270 */
[----:B--2---:R-:W-:Y:S01]  /*2a2f0*/  @!P3 LEA R27, R27, R60, 0x18 ;  /* 0x0000003c1b1bb211 */ /* 0x004fe200078ec0ff */
[----:B------:R-:W2:Y:S01]  /*2a300*/  @!P5 LDS R23, [R4+0x24] ;  /* 0x000024000417d984 */ /* 0x000ea20000000800 */
[----:B------:R-:W-:Y:S02]  /*2a310*/  ISETP.NE.AND P3, PT, R20, RZ, PT ;  /* 0x000000ff1400720c */ /* 0x000fe40003f65270 */
[----:B------:R-:W-:Y:S01]  /*2a320*/  @!P6 MOV R61, 0x400 ;  /* 0x00000400003de802 */ /* 0x000fe20000000f00 */
[----:B------:R-:W2:Y:S03]  /*2a330*/  @!P5 LDS.U16 R35, [R35+0x14f8] ;  /* 0x0014f8002323d984 */ /* 0x000ea60000000400 */
[----:B------:R-:W-:Y:S01]  /*2a340*/  @!P6 LEA R54, R54, R61, 0x18 ;  /* 0x0000003d3636e211 */ /* 0x000fe200078ec0ff */
[----:B------:R-:W-:Y:S01]  /*2a350*/  @!P5 LDS R24, [R4+0x24] ;  /* 0x000024000418d984 */ /* 0x000fe20000000800 */
[----:B------:R-:W-:Y:S01]  /*2a360*/  ISETP.GE.AND P6, PT, R14, R7, PT ;  /* 0x000000070e00720c */ /* 0x000fe20003fc6270 */
[----:B------:R-:W-:-:S02]  /*2a370*/  @!P4 HADD2.F32 R58, -RZ, R58.H0_H0 ;  /* 0x2000003aff3ac230 */ /* 0x000fc40000004100 */
[----:B------:R-:W2:Y:S02]  /*2a380*/  @!P0 LDS R9, [R4] ;  /* 0x0000000004098984 */ /* 0x000ea40000000800 */
[----:B------:R-:W-:Y:S01]  /*2a390*/  @!P3 MOV R20, 0x400 ;  /* 0x000004000014b802 */ /* 0x000fe20000000f00 */
[----:B------:R-:W-:Y:S01]  /*2a3a0*/  @!P4 FFMA R21, R58, R48, R21 ;  /* 0x000000303a15c223 */ /* 0x000fe20000000015 */
[----:B------:R-:W-:Y:S01]  /*2a3b0*/  ISETP.NE.AND P4, PT, R55, RZ, PT ;  /* 0x000000ff3700720c */ /* 0x000fe20003f85270 */
[----:B------:R-:W2:Y:S01]  /*2a3c0*/  @!P1 LDS R22, [R4+0x28] ;  /* 0x0000280004169984 */ /* 0x000ea20000000800 */
[----:B------:R-:W-:Y:S02]  /*2a3d0*/  @!P3 LEA R49, R49, R20, 0x18 ;  /* 0x000000143131b211 */ /* 0x000fe400078ec0ff */
[----:B------:R-:W-:Y:S01]  /*2a3e0*/  P2R R20, PR, RZ, 0x8 ;  /* 0x00000008ff147803 */ /* 0x000fe20000000000 */
[----:B------:R0:W2:Y:S01]  /*2a3f0*/  @!P2 LDS.U16 R48, [R57+0x10fa] ;  /* 0x0010fa003930a984 */ /* 0x0000a20000000400 */
[----:B------:R-:W-:-:S02]  /*2a400*/  ISETP.GE.AND P3, PT, R11, R7, PT ;  /* 0x000000070b00720c */ /* 0x000fc40003f66270 */
[----:B------:R-:W-:Y:S01]  /*2a410*/  @!P6 MOV R60, 0x400 ;  /* 0x00000400003ce802 */ /* 0x000fe20000000f00 */
[----:B----4-:R-:W-:Y:S01]  /*2a420*/  @!P0 HADD2.F32 R34, -RZ, R34.H0_H0 ;  /* 0x20000022ff228230 */ /* 0x010fe20000004100 */
[----:B------:R-:W4:Y:S02]  /*2a430*/  LDL R40, [R5+0xe0] ;  /* 0x0000e00005287983 */ /* 0x000f240000100800 */
[----:B-1----:R-:W-:Y:S01]  /*2a440*/  @!P6 LEA R41, R41, R60, 0x18 ;  /* 0x0000003c2929e211 */ /* 0x002fe200078ec0ff */
[----:B------:R-:W-:Y:S01]  /*2a450*/  @!P4 HADD2.F32 R50, -RZ, R50.H0_H0 ;  /* 0x20000032ff32c230 */ /* 0x000fe20000004100 */
[----:B------:R-:W-:Y:S01]  /*2a460*/  ISETP.NE.AND P6, PT, R56, RZ, PT ;  /* 0x000000ff3800720c */ /* 0x000fe20003fc5270 */
[----:B------:R-:W-:Y:S01]  /*2a470*/  @!P1 HADD2.F32 R37, -RZ, R37.H0_H0 ;  /* 0x20000025ff259230 */ /* 0x000fe20000004100 */
[----:B------:R-:W4:Y:S01]  /*2a480*/  LDL R28, [R5+0xe4] ;  /* 0x0000e400051c7983 */ /* 0x000f220000100800 */
[----:B0-----:R-:W-:Y:S01]  /*2a490*/  @!P5 HADD2.F32 R46, -RZ, R46.H0_H0 ;  /* 0x2000002eff2ed230 */ /* 0x001fe20000004100 */
[----:B------:R-:W-:Y:S01]  /*2a4a0*/  ISETP.NE.AND P5, PT, R44, RZ, PT ;  /* 0x000000ff2c00720c */ /* 0x000fe20003fa5270 */
[----:B------:R-:W-:-:S02]  /*2a4b0*/  @!P3 HADD2.F32 R59, -RZ, R59.H0_H0 ;  /* 0x2000003bff3bb230 */ /* 0x000fc40000004100 */
[----:B------:R-:W-:Y:S01]  /*2a4c0*/  @!P4 FFMA R21, R50, R36, R21 ;  /* 0x000000243215c223 */ /* 0x000fe20000000015 */
[----:B------:R-:W-:Y:S01]  /*2a4d0*/  P2R R44, PR, RZ, 0x10 ;  /* 0x00000010ff2c7803 */ /* 0x000fe20000000000 */
[----:B------:R-:W0:Y:S01]  /*2a4e0*/  @!P3 S2R R57, SR_CgaCtaId ;  /* 0x000000000039b919 */ /* 0x000e220000008800 */
[----:B------:R-:W-:Y:S01]  /*2a4f0*/  ISETP.GE.AND P4, PT, R10, R7, PT ;  /* 0x000000070a00720c */ /* 0x000fe20003f86270 */
[----:B------:R-:W-:Y:S01]  /*2a500*/  @!P3 FFMA R25, R52, R59, R25 ;  /* 0x0000003b3419b223 */ /* 0x000fe20000000019 */
[----:B------:R-:W-:Y:S01]  /*2a510*/  @!P3 HADD2.F32 R52, -RZ, R43.H0_H0 ;  /* 0x2000002bff34b230 */ /* 0x000fe20000004100 */
[----:B------:R-:W4:Y:S01]  /*2a520*/  LDL R36, [R5+0xe8] ;  /* 0x0000e80005247983 */ /* 0x000f220000100800 */
[----:B------:R-:W-:Y:S02]  /*2a530*/  @!P6 HADD2.F32 R30, -RZ, R30.H0_H0 ;  /* 0x2000001eff1ee230 */ /* 0x000fe40000004100 */
[----:B------:R-:W-:Y:S02]  /*2a540*/  @!P6 HADD2.F32 R26, -RZ, R26.H0_H0 ;  /* 0x2000001aff1ae230 */ /* 0x000fe40000004100 */
[----:B---3--:R-:W-:Y:S01]  /*2a550*/  @!P3 FFMA R21, R18, R52, R21 ;  /* 0x000000341215b223 */ /* 0x008fe20000000015 */
[----:B------:R-:W-:Y:S01]  /*2a560*/  P2R R52, PR, RZ, 0x40 ;  /* 0x00000040ff347803 */ /* 0x000fe20000000000 */
[----:B------:R-:W-:Y:S01]  /*2a570*/  @!P6 FFMA R42, R30, R32, R42 ;  /* 0x000000201e2ae223 */ /* 0x000fe2000000002a */
[----:B------:R-:W1:Y:S01]  /*2a580*/  @!P2 LDS R43, [R4+0x4] ;  /* 0x00000400042ba984 */ /* 0x000e620000000800 */
[----:B------:R-:W-:Y:S01]  /*2a590*/  @!P6 FFMA R33, R26, R39, R33 ;  /* 0x000000271a21e223 */ /* 0x000fe20000000021 */
[----:B------:R-:W-:Y:S01]  /*2a5a0*/  ISETP.GE.AND P6, PT, R10, R7, PT ;  /* 0x000000070a00720c */ /* 0x000fe20003fc6270 */
[----:B--2---:R-:W-:Y:S01]  /*2a5b0*/  @!P4 FFMA R25, R46, R23, R25 ;  /* 0x000000172e19c223 */ /* 0x004fe20000000019 */
[----:B------:R-:W-:Y:S01]  /*2a5c0*/  @!P4 HADD2.F32 R35, -RZ, R35.H0_H0 ;  /* 0x20000023ff23c230 */ /* 0x000fe20000004100 */
[----:B------:R-:W-:Y:S01]  /*2a5d0*/  ISETP.GE.AND P4, PT, R13, R7, PT ;  /* 0x000000070d00720c */ /* 0x000fe20003f86270 */
[----:B------:R-:W2:Y:S01]  /*2a5e0*/  @!P5 S2R R18, SR_CgaCtaId ;  /* 0x000000000012d919 */ /* 0x000ea20000008800 */
[----:B------:R-:W-:-:S02]  /*2a5f0*/  IMAD.MOV.U32 R23, RZ, RZ, RZ ;  /* 0x000000ffff177224 */ /* 0x000fc400078e00ff */
[----:B------:R-:W-:Y:S01]  /*2a600*/  @!P0 FFMA R23, R9, R34, RZ ;  /* 0x0000002209178223 */ /* 0x000fe200000000ff */
[----:B------:R-:W-:Y:S01]  /*2a610*/  @!P5 MOV R32, 0x400 ;  /* 0x000004000020d802 */ /* 0x000fe20000000f00 */
[----:B------:R-:W3:Y:S01]  /*2a620*/  LDL R26, [R5+0xec] ;  /* 0x0000ec00051a7983 */ /* 0x000ee20000100800 */
[----:B------:R-:W-:-:S03]  /*2a630*/  ISETP.NE.AND P3, PT, R20, RZ, PT ;  /* 0x000000ff1400720c */ /* 0x000fc60003f65270 */
[----:B------:R-:W-:Y:S01]  /*2a640*/  @!P1 LDS.U16 R51, [R51+0x1578] ;  /* 0x0015780033339984 */ /* 0x000fe20000000400 */
[----:B------:R-:W-:Y:S01]  /*2a650*/  @!P6 FFMA R21, R35, R24, R21 ;  /* 0x000000182315e223 */ /* 0x000fe20000000015 */
[----:B------:R-:W0:Y:S01]  /*2a660*/  @!P6 S2R R50, SR_CgaCtaId ;  /* 0x000000000032e919 */ /* 0x000e220000008800 */
[-C--:B------:R-:W-:Y:S01]  /*2a670*/  ISETP.GE.AND P6, PT, R16, R7.reuse, PT ;  /* 0x000000071000720c */ /* 0x080fe20003fc6270 */
[----:B------:R-:W0:Y:S01]  /*2a680*/  @!P4 S2R R60, SR_CgaCtaId ;  /* 0x00000000003cc919 */ /* 0x000e220000008800 */
[----:B------:R-:W-:Y:S02]  /*2a690*/  ISETP.NE.AND P4, PT, R44, RZ, PT ;  /* 0x000000ff2c00720c */ /* 0x000fe40003f85270 */
[----:B------:R-:W-:Y:S01]  /*2a6a0*/  P2R R35, PR, RZ, 0x1 ;  /* 0x00000001ff237803 */ /* 0x000fe20000000000 */
[----:B------:R-:W-:Y:S01]  /*2a6b0*/  @!P1 FFMA R25, R37, R22, R25 ;  /* 0x0000001625199223 */ /* 0x000fe20000000019 */
[----:B------:R-:W-:Y:S01]  /*2a6c0*/  ISETP.GE.AND P0, PT, R17, R7, PT ;  /* 0x000000071100720c */ /* 0x000fe20003f06270 */
[----:B------:R-:W3:Y:S01]  /*2a6d0*/  LDL R24, [R5+0xf0] ;  /* 0x0000f00005187983 */ /* 0x000ee20000100800 */
[----:B------:R-:W-:-:S05]  /*2a6e0*/  P2R R39, PR, RZ, 0x40 ;  /* 0x00000040ff277803 */ /* 0x000fca0000000000 */
[----:B------:R-:W-:Y:S04]  /*2a6f0*/  @!P6 LDS.U16 R27, [R27+0x11fa] ;  /* 0x0011fa001b1be984 */ /* 0x000fe80000000400 */
[----:B------:R-:W-:Y:S01]  /*2a700*/  @!P6 LDS R30, [R4+0xc] ;  /* 0x00000c00041ee984 */ /* 0x000fe20000000800 */
[-C--:B------:R-:W-:Y:S01]  /*2a710*/  ISETP.GE.AND P6, PT, R8, R7.reuse, PT ;  /* 0x000000070800720c */ /* 0x080fe20003fc6270 */
[----:B------:R-:W0:Y:S01]  /*2a720*/  @!P4 S2R R59, SR_CgaCtaId ;  /* 0x00000000003bc919 */ /* 0x000e220000008800 */
[----:B------:R-:W-:Y:S01]  /*2a730*/  P2R R34, PR, RZ, 0x1 ;  /* 0x00000001ff227803 */ /* 0x000fe20000000000 */
[----:B------:R-:W0:Y:S04]  /*2a740*/  @!P0 LDS.U16 R54, [R54+0x117a] ;  /* 0x00117a0036368984 */ /* 0x000e280000000400 */
[----:B------:R-:W0:Y:S01]  /*2a750*/  @!P0 LDS R55, [R4+0x8] ;  /* 0x0000080004378984 */ /* 0x000e220000000800 */
[----:B------:R-:W0:Y:S01]  /*2a760*/  @!P0 S2R R44, SR_CgaCtaId ;  /* 0x00000000002c8919 */ /* 0x000e220000008800 */
[----:B------:R-:W-:Y:S01]  /*2a770*/  ISETP.GE.AND P0, PT, R14, R7, PT ;  /* 0x000000070e00720c */ /* 0x000fe20003f06270 */
[----:B------:R-:W0:Y:S01]  /*2a780*/  @!P2 S2R R37, SR_CgaCtaId ;  /* 0x000000000025a919 */ /* 0x000e220000008800 */
[----:B------:R-:W-:-:S02]  /*2a790*/  ISETP.NE.AND P2, PT, R19, RZ, PT ;  /* 0x000000ff1300720c */ /* 0x000fc40003f45270 */
[----:B------:R-:W-:Y:S01]  /*2a7a0*/  @!P6 HADD2.F32 R9, -RZ, R48.H0_H0 ;  /* 0x20000030ff09e230 */ /* 0x000fe20000004100 */
[----:B--2---:R-:W-:Y:S01]  /*2a7b0*/  @!P5 LEA R18, R18, R32, 0x18 ;  /* 0x000000201212d211 */ /* 0x004fe200078ec0ff */
[----:B------:R-:W2:Y:S01]  /*2a7c0*/  LDL R20, [R5+0xf4] ;  /* 0x0000f40005147983 */ /* 0x000ea20000100800 */
[----:B------:R-:W-:Y:S02]  /*2a7d0*/  P2R R32, PR, RZ, 0x20 ;  /* 0x00000020ff207803 */ /* 0x000fe40000000000 */
[----:B------:R-:W-:Y:S01]  /*2a7e0*/  ISETP.GE.AND P5, PT, R13, R7, PT ;  /* 0x000000070d00720c */ /* 0x000fe20003fa6270 */
[----:B-1----:R-:W-:Y:S01]  /*2a7f0*/  @!P6 FFMA R23, R9, R43, R23 ;  /* 0x0000002b0917e223 */ /* 0x002fe20000000017 */
[----:B------:R1:W2:Y:S04]  /*2a800*/  LDL R19, [R5+0xf8] ;  /* 0x0000f80005137983 */ /* 0x0002a80000100800 */
[----:B------:R-:W-:Y:S04]  /*2a810*/  @!P0 LDS.U16 R41, [R41+0x12fa] ;  /* 0x0012fa0029298984 */ /* 0x000fe80000000400 */
[----:B------:R-:W-:Y:S01]  /*2a820*/  @!P0 LDS R9, [R4+0x14] ;  /* 0x0000140004098984 */ /* 0x000fe20000000800 */
[----:B-1----:R-:W-:-:S02]  /*2a830*/  P2R R5, PR, RZ, 0x2 ;  /* 0x00000002ff057803 */ /* 0x002fc40000000000 */
[-C--:B------:R-:W-:Y:S01]  /*2a840*/  ISETP.GE.AND P0, PT, R10, R7.reuse, PT ;  /* 0x000000070a00720c */ /* 0x080fe20003f06270 */
[----:B------:R-:W1:Y:S01]  /*2a850*/  @!P1 S2R R56, SR_CgaCtaId ;  /* 0x0000000000389919 */ /* 0x000e620000008800 */
[----:B------:R-:W-:Y:S01]  /*2a860*/  @!P1 LDS R46, [R4+0x28] ;  /* 0x00002800042e9984 */ /* 0x000fe20000000800 */
[----:B------:R-:W-:-:S03]  /*2a870*/  ISETP.GE.AND P1, PT, R11, R7, PT ;  /* 0x000000070b00720c */ /* 0x000fc60003f26270 */
[----:B------:R-:W1:Y:S01]  /*2a880*/  @!P2 LDS.U16 R53, [R53+0x15f6] ;  /* 0x0015f6003535a984 */ /* 0x000e620000000400 */
[----:B------:R-:W-:Y:S02]  /*2a890*/  @!P5 MOV R61, 0x400 ;  /* 0x00000400003dd802 */ /* 0x000fe40000000f00 */
[----:B------:R-:W-:Y:S01]  /*2a8a0*/  @!P4 MOV R58, 0x400 ;  /* 0x00000400003ac802 */ /* 0x000fe20000000f00 */
[----:B------:R-:W1:Y:S01]  /*2a8b0*/  @!P2 LDS R22, [R4+0x2c] ;  /* 0x00002c000416a984 */ /* 0x000e620000000800 */
[----:B0-----:R-:W-:Y:S02]  /*2a8c0*/  @!P5 LEA R60, R60, R61, 0x18 ;  /* 0x0000003d3c3cd211 */ /* 0x001fe400078ec0ff */
[----:B------:R-:W-:Y:S01]  /*2a8d0*/  @!P4 LEA R58, R59, R58, 0x18 ;  /* 0x0000003a3b3ac211 */ /* 0x000fe200078ec0ff */
[----:B------:R-:W0:Y:S01]  /*2a8e0*/  @!P3 LDS.U16 R49, [R49+0x127a] ;  /* 0x00127a003131b984 */ /* 0x000e220000000400 */
[----:B------:R-:W-:Y:S02]  /*2a8f0*/  @!P0 MOV R61, 0x400 ;  /* 0x00000400003d8802 */ /* 0x000fe40000000f00 */
[----:B------:R-:W-:Y:S01]  /*2a900*/  @!P1 MOV R59, 0x400 ;  /* 0x00000400003b9802 */ /* 0x000fe20000000f00 */
[----:B------:R-:W0:Y:S01]  /*2a910*/  @!P3 LDS R48, [R4+0x10] ;  /* 0x000010000430b984 */ /* 0x000e220000000800 */
[----:B------:R-:W-:-:S02]  /*2a920*/  @!P0 LEA R50, R50, R61, 0x18 ;  /* 0x0000003d32328211 */ /* 0x000fc400078ec0ff */
[----:B------:R-:W-:Y:S01]  /*2a930*/  @!P1 LEA R57, R57, R59, 0x18 ;  /* 0x0000003b39399211 */ /* 0x000fe200078ec0ff */
[----:B------:R-:W0:Y:S01]  /*2a940*/  @!P2 LDS.U16 R47, [R47+0x15f8] ;  /* 0x0015f8002f2fa984 */ /* 0x000e220000000400 */
[----:B------:R-:W-:Y:S02]  /*2a950*/  ISETP.NE.AND P0, PT, R34, RZ, PT ;  /* 0x000000ff2200720c */ /* 0x000fe40003f05270 */
[----:B------:R-:W-:Y:S01]  /*2a960*/  @!P6 MOV R59, 0x400 ;  /* 0x00000400003be802 */ /* 0x000fe20000000f00 */
[----:B------:R-:W0:Y:S03]  /*2a970*/  @!P2 LDS R43, [R4+0x2c] ;  /* 0x00002c00042ba984 */ /* 0x000e260000000800 */
[----:B------:R-:W-:Y:S01]  /*2a980*/  @!P6 LEA R37, R37, R59, 0x18 ;  /* 0x0000003b2525e211 */ /* 0x000fe200078ec0ff */
[----:B------:R-:W0:Y:S01]  /*2a990*/  @!P5 LDS.U16 R60, [R60+0x137a] ;  /* 0x00137a003c3cd984 */ /* 0x000e220000000400 */
[----:B------:R-:W-:-:S02]  /*2a9a0*/  ISETP.NE.AND P6, PT, R39, RZ, PT ;  /* 0x000000ff2700720c */ /* 0x000fc40003fc5270 */
[----:B------:R-:W-:Y:S01]  /*2a9b0*/  ISETP.NE.AND P1, PT, R5, RZ, PT ;  /* 0x000000ff0500720c */ /* 0x000fe20003f25270 */
[----:B------:R-:W-:Y:S02]  /*2a9c0*/  @!P4 LDS.U16 R58, [R58+0x13fa] ;  /* 0x0013fa003a3ac984 */ /* 0x000fe40000000400 */
[----:B------:R-:W-:Y:S02]  /*2a9d0*/  @!P0 HADD2.F32 R54, -RZ, R54.H0_H0 ;  /* 0x20000036ff368230 */ /* 0x000fe40000004100 */
[----:B------:R0:W5:Y:S03]  /*2a9e0*/  LDL.LU R5, [R1+0x109c] ;  /* 0x00109c0001057983 */ /* 0x0001660000300800 */
[----:B------:R-:W-:-:S03]  /*2a9f0*/  @!P0 FFMA R23, R54, R55, R23 ;  /* 0x0000003736178223 */ /* 0x000fc60000000017 */
[----:B------:R-:W-:Y:S01]  /*2aa00*/  @!P6 HADD2.F32 R55, -RZ, R27.H0_H0 ;  /* 0x2000001bff37e230 */ /* 0x000fe20000004100 */
[----:B------:R-:W0:Y:S01]  /*2aa10*/  @!P6 S2R R39, SR_CgaCtaId ;  /* 0x000000000027e919 */ /* 0x000e220000008800 */
[----:B-1----:R-:W-:-:S03]  /*2aa20*/  @!P2 HADD2.F32 R53, -RZ, R53.H0_H0 ;  /* 0x20000035ff35a230 */ /* 0x002fc60000004100 */
[----:B------:R-:W-:Y:S01]  /*2aa30*/  @!P6 FFMA R23, R55, R30, R23 ;  /* 0x0000001e3717e223 */ /* 0x000fe20000000017 */
[----:B------:R-:W-:Y:S01]  /*2aa40*/  ISETP.NE.AND P6, PT, R52, RZ, PT ;  /* 0x000000ff3400720c */ /* 0x000fe20003fc5270 */
[----:B------:R-:W-:Y:S01]  /*2aa50*/  @!P1 HADD2.F32 R51, -RZ, R51.H0_H0 ;  /* 0x20000033ff339230 */ /* 0x000fe20000004100 */
[----:B------:R-:W-:Y:S01]  /*2aa60*/  @!P1 MOV R34, 0x400 ;  /* 0x0000040000229802 */ /* 0x000fe20000000f00 */
[----:B------:R-:W-:Y:S01]  /*2aa70*/  @!P2 FFMA R25, R53, R22, R25 ;  /* 0x000000163519a223 */ /* 0x000fe20000000019 */
[----:B------:R-:W-:Y:S01]  /*2aa80*/  P2R R22, PR, RZ, 0x2 ;  /* 0x00000002ff167803 */ /* 0x000fe20000000000 */
[----:B0-----:R-:W-:Y:S01]  /*2aa90*/  @!P3 HADD2.F32 R49, -RZ, R49.H0_H0 ;  /* 0x20000031ff31b230 */ /* 0x001fe20000004100 */
[----:B------:R-:W-:Y:S01]  /*2aaa0*/  @!P1 LEA R34, R56, R34, 0x18 ;  /* 0x0000002238229211 */ /* 0x000fe200078ec0ff */
[----:B------:R-:W-:Y:S01]  /*2aab0*/  @!P1 FFMA R21, R51, R46, R21 ;  /* 0x0000002e33159223 */ /* 0x000fe20000000015 */
[----:B------:R-:W-:Y:S01]  /*2aac0*/  ISETP.GE.AND P1, PT, R15, R7, PT ;  /* 0x000000070f00720c */ /* 0x000fe20003f26270 */
[----:B------:R-:W0:Y:S01]  /*2aad0*/  @!P5 LDS R27, [R4+0x18] ;  /* 0x00001800041bd984 */ /* 0x000e220000000800 */
[----:B------:R-:W-:-:S02]  /*2aae0*/  ISETP.NE.AND P3, PT, R29, RZ, PT ;  /* 0x000000ff1d00720c */ /* 0x000fc40003f65270 */
[----:B------:R-:W-:Y:S01]  /*2aaf0*/  P2R R30, PR, RZ, 0x40 ;  /* 0x00000040ff1e7803 */ /* 0x000fe20000000000 */
[----:B------:R-:W1:Y:S01]  /*2ab00*/  @!P6 S2R R29, SR_CgaCtaId ;  /* 0x00000000001de919 */ /* 0x000e620000008800 */
[----:B------:R-:W-:-:S07]  /*2ab10*/  ISETP.GE.AND P6, PT, R14, R7, PT ;  /* 0x000000070e00720c */ /* 0x000fce0003fc6270 */
[----:B------:R-:W-:Y:S01]  /*2ab20*/  @!P1 FFMA R23, R48, R49, R23 ;  /* 0x0000003130179223 */ /* 0x000fe20000000017 */
[----:B------:R-:W-:-:S05]  /*2ab30*/  @!P2 HADD2.F32 R48, -RZ, R47.H0_H0 ;  /* 0x2000002fff30a230 */ /* 0x000fca0000004100 */
[----:B------:R-:W-:Y:S02]  /*2ab40*/  @!P6 HADD2.F32 R49, -RZ, R41.H0_H0 ;  /* 0x20000029ff31e230 */ /* 0x000fe40000004100 */
[----:B------:R-:W-:Y:S01]  /*2ab50*/  @!P2 FFMA R21, R48, R43, R21 ;  /* 0x0000002b3015a223 */ /* 0x000fe20000000015 */
[----:B------:R-:W0:Y:S01]  /*2ab60*/  @!P2 S2R R41, SR_CgaCtaId ;  /* 0x000000000029a919 */ /* 0x000e220000008800 */
[----:B------:R-:W-:Y:S02]  /*2ab70*/  P2R R43, PR, RZ, 0x4 ;  /* 0x00000004ff2b7803 */ /* 0x000fe40000000000 */
[----:B------:R-:W-:Y:S01]  /*2ab80*/  ISETP.GE.AND P2, PT, R15, R7, PT ;  /* 0x000000070f00720c */ /* 0x000fe20003f46270 */
[----:B------:R-:W-:Y:S01]  /*2ab90*/  @!P6 FFMA R23, R49, R9, R23 ;  /* 0x000000093117e223 */ /* 0x000fe20000000017 */
[-C--:B------:R-:W-:Y:S01]  /*2aba0*/  ISETP.GE.AND P1, PT, R11, R7.reuse, PT ;  /* 0x000000070b00720c */ /* 0x080fe20003f26270 */
[----:B------:R-:W4:Y:S01]  /*2abb0*/  @!P6 S2R R49, SR_CgaCtaId ;  /* 0x000000000031e919 */ /* 0x000f220000008800 */
[----:B------:R-:W-:-:S02]  /*2abc0*/  ISETP.GE.AND P6, PT, R8, R7, PT ;  /* 0x000000070800720c */ /* 0x000fc40003fc6270 */
[----:B------:R-:W-:Y:S01]  /*2abd0*/  @!P0 MOV R54, 0x400 ;  /* 0x0000040000368802 */ /* 0x000fe20000000f00 */
[----:B------:R-:W-:Y:S06]  /*2abe0*/  @!P4 LDS R47, [R4+0x1c] ;  /* 0x00001c00042fc984 */ /* 0x000fec0000000800 */
[----:B------:R-:W0:Y:S01]  /*2abf0*/  @!P2 S2R R51, SR_CgaCtaId ;  /* 0x000000000033a919 */ /* 0x000e220000008800 */
[----:B------:R-:W-:Y:S02]  /*2ac00*/  ISETP.GE.AND P2, PT, R10, R7, PT ;  /* 0x000000070a00720c */ /* 0x000fe40003f46270 */
[----:B------:R-:W-:Y:S01]  /*2ac10*/  @!P0 LEA R44, R44, R54, 0x18 ;  /* 0x000000362c2c8211 */ /* 0x000fe200078ec0ff */
[----:B------:R-:W-:Y:S01]  /*2ac20*/  @!P6 LDS.U16 R56, [R37+0x10fc] ;  /* 0x0010fc002538e984 */ /* 0x000fe20000000400 */
[----:B------:R-:W-:-:S02]  /*2ac30*/  ISETP.NE.AND P0, PT, R35, RZ, PT ;  /* 0x000000ff2300720c */ /* 0x000fc40003f05270 */
[----:B------:R-:W-:Y:S01]  /*2ac40*/  P2R R46, PR, RZ, 0x8 ;  /* 0x00000008ff2e7803 */ /* 0x000fe20000000000 */
[----:B------:R-:W0:Y:S01]  /*2ac50*/  @!P3 S2R R35, SR_CgaCtaId ;  /* 0x000000000023b919 */ /* 0x000e220000008800 */
[----:B------:R-:W-:Y:S01]  /*2ac60*/  ISETP.GE.AND P3, PT, R16, R7, PT ;  /* 0x000000071000720c */ /* 0x000fe20003f66270 */
[----:B------:R-:W0:Y:S04]  /*2ac70*/  @!P1 LDS.U16 R57, [R57+0x147a] ;  /* 0x00147a0039399984 */ /* 0x000e280000000400 */
[----:B------:R-:W-:Y:S04]  /*2ac80*/  @!P2 LDS.U16 R50, [R50+0x14fa] ;  /* 0x0014fa003232a984 */ /* 0x000fe80000000400 */
[----:B------:R-:W-:Y:S01]  /*2ac90*/  @!P2 LDS R37, [R4+0x24] ;  /* 0x000024000425a984 */ /* 0x000fe20000000800 */
[----:B------:R-:W-:-:S03]  /*2aca0*/  ISETP.NE.AND P2, PT, R43, RZ, PT ;  /* 0x000000ff2b00720c */ /* 0x000fc60003f45270 */
[----:B------:R-:W-:Y:S01]  /*2acb0*/  @!P6 LDS R43, [R4+0x4] ;  /* 0x00000400042be984 */ /* 0x000fe20000000800 */
[----:B------:R-:W-:-:S03]  /*2acc0*/  ISETP.NE.AND P6, PT, R30, RZ, PT ;  /* 0x000000ff1e00720c */ /* 0x000fc60003fc5270 */
[----:B------:R-:W-:Y:S01]  /*2acd0*/  @!P1 LDS R52, [R4+0x20] ;  /* 0x0000200004349984 */ /* 0x000fe20000000800 */
[----:B------:R-:W-:Y:S02]  /*2ace0*/  ISETP.GE.AND P1, PT, R17, R7, PT ;  /* 0x000000071100720c */ /* 0x000fe40003f26270 */
[----:B------:R-:W-:Y:S01]  /*2acf0*/  @!P3 MOV R53, 0x400 ;  /* 0x000004000035b802 */ /* 0x000fe20000000f00 */
[----:B------:R-:W0:Y:S03]  /*2ad00*/  @!P0 LDS.U16 R48, [R2+0x107c] ;  /* 0x00107c0002308984 */ /* 0x000e260000000400 */
[----:B------:R-:W-:Y:S01]  /*2ad10*/  @!P3 LEA R39, R39, R53, 0x18 ;  /* 0x000000352727b211 */ /* 0x000fe200078ec0ff */
[----:B------:R-:W-:Y:S01]  /*2ad20*/  @!P5 HADD2.F32 R60, -RZ, R60.H0_H0 ;  /* 0x2000003cff3cd230 */ /* 0x000fe20000004100 */
[----:B------:R-:W0:Y:S01]  /*2ad30*/  @!P0 LDS R9, [R4] ;  /* 0x0000000004098984 */ /* 0x000e220000000800 */
[----:B------:R-:W-:-:S03]  /*2ad40*/  @!P6 MOV R30, 0x400 ;  /* 0x00000400001ee802 */ /* 0x000fc60000000f00 */
[----:B------:R-:W-:Y:S01]  /*2ad50*/  @!P3 LDS.U16 R39, [R39+0x11fc] ;  /* 0x0011fc002727b984 */ /* 0x000fe20000000400 */
[----:B-1----:R-:W-:-:S03]  /*2ad60*/  @!P6 LEA R29, R29, R30, 0x18 ;  /* 0x0000001e1d1de211 */ /* 0x002fc600078ec0ff */
[----:B------:R-:W1:Y:S04]  /*2ad70*/  @!P1 LDS.U16 R44, [R44+0x117c] ;  /* 0x00117c002c2c9984 */ /* 0x000e680000000400 */
[----:B------:R-:W1:Y:S01]  /*2ad80*/  @!P1 LDS R53, [R4+0x8] ;  /* 0x0000080004359984 */ /* 0x000e620000000800 */
[----:B------:R-:W-:Y:S02]  /*2ad90*/  ISETP.NE.AND P1, PT, R22, RZ, PT ;  /* 0x000000ff1600720c */ /* 0x000fe40003f25270 */
[----:B------:R-:W-:Y:S02]  /*2ada0*/  P2R R22, PR, RZ, 0x40 ;  /* 0x00000040ff167803 */ /* 0x000fe40000000000 */
[----:B------:R-:W-:Y:S02]  /*2adb0*/  ISETP.GE.AND P6, PT, R16, R7, PT ;  /* 0x000000071000720c */ /* 0x000fe40003fc6270 */
[----:B------:R-:W-:Y:S01]  /*2adc0*/  ISETP.NE.AND P3, PT, R46, RZ, PT ;  /* 0x000000ff2e00720c */ /* 0x000fe20003f65270 */
[----:B0-----:R-:W-:-:S06]  /*2add0*/  @!P5 FFMA R23, R60, R27, R23 ;  /* 0x0000001b3c17d223 */ /* 0x001fcc0000000017 */
[----:B------:R-:W0:Y:S04]  /*2ade0*/  @!P1 LDS.U16 R34, [R34+0x157a] ;  /* 0x00157a0022229984 */ /* 0x000e280000000400 */
[----:B------:R-:W-:Y:S01]  /*2adf0*/  @!P6 LDS R27, [R4+0xc] ;  /* 0x00000c00041be984 */ /* 0x000fe20000000800 */
[----:B------:R-:W-:Y:S02]  /*2ae00*/  ISETP.GE.AND P6, PT, R15, R7, PT ;  /* 0x000000070f00720c */ /* 0x000fe40003fc6270 */
[----:B------:R-:W-:Y:S01]  /*2ae10*/  @!P3 MOV R60, 0x400 ;  /* 0x00000400003cb802 */ /* 0x000fe20000000f00 */
[----:B------:R-:W0:Y:S01]  /*2ae20*/  @!P1 LDS R30, [R4+0x28] ;  /* 0x00002800041e9984 */ /* 0x000e220000000800 */
[----:B------:R-:W-:Y:S02]  /*2ae30*/  P2R R46, PR, RZ, 0x2 ;  /* 0x00000002ff2e7803 */ /* 0x000fe40000000000 */
[----:B------:R-:W-:-:S02]  /*2ae40*/  @!P3 LEA R35, R35, R60, 0x18 ;  /* 0x0000003c2323b211 */ /* 0x000fc400078ec0ff */
[----:B------:R-:W-:-:S05]  /*2ae50*/  ISETP.GE.AND P1, PT, R11, R7, PT ;  /* 0x000000070b00720c */ /* 0x000fca0003f26270 */
[----:B------:R-:W-:-:S04]  /*2ae60*/  @!P6 MOV R60, 0x400 ;  /* 0x00000400003ce802 */ /* 0x000fc80000000f00 */
[----:B------:R-:W-:Y:S02]  /*2ae70*/  @!P6 LEA R51, R51, R60, 0x18 ;  /* 0x0000003c3333e211 */ /* 0x000fe400078ec0ff */
[----:B------:R-:W-:Y:S01]  /*2ae80*/  ISETP.GE.AND P6, PT, R10, R7, PT ;  /* 0x000000070a00720c */ /* 0x000fe20003fc6270 */
[----:B------:R-:W-:Y:S02]  /*2ae90*/  @!P4 HADD2.F32 R58, -RZ, R58.H0_H0 ;  /* 0x2000003aff3ac230 */ /* 0x000fe40000004100 */
[----:B------:R-:W-:-:S03]  /*2aea0*/  @!P1 HADD2.F32 R57, -RZ, R57.H0_H0 ;  /* 0x20000039ff399230 */ /* 0x000fc60000004100 */
[----:B------:R-:W-:Y:S01]  /*2aeb0*/  @!P4 FFMA R23, R58, R47, R23 ;  /* 0x0000002f3a17c223 */ /* 0x000fe20000000017 */
[----:B------:R-:W-:-:S03]  /*2aec0*/  @!P0 HADD2.F32 R60, -RZ, R48.H0_H0 ;  /* 0x20000030ff3c8230 */ /* 0x000fc60000004100 */
[----:B------:R-:W-:Y:S01]  /*2aed0*/  @!P1 FFMA R23, R52, R57, R23 ;  /* 0x0000003934179223 */ /* 0x000fe20000000017 */
[----:B------:R-:W-:Y:S02]  /*2aee0*/  IMAD.MOV.U32 R48, RZ, RZ, RZ ;  /* 0x000000ffff307224 */ /* 0x000fe400078e00ff */
[----:B------:R-:W-:Y:S01]  /*2aef0*/  @!P6 HADD2.F32 R52, -RZ, R50.H0_H0 ;  /* 0x20000032ff34e230 */ /* 0x000fe20000004100 */
[-C--:B------:R-:W-:Y:S01]  /*2af00*/  ISETP.GE.AND P6, PT, R8, R7.reuse, PT ;  /* 0x000000070800720c */ /* 0x080fe20003fc6270 */
[----:B------:R-:W-:Y:S01]  /*2af10*/  @!P0 FFMA R48, R9, R60, RZ ;  /* 0x0000003c09308223 */ /* 0x000fe200000000ff */
[----:B------:R-:W-:Y:S02]  /*2af20*/  P2R R9, PR, RZ, 0x1 ;  /* 0x00000001ff097803 */ /* 0x000fe40000000000 */
[-C--:B------:R-:W-:Y:S02]  /*2af30*/  ISETP.GE.AND P0, PT, R10, R7.reuse, PT ;  /* 0x000000070a00720c */ /* 0x080fe40003f06270 */
[----:B------:R-:W-:Y:S01]  /*2af40*/  ISETP.GE.AND P1, PT, R17, R7, PT ;  /* 0x000000071100720c */ /* 0x000fe20003f26270 */
[----:B------:R-:W0:Y:S06]  /*2af50*/  @!P4 S2R R55, SR_CgaCtaId ;  /* 0x000000000037c919 */ /* 0x000e2c0000008800 */
[----:B------:R-:W-:-:S04]  /*2af60*/  @!P6 HADD2.F32 R56, -RZ, R56.H0_H0 ;  /* 0x20000038ff38e230 */ /* 0x000fc80000004100 */
[----:B------:R-:W-:Y:S01]  /*2af70*/  @!P0 FFMA R23, R52, R37, R23 ;  /* 0x0000002534178223 */ /* 0x000fe20000000017 */
[----:B------:R-:W-:Y:S01]  /*2af80*/  P2R R37, PR, RZ, 0x1 ;  /* 0x00000001ff257803 */ /* 0x000fe20000000000 */
[----:B-1----:R-:W-:Y:S02]  /*2af90*/  @!P1 HADD2.F32 R52, -RZ, R44.H0_H0 ;  /* 0x2000002cff349230 */ /* 0x002fe40000004100 */
[----:B------:R-:W-:Y:S01]  /*2afa0*/  @!P6 FFMA R48, R56, R43, R48 ;  /* 0x0000002b3830e223 */ /* 0x000fe20000000030 */
[-C--:B------:R-:W-:Y:S01]  /*2afb0*/  ISETP.GE.AND P0, PT, R15, R7.reuse, PT ;  /* 0x000000070f00720c */ /* 0x080fe20003f06270 */
[----:B------:R-:W1:Y:S01]  /*2afc0*/  @!P3 S2R R43, SR_CgaCtaId ;  /* 0x00000000002bb919 */ /* 0x000e620000008800 */
[----:B------:R-:W-:Y:S02]  /*2afd0*/  P2R R44, PR, RZ, 0x8 ;  /* 0x00000008ff2c7803 */ /* 0x000fe40000000000 */
[-C--:B------:R-:W-:Y:S01]  /*2afe0*/  ISETP.GE.AND P3, PT, R17, R7.reuse, PT ;  /* 0x000000071100720c */ /* 0x080fe20003f66270 */
[----:B------:R-:W4:Y:S08]  /*2aff0*/  @!P5 S2R R54, SR_CgaCtaId ;  /* 0x000000000036d919 */ /* 0x000f300000008800 */
[----:B------:R-:W3:Y:S01]  /*2b000*/  @!P0 LDS.U16 R51, [R51+0x127c] ;  /* 0x00127c0033338984 */ /* 0x000ee20000000400 */
[----:B------:R-:W-:-:S03]  /*2b010*/  ISETP.GE.AND P0, PT, R16, R7, PT ;  /* 0x000000071000720c */ /* 0x000fc60003f06270 */
[----:B------:R-:W-:Y:S01]  /*2b020*/  @!P3 FFMA R48, R52, R53, R48 ;  /* 0x000000353430b223 */ /* 0x000fe20000000030 */
[----:B------:R-:W-:Y:S02]  /*2b030*/  ISETP.GE.AND P3, PT, R15, R7, PT ;  /* 0x000000070f00720c */ /* 0x000fe40003f66270 */
[----:B------:R-:W-:Y:S02]  /*2b040*/  @!P4 MOV R58, 0x400 ;  /* 0x00000400003ac802 */ /* 0x000fe40000000f00 */
[----:B------:R-:W-:Y:S02]  /*2b050*/  ISETP.NE.AND P1, PT, R46, RZ, PT ;  /* 0x000000ff2e00720c */ /* 0x000fe40003f25270 */
[----:B------:R-:W-:Y:S02]  /*2b060*/  @!P2 MOV R59, 0x400 ;  /* 0x00000400003ba802 */ /* 0x000fe40000000f00 */
[----:B0-----:R-:W-:Y:S01]  /*2b070*/  @!P4 LEA R55, R55, R58, 0x18 ;  /* 0x0000003a3737c211 */ /* 0x001fe200078ec0ff */
[----:B------:R-:W-:Y:S01]  /*2b080*/  @!P0 HADD2.F32 R53, -RZ, R39.H0_H0 ;  /* 0x20000027ff358230 */ /* 0x000fe20000004100 */
[----:B------:R-:W-:-:S02]  /*2b090*/  ISETP.NE.AND P4, PT, R0, RZ, PT ;  /* 0x000000ff0000720c */ /* 0x000fc40003f85270 */
[----:B------:R-:W-:Y:S01]  /*2b0a0*/  @!P2 LEA R41, R41, R59, 0x18 ;  /* 0x0000003b2929a211 */ /* 0x000fe200078ec0ff */
[----:B------:R-:W0:Y:S01]  /*2b0b0*/  @!P3 LDS R39, [R4+0x10] ;  /* 0x000010000427b984 */ /* 0x000e220000000800 */
[-C--:B------:R-:W-:Y:S02]  /*2b0c0*/  ISETP.GE.AND P3, PT, R11, R7.reuse, PT ;  /* 0x000000070b00720c */ /* 0x080fe40003f66270 */
[----:B------:R-:W-:Y:S02]  /*2b0d0*/  P2R R59, PR, RZ, 0x4 ;  /* 0x00000004ff3b7803 */ /* 0x000fe40000000000 */
[----:B------:R-:W-:Y:S02]  /*2b0e0*/  ISETP.GE.AND P2, PT, R14, R7, PT ;  /* 0x000000070e00720c */ /* 0x000fe40003f46270 */
[----:B------:R-:W-:Y:S02]  /*2b0f0*/  @!P5 MOV R47, 0x400 ;  /* 0x00000400002fd802 */ /* 0x000fe40000000f00 */
[----:B------:R-:W-:Y:S01]  /*2b100*/  ISETP.NE.AND P6, PT, R22, RZ, PT ;  /* 0x000000ff1600720c */ /* 0x000fe20003fc5270 */
[----:B------:R-:W-:Y:S01]  /*2b110*/  @!P1 HADD2.F32 R52, -RZ, R34.H0_H0 ;  /* 0x20000022ff349230 */ /* 0x000fe20000004100 */
[----:B----4-:R-:W-:-:S02]  /*2b120*/  @!P5 LEA R47, R54, R47, 0x18 ;  /* 0x0000002f362fd211 */ /* 0x010fc400078ec0ff */
[----:B------:R-:W-:Y:S01]  /*2b130*/  ISETP.NE.AND P5, PT, R32, RZ, PT ;  /* 0x000000ff2000720c */ /* 0x000fe20003fa5270 */
[----:B------:R-:W4:Y:S01]  /*2b140*/  @!P4 S2R R50, SR_CgaCtaId ;  /* 0x000000000032c919 */ /* 0x000f220000008800 */
[----:B------:R-:W-:Y:S01]  /*2b150*/  @!P1 FFMA R23, R52, R30, R23 ;  /* 0x0000001e34179223 */ /* 0x000fe20000000017 */
[----:B------:R-:W-:Y:S01]  /*2b160*/  @!P0 FFMA R48, R53, R27, R48 ;  /* 0x0000001b35308223 */ /* 0x000fe20000000030 */
[----:B------:R-:W2:Y:S01]  /*2b170*/  @!P3 S2R R30, SR_CgaCtaId ;  /* 0x00000000001eb919 */ /* 0x000ea20000008800 */
[-C--:B------:R-:W-:Y:S02]  /*2b180*/  ISETP.GE.AND P3, PT, R12, R7.reuse, PT ;  /* 0x000000070c00720c */ /* 0x080fe40003f66270 */
[----:B------:R-:W-:Y:S02]  /*2b190*/  @!P2 MOV R61, 0x400 ;  /* 0x00000400003da802 */ /* 0x000fe40000000f00 */
[----:B------:R-:W3:Y:S01]  /*2b1a0*/  @!P6 S2R R22, SR_CgaCtaId ;  /* 0x000000000016e919 */ /* 0x000ee20000008800 */
[----:B------:R-:W-:-:S02]  /*2b1b0*/  ISETP.GE.AND P0, PT, R13, R7, PT ;  /* 0x000000070d00720c */ /* 0x000fc40003f06270 */
[----:B------:R-:W-:Y:S01]  /*2b1c0*/  @!P2 LEA R49, R49, R61, 0x18 ;  /* 0x0000003d3131a211 */ /* 0x000fe200078ec0ff */
[----:B------:R-:W0:Y:S01]  /*2b1d0*/  @!P4 S2R R34, SR_CgaCtaId ;  /* 0x000000000022c919 */ /* 0x000e220000008800 */
[----:B------:R-:W2:Y:S01]  /*2b1e0*/  @!P5 S2R R46, SR_CgaCtaId ;  /* 0x00000000002ed919 */ /* 0x000ea20000008800 */
[----:B------:R-:W2:Y:S03]  /*2b1f0*/  @!P5 S2R R32, SR_CgaCtaId ;  /* 0x000000000020d919 */ /* 0x000ea60000008800 */
[----:B------:R-:W2:Y:S04]  /*2b200*/  @!P2 LDS.U16 R49, [R49+0x12fc] ;  /* 0x0012fc003131a984 */ /* 0x000ea80000000400 */
[----:B------:R-:W-:Y:S01]  /*2b210*/  @!P2 LDS R53, [R4+0x14] ;  /* 0x000014000435a984 */ /* 0x000fe20000000800 */
[----:B------:R-:W-:-:S03]  /*2b220*/  ISETP.NE.AND P2, PT, R59, RZ, PT ;  /* 0x000000ff3b00720c */ /* 0x000fc60003f45270 */
[----:B------:R-:W-:Y:S04]  /*2b230*/  @!P3 LDS.U16 R56, [R55+0x13fc] ;  /* 0x0013fc003738b984 */ /* 0x000fe80000000400 */
[----:B------:R-:W-:Y:S01]  /*2b240*/  @!P3 LDS R59, [R4+0x1c] ;  /* 0x00001c00043bb984 */ /* 0x000fe20000000800 */
[----:B------:R-:W-:-:S03]  /*2b250*/  ISETP.NE.AND P3, PT, R44, RZ, PT ;  /* 0x000000ff2c00720c */ /* 0x000fc60003f65270 */
[----:B------:R-:W2:Y:S04]  /*2b260*/  @!P0 LDS.U16 R47, [R47+0x137c] ;  /* 0x00137c002f2f8984 */ /* 0x000ea80000000400 */
[----:B------:R-:W2:Y:S01]  /*2b270*/  @!P0 LDS R55, [R4+0x18] ;  /* 0x0000180004378984 */ /* 0x000ea20000000800 */
[----:B------:R-:W-:Y:S02]  /*2b280*/  ISETP.NE.AND P0, PT, R37, RZ, PT ;  /* 0x000000ff2500720c */ /* 0x000fe40003f05270 */
[----:B------:R-:W-:Y:S01]  /*2b290*/  @!P4 MOV R52, 0x400 ;  /* 0x000004000034c802 */ /* 0x000fe20000000f00 */
[----:B------:R-:W2:Y:S02]  /*2b2a0*/  @!P1 S2R R58, SR_CgaCtaId ;  /* 0x00000000003a9919 */ /* 0x000ea40000008800 */
[----:B------:R-:W-:-:S02]  /*2b2b0*/  @!P3 MOV R44, 0x400 ;  /* 0x00000400002cb802 */ /* 0x000fc40000000f00 */
[----:B----4-:R-:W-:Y:S01]  /*2b2c0*/  @!P4 LEA R50, R50, R52, 0x18 ;  /* 0x000000343232c211 */ /* 0x010fe200078ec0ff */
[----:B------:R-:W4:Y:S01]  /*2b2d0*/  S2R R0, SR_TID.X ;  /* 0x0000000000007919 */ /* 0x000f220000002100 */
[----:B------:R-:W-:Y:S02]  /*2b2e0*/  @!P6 MOV R52, 0x400 ;  /* 0x000004000034e802 */ /* 0x000fe40000000f00 */
[----:B-1----:R-:W-:Y:S01]  /*2b2f0*/  @!P3 LEA R43, R43, R44, 0x18 ;  /* 0x0000002c2b2bb211 */ /* 0x002fe200078ec0ff */
[----:B------:R-:W-:Y:S01]  /*2b300*/  @!P6 LDS.U16 R29, [R29+0x17f6] ;  /* 0x0017f6001d1de984 */ /* 0x000fe20000000400 */
[----:B------:R-:W-:Y:S01]  /*2b310*/  @!P4 MOV R44, 0x400 ;  /* 0x00000400002cc802 */ /* 0x000fe20000000f00 */
[----:B------:R-:W1:Y:S01]  /*2b320*/  @!P0 S2R R57, SR_CgaCtaId ;  /* 0x0000000000398919 */ /* 0x000e620000008800 */
[----:B---3--:R-:W-:Y:S02]  /*2b330*/  @!P6 LEA R22, R22, R52, 0x18 ;  /* 0x000000341616e211 */ /* 0x008fe400078ec0ff */
[----:B------:R-:W-:-:S02]  /*2b340*/  @!P5 MOV R52, 0x400 ;  /* 0x000004000034d802 */ /* 0x000fc40000000f00 */
[----:B------:R-:W-:Y:S01]  /*2b350*/  @!P5 MOV R54, 0x400 ;  /* 0x000004000036d802 */ /* 0x000fe20000000f00 */
[----:B------:R-:W3:Y:S01]  /*2b360*/  @!P6 S2R R27, SR_CgaCtaId ;  /* 0x00000000001be919 */ /* 0x000ee20000008800 */
[----:B0-----:R-:W-:Y:S02]  /*2b370*/  @!P4 LEA R34, R34, R44, 0x18 ;  /* 0x0000002c2222c211 */ /* 0x001fe400078ec0ff */
[----:B------:R-:W-:Y:S01]  /*2b380*/  P2R R44, PR, RZ, 0x10 ;  /* 0x00000010ff2c7803 */ /* 0x000fe20000000000 */
[----:B------:R-:W0:Y:S01]  /*2b390*/  @!P2 LDS.U16 R41, [R41+0x15fa] ;  /* 0x0015fa002929a984 */ /* 0x000e220000000400 */
[----:B------:R-:W-:Y:S02]  /*2b3a0*/  ISETP.GE.AND P4, PT, R15, R7, PT ;  /* 0x000000070f00720c */ /* 0x000fe40003f86270 */
[----:B--2---:R-:W-:Y:S01]  /*2b3b0*/  @!P5 LEA R46, R46, R52, 0x18 ;  /* 0x000000342e2ed211 */ /* 0x004fe200078ec0ff */
[----:B------:R-:W-:Y:S01]  /*2b3c0*/  @!P2 LDS R37, [R4+0x2c] ;  /* 0x00002c000425a984 */ /* 0x000fe20000000800 */
[----:B------:R-:W-:-:S02]  /*2b3d0*/  @!P5 LEA R32, R32, R54, 0x18 ;  /* 0x000000362020d211 */ /* 0x000fc400078ec0ff */
[----:B------:R-:W-:Y:S01]  /*2b3e0*/  P2R R52, PR, RZ, 0x20 ;  /* 0x00000020ff347803 */ /* 0x000fe20000000000 */
[----:B------:R-:W-:Y:S01]  /*2b3f0*/  @!P3 LDS.U16 R35, [R35+0x1678] ;  /* 0x001678002323b984 */ /* 0x000fe20000000400 */
[----:B------:R-:W-:-:S03]  /*2b400*/  ISETP.GE.AND P5, PT, R11, R7, PT ;  /* 0x000000070b00720c */ /* 0x000fc60003fa6270 */
[----:B------:R-:W-:Y:S02]  /*2b410*/  @!P3 LDS.U16 R38, [R38+0x1676] ;  /* 0x001676002626b984 */ /* 0x000fe40000000400 */
[----:B------:R-:W-:Y:S02]  /*2b420*/  @!P4 HADD2.F32 R51, -RZ, R51.H0_H0 ;  /* 0x20000033ff33c230 */ /* 0x000fe40000004100 */
[----:B------:R-:W-:Y:S03]  /*2b430*/  @!P3 LDS.U16 R43, [R43+0x167a] ;  /* 0x00167a002b2bb984 */ /* 0x000fe60000000400 */
[----:B------:R-:W-:Y:S01]  /*2b440*/  @!P4 FFMA R48, R39, R51, R48 ;  /* 0x000000332730c223 */ /* 0x000fe20000000030 */
[----:B------:R-:W-:Y:S02]  /*2b450*/  VIADD R2, R1, 0x80 ;  /* 0x0000008001027836 */ /* 0x000fe40000000000 */
[----:B------:R-:W-:Y:S01]  /*2b460*/  FADD R40, R40, R31 ;  /* 0x0000001f28287221 */ /* 0x000fe20000000000 */
[----:B------:R-:W-:Y:S01]  /*2b470*/  @!P5 MOV R60, 0x400 ;  /* 0x00000400003cd802 */ /* 0x000fe20000000f00 */
[----:B------:R-:W-:Y:S01]  /*2b480*/  FADD R28, R42, R28 ;  /* 0x0000001c2a1c7221 */ /* 0x000fe20000000000 */
[----:B------:R-:W-:Y:S01]  /*2b490*/  @!P0 MOV R51, 0x400 ;  /* 0x0000040000338802 */ /* 0x000fe20000000f00 */
[----:B------:R-:W-:Y:S01]  /*2b4a0*/  @!P6 LDS.U16 R22, [R22+0x17f8] ;  /* 0x0017f8001616e984 */ /* 0x000fe20000000400 */
[----:B------:R-:W-:-:S02]  /*2b4b0*/  @!P5 LEA R30, R30, R60, 0x18 ;  /* 0x0000003c1e1ed211 */ /* 0x000fc400078ec0ff */
[----:B------:R-:W-:Y:S02]  /*2b4c0*/  ISETP.GE.AND P5, PT, R14, R7, PT ;  /* 0x000000070e00720c */ /* 0x000fe40003fa6270 */
[----:B-1----:R-:W-:Y:S02]  /*2b4d0*/  @!P0 LEA R51, R57, R51, 0x18 ;  /* 0x0000003339338211 */ /* 0x002fe400078ec0ff */
[-C--:B------:R-:W-:Y:S02]  /*2b4e0*/  ISETP.GE.AND P4, PT, R13, R7.reuse, PT ;  /* 0x000000070d00720c */ /* 0x080fe40003f86270 */
[----:B------:R-:W-:Y:S02]  /*2b4f0*/  P2R R57, PR, RZ, 0x1 ;  /* 0x00000001ff397803 */ /* 0x000fe40000000000 */
[----:B------:R-:W-:Y:S02]  /*2b500*/  ISETP.GE.AND P0, PT, R11, R7, PT ;  /* 0x000000070b00720c */ /* 0x000fe40003f06270 */
[----:B------:R-:W-:-:S04]  /*2b510*/  @!P6 MOV R54, 0x400 ;  /* 0x000004000036e802 */ /* 0x000fc80000000f00 */
[----:B---3--:R-:W-:Y:S01]  /*2b520*/  @!P6 LEA R27, R27, R54, 0x18 ;  /* 0x000000361b1be211 */ /* 0x008fe200078ec0ff */
[----:B------:R-:W-:Y:S02]  /*2b530*/  @!P5 HADD2.F32 R54, -RZ, R49.H0_H0 ;  /* 0x20000031ff36d230 */ /* 0x000fe40000004100 */
[----:B------:R-:W-:-:S03]  /*2b540*/  @!P4 HADD2.F32 R47, -RZ, R47.H0_H0 ;  /* 0x2000002fff2fc230 */ /* 0x000fc60000004100 */
[----:B------:R-:W-:Y:S01]  /*2b550*/  @!P5 FFMA R48, R54, R53, R48 ;  /* 0x000000353630d223 */ /* 0x000fe20000000030 */
[----:B------:R-:W1:Y:S03]  /*2b560*/  @!P0 LDS.U16 R30, [R30+0x147c] ;  /* 0x00147c001e1e8984 */ /* 0x000e660000000400 */
[----:B------:R-:W-:Y:S01]  /*2b570*/  @!P4 FFMA R48, R47, R55, R48 ;  /* 0x000000372f30c223 */ /* 0x000fe20000000030 */
[----:B------:R-:W-:Y:S01]  /*2b580*/  @!P1 MOV R39, 0x400 ;  /* 0x0000040000279802 */ /* 0x000fe20000000f00 */
[----:B------:R-:W2:Y:S01]  /*2b590*/  @!P0 LDS R47, [R4+0x20] ;  /* 0x00002000042f8984 */ /* 0x000ea20000000800 */
[----:B------:R-:W-:Y:S02]  /*2b5a0*/  ISETP.NE.AND P0, PT, R57, RZ, PT ;  /* 0x000000ff3900720c */ /* 0x000fe40003f05270 */
[----:B------:R-:W-:Y:S01]  /*2b5b0*/  @!P1 LEA R39, R58, R39, 0x18 ;  /* 0x000000273a279211 */ /* 0x000fe200078ec0ff */
[----:B------:R-:W3:Y:S01]  /*2b5c0*/  @!P2 S2R R49, SR_CgaCtaId ;  /* 0x000000000031a919 */ /* 0x000ee20000008800 */
[----:B------:R-:W-:-:S03]  /*2b5d0*/  ISETP.GE.AND P5, PT, R12, R7, PT ;  /* 0x000000070c00720c */ /* 0x000fc60003fa6270 */
[----:B------:R-:W-:Y:S01]  /*2b5e0*/  @!P1 LDS.U16 R55, [R39+0x157c] ;  /* 0x00157c0027379984 */ /* 0x000fe20000000400 */
[----:B------:R-:W-:Y:S01]  /*2b5f0*/  ISETP.NE.AND P4, PT, R44, RZ, PT ;  /* 0x000000ff2c00720c */ /* 0x000fe20003f85270 */
[----:B------:R-:W4:Y:S04]  /*2b600*/  @!P3 S2R R53, SR_CgaCtaId ;  /* 0x000000000035b919 */ /* 0x000f280000008800 */
[----:B------:R-:W3:Y:S01]  /*2b610*/  @!P0 LDS.U16 R51, [R51+0x14fc] ;  /* 0x0014fc0033338984 */ /* 0x000ee20000000400 */
[----:B------:R-:W-:-:S03]  /*2b620*/  P2R R58, PR, RZ, 0x1 ;  /* 0x00000001ff3a7803 */ /* 0x000fc60000000000 */
[----:B------:R-:W4:Y:S01]  /*2b630*/  @!P0 LDS R39, [R4+0x24] ;  /* 0x0000240004278984 */ /* 0x000f220000000800 */
[----:B------:R-:W-:Y:S01]  /*2b640*/  ISETP.GE.AND P0, PT, R11, R7, PT ;  /* 0x000000070b00720c */ /* 0x000fe20003f06270 */
[----:B------:R-:W-:Y:S02]  /*2b650*/  @!P5 HADD2.F32 R56, -RZ, R56.H0_H0 ;  /* 0x20000038ff38d230 */ /* 0x000fe40000004100 */
[----:B0-----:R-:W-:Y:S01]  /*2b660*/  @!P2 HADD2.F32 R41, -RZ, R41.H0_H0 ;  /* 0x20000029ff29a230 */ /* 0x001fe20000004100 */
[----:B------:R-:W-:Y:S02]  /*2b670*/  @!P3 LDS R57, [R4+0x30] ;  /* 0x000030000439b984 */ /* 0x000fe40000000800 */
[----:B------:R-:W-:Y:S01]  /*2b680*/  @!P5 FFMA R48, R56, R59, R48 ;  /* 0x0000003b3830d223 */ /* 0x000fe20000000030 */
[----:B------:R-:W-:Y:S01]  /*2b690*/  ISETP.NE.AND P5, PT, R52, RZ, PT ;  /* 0x000000ff3400720c */ /* 0x000fe20003fa5270 */
[----:B------:R-:W0:Y:S04]  /*2b6a0*/  @!P3 LDS R56, [R4+0x30] ;  /* 0x000030000438b984 */ /* 0x000e280000000800 */
[----:B------:R-:W0:Y:S01]  /*2b6b0*/  @!P1 LDS R52, [R4+0x28] ;  /* 0x0000280004349984 */ /* 0x000e220000000800 */
[----:B-1----:R-:W-:-:S03]  /*2b6c0*/  @!P0 HADD2.F32 R30, -RZ, R30.H0_H0 ;  /* 0x2000001eff1e8230 */ /* 0x002fc60000004100 */
[----:B------:R-:W1:Y:S02]  /*2b6d0*/  @!P3 LDS R54, [R4+0x30] ;  /* 0x000030000436b984 */ /* 0x000e640000000800 */
[----:B--2---:R-:W-:Y:S01]  /*2b6e0*/  @!P0 FFMA R48, R47, R30, R48 ;  /* 0x0000001e2f308223 */ /* 0x004fe20000000030 */
[----:B------:R-:W-:Y:S01]  /*2b6f0*/  ISETP.NE.AND P0, PT, R58, RZ, PT ;  /* 0x000000ff3a00720c */ /* 0x000fe20003f05270 */
[----:B------:R-:W2:Y:S01]  /*2b700*/  @!P4 S2R R44, SR_CgaCtaId ;  /* 0x00000000002cc919 */ /* 0x000ea20000008800 */
[----:B------:R-:W-:Y:S02]  /*2b710*/  @!P2 FFMA R23, R41, R37, R23 ;  /* 0x000000252917a223 */ /* 0x000fe40000000017 */
[----:B------:R-:W1:Y:S01]  /*2b720*/  @!P5 S2R R41, SR_CgaCtaId ;  /* 0x000000000029d919 */ /* 0x000e620000008800 */
[----:B------:R-:W1:Y:S01]  /*2b730*/  @!P6 S2R R37, SR_CgaCtaId ;  /* 0x000000000025e919 */ /* 0x000e620000008800 */
[----:B------:R-:W1:Y:S07]  /*2b740*/  @!P4 LDS.U16 R6, [R6+0x16f6] ;  /* 0x0016f6000606c984 */ /* 0x000e6e0000000400 */
[----:B---3--:R-:W-:Y:S01]  /*2b750*/  @!P0 HADD2.F32 R51, -RZ, R51.H0_H0 ;  /* 0x20000033ff338230 */ /* 0x008fe20000004100 */
[----:B------:R-:W3:Y:S04]  /*2b760*/  @!P5 LDS.U16 R18, [R18+0x1776] ;  /* 0x001776001212d984 */ /* 0x000ee80000000400 */
[----:B----4-:R-:W-:Y:S01]  /*2b770*/  @!P0 FFMA R48, R51, R39, R48 ;  /* 0x0000002733308223 */ /* 0x010fe20000000030 */
[----:B------:R-:W-:Y:S01]  /*2b780*/  ISETP.NE.AND P0, PT, R9, RZ, PT ;  /* 0x000000ff0900720c */ /* 0x000fe20003f05270 */
[----:B------:R-:W-:Y:S01]  /*2b790*/  @!P3 HADD2.F32 R35, -RZ, R35.H0_H0 ;  /* 0x20000023ff23b230 */ /* 0x000fe20000004100 */
[----:B------:R-:W4:Y:S01]  /*2b7a0*/  @!P4 LDS R30, [R4+0x34] ;  /* 0x00003400041ec984 */ /* 0x000f220000000800 */
[----:B------:R-:W-:Y:S01]  /*2b7b0*/  @!P2 MOV R59, 0x400 ;  /* 0x00000400003ba802 */ /* 0x000fe20000000f00 */
[----:B------:R-:W-:-:S02]  /*2b7c0*/  @!P1 HADD2.F32 R55, -RZ, R55.H0_H0 ;  /* 0x20000037ff379230 */ /* 0x000fc40000004100 */
[----:B------:R-:W4:Y:S01]  /*2b7d0*/  @!P5 LDS R51, [R4+0x38] ;  /* 0x000038000433d984 */ /* 0x000f220000000800 */
[----:B------:R-:W-:Y:S01]  /*2b7e0*/  @!P2 LEA R49, R49, R59, 0x18 ;  /* 0x0000003b3131a211 */ /* 0x000fe200078ec0ff */
[----:B0-----:R-:W-:Y:S01]  /*2b7f0*/  @!P3 FFMA R21, R56, R35, R21 ;  /* 0x000000233815b223 */ /* 0x001fe20000000015 */
[----:B------:R-:W-:Y:S01]  /*2b800*/  @!P3 MOV R59, 0x400 ;  /* 0x00000400003bb802 */ /* 0x000fe20000000f00 */
[----:B------:R-:W-:Y:S02]  /*2b810*/  @!P3 HADD2.F32 R38, -RZ, R38.H0_H0 ;  /* 0x20000026ff26b230 */ /* 0x000fe40000004100 */
[----:B------:R-:W-:Y:S01]  /*2b820*/  @!P1 FFMA R48, R55, R52, R48 ;  /* 0x0000003437309223 */ /* 0x000fe20000000030 */
[----:B------:R-:W-:Y:S01]  /*2b830*/  @!P3 HADD2.F32 R43, -RZ, R43.H0_H0 ;  /* 0x2000002bff2bb230 */ /* 0x000fe20000004100 */
[----:B------:R-:W0:Y:S01]  /*2b840*/  @!P0 S2R R35, SR_CgaCtaId ;  /* 0x0000000000238919 */ /* 0x000e220000008800 */
[----:B------:R-:W-:Y:S01]  /*2b850*/  @!P3 LEA R53, R53, R59, 0x18 ;  /* 0x0000003b3535b211 */ /* 0x000fe200078ec0ff */
[----:B------:R-:W0:Y:S01]  /*2b860*/  @!P6 LDS R55, [R4+0x3c] ;  /* 0x00003c000437e984 */ /* 0x000e220000000800 */
[----:B------:R-:W-:Y:S01]  /*2b870*/  @!P4 MOV R59, 0x400 ;  /* 0x00000400003bc802 */ /* 0x000fe20000000f00 */
[----:B------:R-:W-:-:S02]  /*2b880*/  IMAD R61, R0, 0x100, R2 ;  /* 0x00000100003d7824 */ /* 0x000fc400078e0202 */
[----:B------:R-:W0:Y:S01]  /*2b890*/  @!P4 LDS.U16 R50, [R50+0x16f8] ;  /* 0x0016f8003232c984 */ /* 0x000e220000000400 */
[----:B--2---:R-:W-:Y:S02]  /*2b8a0*/  @!P4 LEA R44, R44, R59, 0x18 ;  /* 0x0000003b2c2cc211 */ /* 0x004fe400078ec0ff */
[----:B------:R-:W-:Y:S01]  /*2b8b0*/  @!P5 MOV R59, 0x400 ;  /* 0x00000400003bd802 */ /* 0x000fe20000000f00 */
[----:B------:R-:W-:Y:S01]  /*2b8c0*/  @!P3 FFMA R25, R57, R38, R25 ;  /* 0x000000263919b223 */ /* 0x000fe20000000019 */
[----:B-1----:R-:W-:Y:S01]  /*2b8d0*/  @!P3 FFMA R23, R54, R43, R23 ;  /* 0x0000002b3617b223 */ /* 0x002fe20000000017 */
[----:B------:R-:W1:Y:S01]  /*2b8e0*/  @!P5 LDS.U16 R32, [R32+0x1778] ;  /* 0x001778002020d984 */ /* 0x000e620000000400 */
[----:B------:R-:W-:Y:S02]  /*2b8f0*/  @!P5 LEA R41, R41, R59, 0x18 ;  /* 0x0000003b2929d211 */ /* 0x000fe400078ec0ff */
[----:B------:R-:W-:Y:S01]  /*2b900*/  @!P6 MOV R59, 0x400 ;  /* 0x00000400003be802 */ /* 0x000fe20000000f00 */
[----:B------:R-:W-:Y:S03]  /*2b910*/  @!P4 LDS.U16 R34, [R34+0x16fa] ;  /* 0x0016fa002222c984 */ /* 0x000fe60000000400 */
[----:B------:R-:W-:Y:S01]  /*2b920*/  @!P6 LEA R37, R37, R59, 0x18 ;  /* 0x0000003b2525e211 */ /* 0x000fe200078ec0ff */
[----:B------:R-:W-:Y:S04]  /*2b930*/  @!P2 LDS.U16 R49, [R49+0x15fc] ;  /* 0x0015fc003131a984 */ /* 0x000fe80000000400 */
[----:B------:R-:W2:Y:S04]  /*2b940*/  @!P4 LDS R31, [R4+0x34] ;  /* 0x00003400041fc984 */ /* 0x000ea80000000800 */
[----:B------:R-:W-:Y:S04]  /*2b950*/  @!P4 LDS R39, [R4+0x34] ;  /* 0x000034000427c984 */ /* 0x000fe80000000800 */
[----:B------:R-:W-:Y:S04]  /*2b960*/  @!P2 LDS R38, [R4+0x2c] ;  /* 0x00002c000426a984 */ /* 0x000fe80000000800 */
[----:B------:R-:W-:Y:S04]  /*2b970*/  @!P3 LDS.U16 R53, [R53+0x167c] ;  /* 0x00167c003535b984 */ /* 0x000fe80000000400 */
[----:B------:R-:W-:Y:S04]  /*2b980*/  @!P5 LDS.U16 R46, [R46+0x177a] ;  /* 0x00177a002e2ed984 */ /* 0x000fe80000000400 */
[----:B------:R-:W-:Y:S04]  /*2b990*/  @!P4 LDS.U16 R44, [R44+0x16fc] ;  /* 0x0016fc002c2cc984 */ /* 0x000fe80000000400 */
[----:B------:R-:W-:Y:S04]  /*2b9a0*/  @!P3 LDS R52, [R4+0x30] ;  /* 0x000030000434b984 */ /* 0x000fe80000000800 */
        /* <DEDUP_REMOVED lines=8> */
[----:B------:R-:W2:Y:S04]  /*2ba30*/  @!P6 LDS R57, [R4+0x3c] ;  /* 0x00003c000439e984 */ /* 0x000ea80000000800 */
[----:B------:R-:W-:Y:S01]  /*2ba40*/  @!P6 LDS R58, [R4+0x3c] ;  /* 0x00003c00043ae984 */ /* 0x000fe20000000800 */
[----:B------:R-:W-:-:S03]  /*2ba50*/  @!P4 HADD2.F32 R6, -RZ, R6.H0_H0 ;  /* 0x20000006ff06c230 */ /* 0x000fc60000004100 */
[----:B------:R-:W-:Y:S04]  /*2ba60*/  STL [R61+0xe0], R40 ;  /* 0x0000e0283d007387 */ /* 0x000fe80000100800 */
[----:B------:R0:W-:Y:S01]  /*2ba70*/  STL [R61+0xe4], R28 ;  /* 0x0000e41c3d007387 */ /* 0x0001e20000100800 */
[----:B---3--:R-:W-:Y:S02]  /*2ba80*/  @!P5 HADD2.F32 R18, -RZ, R18.H0_H0 ;  /* 0x20000012ff12d230 */ /* 0x008fe40000004100 */
[----:B----4-:R-:W-:Y:S01]  /*2ba90*/  @!P4 FFMA R25, R6, R30, R25 ;  /* 0x0000001e0619c223 */ /* 0x010fe20000000019 */
[----:B0-----:R-:W-:-:S04]  /*2baa0*/  @!P0 MOV R28, 0x400 ;  /* 0x00000400001c8802 */ /* 0x001fc80000000f00 */
[----:B------:R-:W-:Y:S01]  /*2bab0*/  @!P0 LEA R28, R35, R28, 0x18 ;  /* 0x0000001c231c8211 */ /* 0x000fe200078ec0ff */
[----:B------:R-:W-:Y:S02]  /*2bac0*/  @!P6 HADD2.F32 R6, -RZ, R29.H0_H0 ;  /* 0x2000001dff06e230 */ /* 0x000fe40000004100 */
[----:B------:R-:W-:-:S03]  /*2bad0*/  @!P5 FFMA R25, R18, R51, R25 ;  /* 0x000000331219d223 */ /* 0x000fc60000000019 */
[----:B------:R-:W0:Y:S01]  /*2bae0*/  @!P0 LDS.U16 R28, [R28+0x107e] ;  /* 0x00107e001c1c8984 */ /* 0x000e220000000400 */
[----:B------:R-:W-:-:S03]  /*2baf0*/  @!P6 FFMA R25, R6, R55, R25 ;  /* 0x000000370619e223 */ /* 0x000fc60000000019 */
[----:B------:R-:W3:Y:S01]  /*2bb00*/  @!P0 LDS R6, [R4] ;  /* 0x0000000004068984 */ /* 0x000ee20000000800 */
[----:B------:R-:W-:Y:S02]  /*2bb10*/  @!P4 HADD2.F32 R50, -RZ, R50.H0_H0 ;  /* 0x20000032ff32c230 */ /* 0x000fe40000004100 */
[----:B-1----:R-:W-:-:S03]  /*2bb20*/  @!P5 HADD2.F32 R32, -RZ, R32.H0_H0 ;  /* 0x20000020ff20d230 */ /* 0x002fc60000004100 */
[----:B--2---:R-:W-:Y:S01]  /*2bb30*/  @!P4 FFMA R21, R50, R31, R21 ;  /* 0x0000001f3215c223 */ /* 0x004fe20000000015 */
[----:B------:R-:W-:Y:S02]  /*2bb40*/  @!P4 HADD2.F32 R34, -RZ, R34.H0_H0 ;  /* 0x20000022ff22c230 */ /* 0x000fe40000004100 */
[----:B------:R-:W-:Y:S02]  /*2bb50*/  @!P6 HADD2.F32 R22, -RZ, R22.H0_H0 ;  /* 0x20000016ff16e230 */ /* 0x000fe40000004100 */
[----:B------:R-:W-:Y:S01]  /*2bb60*/  @!P5 FFMA R21, R32, R47, R21 ;  /* 0x0000002f2015d223 */ /* 0x000fe20000000015 */
[----:B------:R-:W-:Y:S02]  /*2bb70*/  @!P5 HADD2.F32 R46, -RZ, R46.H0_H0 ;  /* 0x2000002eff2ed230 */ /* 0x000fe40000004100 */
[----:B------:R-:W-:Y:S01]  /*2bb80*/  @!P4 FFMA R23, R34, R39, R23 ;  /* 0x000000272217c223 */ /* 0x000fe20000000017 */
[----:B------:R-:W-:Y:S01]  /*2bb90*/  @!P6 FFMA R21, R22, R56, R21 ;  /* 0x000000381615e223 */ /* 0x000fe20000000015 */
[----:B------:R-:W-:-:S02]  /*2bba0*/  @!P6 HADD2.F32 R18, -RZ, R27.H0_H0 ;  /* 0x2000001bff12e230 */ /* 0x000fc40000004100 */
[----:B------:R-:W-:Y:S01]  /*2bbb0*/  @!P5 FFMA R23, R46, R43, R23 ;  /* 0x0000002b2e17d223 */ /* 0x000fe20000000017 */
[----:B------:R-:W-:Y:S01]  /*2bbc0*/  P2R R9, PR, RZ, 0x2 ;  /* 0x00000002ff097803 */ /* 0x000fe20000000000 */
[----:B------:R-:W-:Y:S01]  /*2bbd0*/  FADD R24, R24, R21 ;  /* 0x0000001518187221 */ /* 0x000fe20000000000 */
[----:B------:R-:W-:Y:S02]  /*2bbe0*/  @!P2 HADD2.F32 R49, -RZ, R49.H0_H0 ;  /* 0x20000031ff31a230 */ /* 0x000fe40000004100 */
[----:B------:R-:W-:Y:S01]  /*2bbf0*/  @!P6 FFMA R23, R18, R57, R23 ;  /* 0x000000391217e223 */ /* 0x000fe20000000017 */
[----:B------:R-:W-:Y:S02]  /*2bc00*/  IMAD.MOV.U32 R18, RZ, RZ, RZ ;  /* 0x000000ffff127224 */ /* 0x000fe400078e00ff */
[----:B------:R-:W-:Y:S02]  /*2bc10*/  @!P3 HADD2.F32 R53, -RZ, R53.H0_H0 ;  /* 0x20000035ff35b230 */ /* 0x000fe40000004100 */
[----:B------:R-:W-:-:S02]  /*2bc20*/  @!P5 HADD2.F32 R41, -RZ, R41.H0_H0 ;  /* 0x20000029ff29d230 */ /* 0x000fc40000004100 */
[----:B------:R-:W-:Y:S02]  /*2bc30*/  @!P6 HADD2.F32 R37, -RZ, R37.H0_H0 ;  /* 0x20000025ff25e230 */ /* 0x000fe40000004100 */
[----:B------:R-:W-:Y:S01]  /*2bc40*/  FADD R36, R33, R36 ;  /* 0x0000002421247221 */ /* 0x000fe20000000000 */
[----:B------:R-:W-:Y:S02]  /*2bc50*/  @!P4 HADD2.F32 R31, -RZ, R44.H0_H0 ;  /* 0x2000002cff1fc230 */ /* 0x000fe40000004100 */
[----:B------:R-:W-:Y:S01]  /*2bc60*/  FADD R26, R25, R26 ;  /* 0x0000001a191a7221 */ /* 0x000fe20000000000 */
[----:B------:R-:W-:Y:S01]  /*2bc70*/  @!P6 LDS R22, [R4+0x3c] ;  /* 0x00003c000416e984 */ /* 0x000fe20000000800 */
[----:B0-----:R-:W-:-:S05]  /*2bc80*/  @!P0 HADD2.F32 R21, -RZ, R28.H0_H0 ;  /* 0x2000001cff158230 */ /* 0x001fca0000004100 */
[----:B---3--:R-:W-:Y:S01]  /*2bc90*/  @!P0 FFMA R18, R6, R21, RZ ;  /* 0x0000001506128223 */ /* 0x008fe200000000ff */
[----:B------:R-:W-:-:S13]  /*2bca0*/  ISETP.GE.AND P0, PT, R8, R7, PT ;  /* 0x000000070800720c */ /* 0x000fda0003f06270 */
[----:B------:R-:W0:Y:S01]  /*2bcb0*/  @!P0 S2R R21, SR_CgaCtaId ;  /* 0x0000000000158919 */ /* 0x000e220000008800 */
[----:B------:R-:W-:Y:S01]  /*2bcc0*/  @!P0 MOV R6, 0x400 ;  /* 0x0000040000068802 */ /* 0x000fe20000000f00 */
[----:B------:R-:W-:Y:S03]  /*2bcd0*/  @!P0 LDS R8, [R4+0x4] ;  /* 0x0000040004088984 */ /* 0x000fe60000000800 */
[----:B0-----:R-:W-:-:S05]  /*2bce0*/  @!P0 LEA R21, R21, R6, 0x18 ;  /* 0x0000000615158211 */ /* 0x001fca00078ec0ff */
[----:B------:R-:W0:Y:S01]  /*2bcf0*/  @!P0 LDS.U16 R6, [R21+0x10fe] ;  /* 0x0010fe0015068984 */ /* 0x000e220000000400 */
[----:B------:R-:W-:Y:S01]  /*2bd00*/  ISETP.GE.AND P1, PT, R17, R7, PT ;  /* 0x000000071100720c */ /* 0x000fe20003f26270 */
[----:B------:R-:W-:Y:S01]  /*2bd10*/  @!P2 FFMA R48, R49, R38, R48 ;  /* 0x000000263130a223 */ /* 0x000fe20000000030 */
[----:B------:R-:W-:Y:S01]  /*2bd20*/  FADD R20, R23, R20 ;  /* 0x0000001417147221 */ /* 0x000fe20000000000 */
[----:B------:R-:W-:Y:S02]  /*2bd30*/  STL [R61+0xe8], R36 ;  /* 0x0000e8243d007387 */ /* 0x000fe40000100800 */
[----:B------:R-:W-:Y:S02]  /*2bd40*/  @!P3 FFMA R48, R52, R53, R48 ;  /* 0x000000353430b223 */ /* 0x000fe40000000030 */
[----:B------:R-:W-:Y:S02]  /*2bd50*/  @!P5 LDS R21, [R4+0x38] ;  /* 0x000038000415d984 */ /* 0x000fe40000000800 */
[----:B------:R-:W-:-:S04]  /*2bd60*/  @!P4 FFMA R48, R31, R42, R48 ;  /* 0x0000002a1f30c223 */ /* 0x000fc80000000030 */
[----:B------:R-:W-:Y:S01]  /*2bd70*/  @!P5 FFMA R48, R41, R54, R48 ;  /* 0x000000362930d223 */ /* 0x000fe20000000030 */
[----:B0-----:R-:W-:-:S05]  /*2bd80*/  @!P0 HADD2.F32 R17, -RZ, R6.H0_H0 ;  /* 0x20000006ff118230 */ /* 0x001fca0000004100 */
[----:B------:R-:W-:Y:S02]  /*2bd90*/  @!P0 FFMA R18, R17, R8, R18 ;  /* 0x0000000811128223 */ /* 0x000fe40000000012 */
[----:B------:R-:W0:Y:S01]  /*2bda0*/  @!P1 S2R R17, SR_CgaCtaId ;  /* 0x0000000000119919 */ /* 0x000e220000008800 */
[----:B------:R-:W-:Y:S01]  /*2bdb0*/  @!P6 FFMA R48, R37, R58, R48 ;  /* 0x0000003a2530e223 */ /* 0x000fe20000000030 */
[----:B------:R-:W-:Y:S01]  /*2bdc0*/  @!P1 MOV R6, 0x400 ;  /* 0x0000040000069802 */ /* 0x000fe20000000f00 */
[----:B------:R-:W-:Y:S02]  /*2bdd0*/  STL [R61+0xec], R26 ;  /* 0x0000ec1a3d007387 */ /* 0x000fe40000100800 */
[----:B------:R-:W-:Y:S02]  /*2bde0*/  FADD R19, R48, R19 ;  /* 0x0000001330137221 */ /* 0x000fe40000000000 */
[----:B------:R-:W-:Y:S04]  /*2bdf0*/  STL [R61+0xf0], R24 ;  /* 0x0000f0183d007387 */ /* 0x000fe80000100800 */
[----:B------:R-:W-:Y:S04]  /*2be00*/  STL [R61+0xf4], R20 ;  /* 0x0000f4143d007387 */ /* 0x000fe80000100800 */
[----:B------:R0:W-:Y:S04]  /*2be10*/  STL [R61+0xf8], R19 ;  /* 0x0000f8133d007387 */ /* 0x0001e80000100800 */
[----:B------:R-:W-:Y:S01]  /*2be20*/  @!P1 LDS R8, [R4+0x8] ;  /* 0x0000080004089984 */ /* 0x000fe20000000800 */
[----:B0-----:R-:W-:-:S05]  /*2be30*/  @!P1 LEA R19, R17, R6, 0x18 ;  /* 0x0000000611139211 */ /* 0x001fca00078ec0ff */
[----:B------:R-:W0:Y:S01]  /*2be40*/  @!P1 LDS.U16 R6, [R19+0x117e] ;  /* 0x00117e0013069984 */ /* 0x000e220000000400 */
[----:B------:R-:W-:Y:S01]  /*2be50*/  ISETP.GE.AND P0, PT, R16, R7, PT ;  /* 0x000000071000720c */ /* 0x000fe20003f06270 */
[----:B0-----:R-:W-:-:S05]  /*2be60*/  @!P1 HADD2.F32 R17, -RZ, R6.H0_H0 ;  /* 0x20000006ff119230 */ /* 0x001fca0000004100 */
[----:B------:R-:W-:-:S07]  /*2be70*/  @!P1 FFMA R18, R17, R8, R18 ;  /* 0x0000000811129223 */ /* 0x000fce0000000012 */
[----:B------:R-:W0:Y:S01]  /*2be80*/  @!P0 S2R R17, SR_CgaCtaId ;  /* 0x0000000000118919 */ /* 0x000e220000008800 */
[----:B------:R-:W-:Y:S01]  /*2be90*/  @!P0 MOV R6, 0x400 ;  /* 0x0000040000068802 */ /* 0x000fe20000000f00 */
[----:B------:R-:W-:Y:S03]  /*2bea0*/  @!P0 LDS R8, [R4+0xc] ;  /* 0x00000c0004088984 */ /* 0x000fe60000000800 */
[----:B0-----:R-:W-:-:S05]  /*2beb0*/  @!P0 LEA R17, R17, R6, 0x18 ;  /* 0x0000000611118211 */ /* 0x001fca00078ec0ff */
[----:B------:R-:W0:Y:S01]  /*2bec0*/  @!P0 LDS.U16 R6, [R17+0x11fe] ;  /* 0x0011fe0011068984 */ /* 0x000e220000000400 */
[----:B------:R-:W-:Y:S01]  /*2bed0*/  ISETP.GE.AND P1, PT, R15, R7, PT ;  /* 0x000000070f00720c */ /* 0x000fe20003f26270 */
[----:B------:R-:W1:Y:S02]  /*2bee0*/  @!P6 S2R R20, SR_CgaCtaId ;  /* 0x000000000014e919 */ /* 0x000e640000008800 */
[----:B------:R-:W-:Y:S10]  /*2bef0*/  @!P2 LDS R17, [R4+0x2c] ;  /* 0x00002c000411a984 */ /* 0x000ff40000000800 */
[----:B------:R-:W-:Y:S01]  /*2bf00*/  @!P1 LDS R19, [R4+0x10] ;  /* 0x0000100004139984 */ /* 0x000fe20000000800 */
[----:B0-----:R-:W-:-:S05]  /*2bf10*/  @!P0 HADD2.F32 R15, -RZ, R6.H0_H0 ;  /* 0x20000006ff0f8230 */ /* 0x001fca0000004100 */
[----:B------:R-:W-:Y:S02]  /*2bf20*/  @!P0 FFMA R18, R15, R8, R18 ;  /* 0x000000080f128223 */ /* 0x000fe40000000012 */
[----:B------:R-:W0:Y:S01]  /*2bf30*/  @!P1 S2R R15, SR_CgaCtaId ;  /* 0x00000000000f9919 */ /* 0x000e220000008800 */
[----:B------:R-:W-:-:S04]  /*2bf40*/  @!P1 MOV R6, 0x400 ;  /* 0x0000040000069802 */ /* 0x000fc80000000f00 */
[----:B0-----:R-:W-:-:S05]  /*2bf50*/  @!P1 LEA R8, R15, R6, 0x18 ;  /* 0x000000060f089211 */ /* 0x001fca00078ec0ff */
[----:B------:R-:W0:Y:S01]  /*2bf60*/  @!P1 LDS.U16 R6, [R8+0x127e] ;  /* 0x00127e0008069984 */ /* 0x000e220000000400 */
[----:B------:R-:W-:-:S13]  /*2bf70*/  ISETP.GE.AND P0, PT, R14, R7, PT ;  /* 0x000000070e00720c */ /* 0x000fda0003f06270 */
[----:B------:R-:W-:Y:S01]  /*2bf80*/  @!P0 LDS R14, [R4+0x14] ;  /* 0x00001400040e8984 */ /* 0x000fe20000000800 */
[----:B0-----:R-:W-:-:S05]  /*2bf90*/  @!P1 HADD2.F32 R15, -RZ, R6.H0_H0 ;  /* 0x20000006ff0f9230 */ /* 0x001fca0000004100 */
[----:B------:R-:W-:Y:S02]  /*2bfa0*/  @!P1 FFMA R18, R19, R15, R18 ;  /* 0x0000000f13129223 */ /* 0x000fe40000000012 */
[----:B------:R-:W0:Y:S01]  /*2bfb0*/  @!P0 S2R R15, SR_CgaCtaId ;  /* 0x00000000000f8919 */ /* 0x000e220000008800 */
[----:B------:R-:W-:Y:S01]  /*2bfc0*/  @!P0 MOV R6, 0x400 ;  /* 0x0000040000068802 */ /* 0x000fe20000000f00 */
[----:B------:R-:W-:Y:S03]  /*2bfd0*/  @!P3 LDS R19, [R4+0x30] ;  /* 0x000030000413b984 */ /* 0x000fe60000000800 */
[----:B0-----:R-:W-:-:S05]  /*2bfe0*/  @!P0 LEA R15, R15, R6, 0x18 ;  /* 0x000000060f0f8211 */ /* 0x001fca00078ec0ff */
[----:B------:R-:W0:Y:S01]  /*2bff0*/  @!P0 LDS.U16 R6, [R15+0x12fe] ;  /* 0x0012fe000f068984 */ /* 0x000e220000000400 */
[----:B------:R-:W-:-:S13]  /*2c000*/  ISETP.GE.AND P1, PT, R13, R7, PT ;  /* 0x000000070d00720c */ /* 0x000fda0003f26270 */
[----:B------:R-:W-:Y:S01]  /*2c010*/  @!P1 LDS R8, [R4+0x18] ;  /* 0x0000180004089984 */ /* 0x000fe20000000800 */
[----:B0-----:R-:W-:-:S05]  /*2c020*/  @!P0 HADD2.F32 R13, -RZ, R6.H0_H0 ;  /* 0x20000006ff0d8230 */ /* 0x001fca0000004100 */
[----:B------:R-:W-:Y:S02]  /*2c030*/  @!P0 FFMA R18, R13, R14, R18 ;  /* 0x0000000e0d128223 */ /* 0x000fe40000000012 */
[----:B------:R-:W0:Y:S01]  /*2c040*/  @!P1 S2R R13, SR_CgaCtaId ;  /* 0x00000000000d9919 */ /* 0x000e220000008800 */
[----:B------:R-:W-:-:S04]  /*2c050*/  @!P1 MOV R6, 0x400 ;  /* 0x0000040000069802 */ /* 0x000fc80000000f00 */
        /* <DEDUP_REMOVED lines=17> */
[----:B------:R-:W0:Y:S02]  /*2c170*/  @!P1 LDS.U16 R6, [R8+0x147e] ;  /* 0x00147e0008069984 */ /* 0x000e240000000400 */
[----:B0-----:R-:W-:-:S05]  /*2c180*/  @!P1 HADD2.F32 R11, -RZ, R6.H0_H0 ;  /* 0x20000006ff0b9230 */ /* 0x001fca0000004100 */
[----:B------:R-:W-:Y:S02]  /*2c190*/  @!P1 FFMA R18, R15, R11, R18 ;  /* 0x0000000b0f129223 */ /* 0x000fe40000000012 */
[----:B------:R-:W2:Y:S01]  /*2c1a0*/  LDL R15, [R61+0xfc] ;  /* 0x0000fc003d0f7983 */ /* 0x000ea20000100800 */
[----:B------:R-:W-:Y:S02]  /*2c1b0*/  ISETP.GE.AND P0, PT, R10, R7, PT ;  /* 0x000000070a00720c */ /* 0x000fe40003f06270 */
[----:B------:R-:W-:-:S11]  /*2c1c0*/  ISETP.NE.AND P1, PT, R9, RZ, PT ;  /* 0x000000ff0900720c */ /* 0x000fd60003f25270 */
[----:B------:R-:W0:Y:S01]  /*2c1d0*/  @!P0 S2R R9, SR_CgaCtaId ;  /* 0x0000000000098919 */ /* 0x000e220000008800 */
[----:B------:R-:W-:Y:S01]  /*2c1e0*/  @!P0 MOV R6, 0x400 ;  /* 0x0000040000068802 */ /* 0x000fe20000000f00 */
[----:B------:R-:W-:Y:S01]  /*2c1f0*/  @!P0 LDS R10, [R4+0x24] ;  /* 0x00002400040a8984 */ /* 0x000fe20000000800 */
[----:B------:R-:W3:Y:S01]  /*2c200*/  @!P2 S2R R11, SR_CgaCtaId ;  /* 0x00000000000ba919 */ /* 0x000ee20000008800 */
[----:B------:R-:W4:Y:S01]  /*2c210*/  @!P4 S2R R12, SR_CgaCtaId ;  /* 0x00000000000cc919 */ /* 0x000f220000008800 */
[----:B------:R-:W1:Y:S01]  /*2c220*/  @!P5 S2R R14, SR_CgaCtaId ;  /* 0x00000000000ed919 */ /* 0x000e620000008800 */
[----:B------:R-:W-:Y:S01]  /*2c230*/  @!P2 MOV R8, 0x400 ;  /* 0x000004000008a802 */ /* 0x000fe20000000f00 */
[----:B------:R-:W-:Y:S01]  /*2c240*/  @!P1 LDS R16, [R4+0x28] ;  /* 0x0000280004109984 */ /* 0x000fe20000000800 */
[----:B0-----:R-:W-:-:S06]  /*2c250*/  @!P0 LEA R6, R9, R6, 0x18 ;  /* 0x0000000609068211 */ /* 0x001fcc00078ec0ff */
[----:B------:R-:W0:Y:S02]  /*2c260*/  @!P0 LDS.U16 R6, [R6+0x14fe] ;  /* 0x0014fe0006068984 */ /* 0x000e240000000400 */
[----:B0-----:R-:W-:-:S05]  /*2c270*/  @!P0 HADD2.F32 R9, -RZ, R6.H0_H0 ;  /* 0x20000006ff098230 */ /* 0x001fca0000004100 */
[----:B------:R-:W-:Y:S02]  /*2c280*/  @!P0 FFMA R18, R9, R10, R18 ;  /* 0x0000000a09128223 */ /* 0x000fe40000000012 */
[----:B------:R-:W0:Y:S01]  /*2c290*/  @!P1 S2R R9, SR_CgaCtaId ;  /* 0x0000000000099919 */ /* 0x000e220000008800 */
[----:B------:R-:W4:Y:S01]  /*2c2a0*/  @!P3 S2R R10, SR_CgaCtaId ;  /* 0x00000000000ab919 */ /* 0x000f220000008800 */
[----:B------:R-:W-:Y:S02]  /*2c2b0*/  @!P1 MOV R6, 0x400 ;  /* 0x0000040000069802 */ /* 0x000fe40000000f00 */
[----:B---3--:R-:W-:Y:S02]  /*2c2c0*/  @!P2 LEA R8, R11, R8, 0x18 ;  /* 0x000000080b08a211 */ /* 0x008fe400078ec0ff */
[----:B------:R-:W-:-:S04]  /*2c2d0*/  @!P5 MOV R11, 0x400 ;  /* 0x00000400000bd802 */ /* 0x000fc80000000f00 */
[----:B------:R-:W3:Y:S01]  /*2c2e0*/  @!P2 LDS.U16 R8, [R8+0x15fe] ;  /* 0x0015fe000808a984 */ /* 0x000ee20000000400 */
[----:B-1----:R-:W-:-:S06]  /*2c2f0*/  @!P5 LEA R13, R14, R11, 0x18 ;  /* 0x0000000b0e0dd211 */ /* 0x002fcc00078ec0ff */
[----:B------:R-:W1:Y:S01]  /*2c300*/  @!P5 LDS.U16 R13, [R13+0x177e] ;  /* 0x00177e000d0dd984 */ /* 0x000e620000000400 */
[----:B0-----:R-:W-:Y:S02]  /*2c310*/  @!P1 LEA R6, R9, R6, 0x18 ;  /* 0x0000000609069211 */ /* 0x001fe400078ec0ff */
[----:B------:R-:W-:-:S04]  /*2c320*/  @!P3 MOV R9, 0x400 ;  /* 0x000004000009b802 */ /* 0x000fc80000000f00 */
[----:B------:R-:W0:Y:S01]  /*2c330*/  @!P1 LDS.U16 R6, [R6+0x157e] ;  /* 0x00157e0006069984 */ /* 0x000e220000000400 */
[----:B----4-:R-:W-:Y:S02]  /*2c340*/  @!P3 LEA R10, R10, R9, 0x18 ;  /* 0x000000090a0ab211 */ /* 0x010fe400078ec0ff */
[----:B------:R-:W-:-:S04]  /*2c350*/  @!P4 MOV R9, 0x400 ;  /* 0x000004000009c802 */ /* 0x000fc80000000f00 */
[----:B------:R-:W-:Y:S01]  /*2c360*/  @!P4 LEA R12, R12, R9, 0x18 ;  /* 0x000000090c0cc211 */ /* 0x000fe200078ec0ff */
[----:B------:R-:W4:Y:S01]  /*2c370*/  @!P3 LDS.U16 R10, [R10+0x167e] ;  /* 0x00167e000a0ab984 */ /* 0x000f220000000400 */
[----:B------:R-:W-:-:S04]  /*2c380*/  @!P6 MOV R9, 0x400 ;  /* 0x000004000009e802 */ /* 0x000fc80000000f00 */
[----:B------:R-:W4:Y:S01]  /*2c390*/  @!P4 LDS.U16 R12, [R12+0x16fe] ;  /* 0x0016fe000c0cc984 */ /* 0x000f220000000400 */
[----:B------:R-:W-:-:S03]  /*2c3a0*/  @!P6 LEA R14, R20, R9, 0x18 ;  /* 0x00000009140ee211 */ /* 0x000fc600078ec0ff */
[----:B------:R-:W4:Y:S04]  /*2c3b0*/  @!P4 LDS R20, [R4+0x34] ;  /* 0x000034000414c984 */ /* 0x000f280000000800 */
[----:B------:R-:W4:Y:S01]  /*2c3c0*/  @!P6 LDS.U16 R14, [R14+0x17fe] ;  /* 0x0017fe000e0ee984 */ /* 0x000f220000000400 */
[----:B---3--:R-:W-:Y:S02]  /*2c3d0*/  @!P2 HADD2.F32 R11, -RZ, R8.H0_H0 ;  /* 0x20000008ff0ba230 */ /* 0x008fe40000004100 */
[----:B-1----:R-:W-:Y:S02]  /*2c3e0*/  @!P5 HADD2.F32 R13, -RZ, R13.H0_H0 ;  /* 0x2000000dff0dd230 */ /* 0x002fe40000004100 */
[----:B0-----:R-:W-:-:S05]  /*2c3f0*/  @!P1 HADD2.F32 R9, -RZ, R6.H0_H0 ;  /* 0x20000006ff099230 */ /* 0x001fca0000004100 */
[----:B------:R-:W-:Y:S01]  /*2c400*/  @!P1 FFMA R18, R9, R16, R18 ;  /* 0x0000001009129223 */ /* 0x000fe20000000012 */
[----:B----4-:R-:W-:-:S03]  /*2c410*/  @!P3 HADD2.F32 R9, -RZ, R10.H0_H0 ;  /* 0x2000000aff09b230 */ /* 0x010fc60000004100 */
[----:B------:R-:W-:Y:S01]  /*2c420*/  @!P2 FFMA R18, R11, R17, R18 ;  /* 0x000000110b12a223 */ /* 0x000fe20000000012 */
[----:B------:R-:W-:-:S03]  /*2c430*/  @!P4 HADD2.F32 R11, -RZ, R12.H0_H0 ;  /* 0x2000000cff0bc230 */ /* 0x000fc60000004100 */
[----:B------:R-:W-:-:S04]  /*2c440*/  @!P3 FFMA R18, R19, R9, R18 ;  /* 0x000000091312b223 */ /* 0x000fc80000000012 */
[----:B------:R-:W-:Y:S01]  /*2c450*/  @!P4 FFMA R18, R11, R20, R18 ;  /* 0x000000140b12c223 */ /* 0x000fe20000000012 */
[----:B------:R-:W-:-:S03]  /*2c460*/  @!P6 HADD2.F32 R9, -RZ, R14.H0_H0 ;  /* 0x2000000eff09e230 */ /* 0x000fc60000004100 */
[----:B------:R-:W-:-:S04]  /*2c470*/  @!P5 FFMA R18, R13, R21, R18 ;  /* 0x000000150d12d223 */ /* 0x000fc80000000012 */
[----:B------:R-:W-:-:S04]  /*2c480*/  @!P6 FFMA R18, R9, R22, R18 ;  /* 0x000000160912e223 */ /* 0x000fc80000000012 */
[----:B--2---:R-:W-:-:S05]  /*2c490*/  FADD R18, R18, R15 ;  /* 0x0000000f12127221 */ /* 0x004fca0000000000 */
[----:B------:R0:W-:Y:S02]  /*2c4a0*/  STL [R61+0xfc], R18 ;  /* 0x0000fc123d007387 */ /* 0x0001e40000100800 */
.L_x_44:
[----:B------:R-:W-:Y:S05]  /*2c4b0*/  BSYNC.RECONVERGENT B1 ;  /* 0x0000000000017941 */ /* 0x000fea0003800200 */
.L_x_43:
[----:B-----5:R-:W-:Y:S01]  /*2c4c0*/  VIADD R3, R3, 0x10 ;  /* 0x0000001003037836 */ /* 0x020fe20000000000 */
[----:B------:R-:W-:Y:S04]  /*2c4d0*/  BAR.SYNC.DEFER_BLOCKING 0x0 ;  /* 0x0000000000007b1d */ /* 0x000fe80000010000 */
[----:B------:R-:W-:-:S13]  /*2c4e0*/  ISETP.GE.AND P0, PT, R3, R7, PT ;  /* 0x000000070300720c */ /* 0x000fda0003f06270 */
[----:B------:R-:W-:Y:S05]  /*2c4f0*/  @!P0 BRA `(.L_x_45) ;  /* 0xfffffd4000648947 */ /* 0x000fea000383ffff */
[----:B------:R-:W-:Y:S05]  /*2c500*/  BSYNC.RECONVERGENT B0 ;  /* 0x0000000000007941 */ /* 0x000fea0003800200 */
.L_x_3:
[----:B------:R-:W-:-:S13]  /*2c510*/  ISETP.GE.U32.AND P0, PT, R0, 0x10, PT ;  /* 0x000000100000780c */ /* 0x000fda0003f06070 */
[----:B------:R-:W-:Y:S05]  /*2c520*/  @P0 EXIT ;  /* 0x000000000000094d */ /* 0x000fea0003800000 */
[----:B01----:R-:W-:-:S05]  /*2c530*/  VIADD R8, R0, UR5 ;  /* 0x0000000500087c36 */ /* 0x003fca0008000000 */
[----:B------:R-:W-:-:S13]  /*2c540*/  ISETP.GE.AND P0, PT, R8, R7, PT ;  /* 0x000000070800720c */ /* 0x000fda0003f06270 */
[----:B------:R-:W-:Y:S05]  /*2c550*/  @P0 EXIT ;  /* 0x000000000000094d */ /* 0x000fea0003800000 */
[----:B------:R-:W-:-:S04]  /*2c560*/  VIADD R3, R1, 0x40 ;  /* 0x0000004001037836 */ /* 0x000fc80000000000 */
[----:B------:R-:W-:-:S06]  /*2c570*/  IMAD R3, R0, 0x4, R3 ;  /* 0x0000000400037824 */ /* 0x000fcc00078e0203 */
[----:B------:R-:W2:Y:S01]  /*2c580*/  LDL R3, [R3] ;  /* 0x0000000003037983 */ /* 0x000ea20000100800 */
[----:B------:R-:W-:Y:S01]  /*2c590*/  BSSY.RECONVERGENT B0, `(.L_x_46) ;  /* 0x000000c000007945 */ /* 0x000fe20003800200 */
[----:B--2---:R-:W-:-:S05]  /*2c5a0*/  VIADD R4, R3, 0x1800000 ;  /* 0x0180000003047836 */ /* 0x004fca0000000000 */
[----:B------:R-:W-:-:S04]  /*2c5b0*/  LOP3.LUT R4, R4, 0x7f800000, RZ, 0xc0, !PT ;  /* 0x7f80000004047812 */ /* 0x000fc800078ec0ff */
[----:B------:R-:W-:-:S13]  /*2c5c0*/  ISETP.GT.U32.AND P0, PT, R4, 0x1ffffff, PT ;  /* 0x01ffffff0400780c */ /* 0x000fda0003f04070 */
[----:B------:R-:W-:Y:S05]  /*2c5d0*/  @P0 BRA `(.L_x_47) ;  /* 0x00000000000c0947 */ /* 0x000fea0003800000 */
[----:B------:R-:W-:-:S07]  /*2c5e0*/  MOV R12, 0x2c600 ;  /* 0x0002c600000c7802 */ /* 0x000fce0000000f00 */
[----:B------:R-:W-:Y:S05]  /*2c5f0*/  CALL.REL.NOINC `($__internal_0_$__cuda_sm20_rcp_rn_f32_slowpath) ;  /* 0x0000000c00b47944 */ /* 0x000fea0003c00000 */
[----:B------:R-:W-:Y:S05]  /*2c600*/  BRA `(.L_x_48) ;  /* 0x0000000000107947 */ /* 0x000fea0003800000 */
.L_x_47:
[----:B------:R-:W0:Y:S02]  /*2c610*/  MUFU.RCP R4, R3 ;  /* 0x0000000300047308 */ /* 0x000e240000001000 */
[----:B0-----:R-:W-:-:S04]  /*2c620*/  FFMA R5, R3, R4, -1 ;  /* 0xbf80000003057423 */ /* 0x001fc80000000004 */
[----:B------:R-:W-:-:S04]  /*2c630*/  FADD.FTZ R5, -R5, -RZ ;  /* 0x800000ff05057221 */ /* 0x000fc80000010100 */
[----:B------:R-:W-:-:S07]  /*2c640*/  FFMA R3, R4, R5, R4 ;  /* 0x0000000504037223 */ /* 0x000fce0000000004 */
.L_x_48:
[----:B------:R-:W-:Y:S05]  /*2c650*/  BSYNC.RECONVERGENT B0 ;  /* 0x0000000000007941 */ /* 0x000fea0003800200 */
.L_x_46:
[----:B------:R-:W-:Y:S01]  /*2c660*/  IMAD R0, R0, 0x100, R2 ;  /* 0x0000010000007824 */ /* 0x000fe200078e0202 */
[----:B------:R-:W0:Y:S04]  /*2c670*/  LDCU UR5, c[0x0][0x3a8] ;  /* 0x00007500ff0577ac */ /* 0x000e280008000800 */
[----:B------:R-:W2:Y:S01]  /*2c680*/  LDL.128 R48, [R0+0x20] ;  /* 0x0000200000307983 */ /* 0x000ea20000100c00 */
[----:B------:R-:W1:Y:S03]  /*2c690*/  LDCU.64 UR6, c[0x0][0x398] ;  /* 0x00007300ff0677ac */ /* 0x000e660008000a00 */
[----:B------:R-:W3:Y:S04]  /*2c6a0*/  LDL.128 R4, [R0+0x30] ;  /* 0x0000300000047983 */ /* 0x000ee80000100c00 */
[----:B------:R-:W4:Y:S04]  /*2c6b0*/  LDL.128 R44, [R0+0x10] ;  /* 0x00001000002c7983 */ /* 0x000f280000100c00 */
[----:B------:R-:W5:Y:S04]  /*2c6c0*/  LDL.128 R36, [R0+0x50] ;  /* 0x0000500000247983 */ /* 0x000f680000100c00 */
[----:B------:R-:W5:Y:S04]  /*2c6d0*/  LDL.128 R32, [R0+0x60] ;  /* 0x0000600000207983 */ /* 0x000f680000100c00 */
[----:B------:R-:W5:Y:S04]  /*2c6e0*/  LDL.128 R28, [R0+0x70] ;  /* 0x00007000001c7983 */ /* 0x000f680000100c00 */
[----:B------:R-:W5:Y:S04]  /*2c6f0*/  LDL.128 R24, [R0+0x80] ;  /* 0x0000800000187983 */ /* 0x000f680000100c00 */
[----:B------:R-:W5:Y:S04]  /*2c700*/  LDL.128 R20, [R0+0x90] ;  /* 0x0000900000147983 */ /* 0x000f680000100c00 */
[----:B------:R-:W5:Y:S04]  /*2c710*/  LDL.128 R16, [R0+0xa0] ;  /* 0x0000a00000107983 */ /* 0x000f680000100c00 */
[----:B------:R-:W5:Y:S01]  /*2c720*/  LDL.128 R12, [R0+0xb0] ;  /* 0x0000b000000c7983 */ /* 0x000f620000100c00 */
[----:B--2---:R-:W-:-:S05]  /*2c730*/  FMUL R48, R48, R3 ;  /* 0x0000000330307220 */ /* 0x004fca0000400000 */
[----:B------:R-:W-:Y:S01]  /*2c740*/  F2FP.F16.F32.PACK_AB R48, RZ, R48 ;  /* 0x00000030ff30723e */ /* 0x000fe200000000ff */
[----:B---3--:R-:W-:Y:S03]  /*2c750*/  STL [R1+0x1080], R4 ;  /* 0x0010800401007387 */ /* 0x008fe60000100800 */
[----:B------:R-:W-:Y:S02]  /*2c760*/  PRMT R54, R48, 0x7610, R54 ;  /* 0x0000761030367816 */ /* 0x000fe40000000036 */
[----:B------:R-:W2:Y:S01]  /*2c770*/  LDL.LU R48, [R1+0x1080] ;  /* 0x0010800001307983 */ /* 0x000ea20000300800 */
[----:B0-----:R-:W-:Y:S02]  /*2c780*/  IMAD R2, R8, UR5, RZ ;  /* 0x0000000508027c24 */ /* 0x001fe4000f8e02ff */
[-C--:B----4-:R-:W-:Y:S01]  /*2c790*/  FMUL R45, R45, R3.reuse ;  /* 0x000000032d2d7220 */ /* 0x090fe20000400000 */
[-C--:B------:R-:W-:Y:S01]  /*2c7a0*/  FMUL R46, R46, R3.reuse ;  /* 0x000000032e2e7220 */ /* 0x080fe20000400000 */
[-C--:B------:R-:W-:Y:S01]  /*2c7b0*/  FMUL R47, R47, R3.reuse ;  /* 0x000000032f2f7220 */ /* 0x080fe20000400000 */
[-C--:B------:R-:W-:Y:S01]  /*2c7c0*/  FMUL R50, R50, R3.reuse ;  /* 0x0000000332327220 */ /* 0x080fe20000400000 */
[C---:B------:R-:W-:Y:S01]  /*2c7d0*/  IADD3 R40, P0, PT, R2.reuse, UR4, RZ ;  /* 0x0000000402287c10 */ /* 0x040fe2000ff1e0ff */
[----:B------:R-:W-:Y:S01]  /*2c7e0*/  FMUL R51, R51, R3 ;  /* 0x0000000333337220 */ /* 0x000fe20000400000 */
[----:B------:R-:W-:Y:S01]  /*2c7f0*/  F2FP.F16.F32.PACK_AB R45, RZ, R45 ;  /* 0x0000002dff2d723e */ /* 0x000fe200000000ff */
[-C--:B------:R-:W-:Y:S01]  /*2c800*/  FMUL R49, R49, R3.reuse ;  /* 0x0000000331317220 */ /* 0x080fe20000400000 */
[----:B------:R-:W-:Y:S01]  /*2c810*/  LEA.HI.X.SX32 R41, R2, UR11, 0x1, P0 ;  /* 0x0000000b02297c11 */ /* 0x000fe200080f0eff */
[----:B------:R-:W-:Y:S01]  /*2c820*/  FMUL R44, R44, R3 ;  /* 0x000000032c2c7220 */ /* 0x000fe20000400000 */
[C---:B-1----:R-:W-:Y:S01]  /*2c830*/  LEA R56, P0, R40.reuse, UR6, 0x1 ;  /* 0x0000000628387c11 */ /* 0x042fe2000f8008ff */
[----:B------:R-:W-:Y:S01]  /*2c840*/  IMAD.MOV.U32 R55, RZ, RZ, R5 ;  /* 0x000000ffff377224 */ /* 0x000fe200078e0005 */
[----:B------:R-:W-:Y:S01]  /*2c850*/  F2FP.F16.F32.PACK_AB R46, RZ, R46 ;  /* 0x0000002eff2e723e */ /* 0x000fe200000000ff */
[----:B------:R-:W-:Y:S01]  /*2c860*/  STL [R1+0x1088], R6 ;  /* 0x0010880601007387 */ /* 0x000fe20000100800 */
[----:B------:R-:W-:-:S02]  /*2c870*/  LEA.HI.X R57, R40, UR7, R41, 0x1, P0 ;  /* 0x0000000728397c11 */ /* 0x000fc400080f0c29 */
[----:B------:R-:W-:Y:S01]  /*2c880*/  PRMT R2, R45, 0x7610, R2 ;  /* 0x000076102d027816 */ /* 0x000fe20000000002 */
[----:B------:R-:W-:Y:S01]  /*2c890*/  IMAD.MOV.U32 R60, RZ, RZ, R7 ;  /* 0x000000ffff3c7224 */ /* 0x000fe200078e0007 */
[----:B------:R-:W-:Y:S01]  /*2c8a0*/  PRMT R52, R46, 0x7610, R52 ;  /* 0x000076102e347816 */ /* 0x000fe20000000034 */
[----:B------:R-:W3:Y:S01]  /*2c8b0*/  LDL.128 R8, [R0+0xc0] ;  /* 0x0000c00000087983 */ /* 0x000ee20000100c00 */
[----:B------:R-:W-:-:S03]  /*2c8c0*/  F2FP.F16.F32.PACK_AB R47, RZ, R47 ;  /* 0x0000002fff2f723e */ /* 0x000fc600000000ff */
[----:B------:R0:W-:Y:S01]  /*2c8d0*/  STG.E.U16 desc[UR12][R56.64+0xa], R2 ;  /* 0x00000a0238007986 */ /* 0x0001e2000c10150c */
[----:B------:R-:W-:-:S03]  /*2c8e0*/  PRMT R53, R47, 0x7610, R53 ;  /* 0x000076102f357816 */ /* 0x000fc60000000035 */
[----:B------:R1:W-:Y:S01]  /*2c8f0*/  STG.E.U16 desc[UR12][R56.64+0xc], R52 ;  /* 0x00000c3438007986 */ /* 0x0003e2000c10150c */
[----:B------:R-:W-:-:S03]  /*2c900*/  F2FP.F16.F32.PACK_AB R49, RZ, R49 ;  /* 0x00000031ff31723e */ /* 0x000fc600000000ff */
[----:B------:R-:W-:Y:S01]  /*2c910*/  STG.E.U16 desc[UR12][R56.64+0x10], R54 ;  /* 0x0000103638007986 */ /* 0x000fe2000c10150c */
[----:B0-----:R-:W-:-:S03]  /*2c920*/  F2FP.F16.F32.PACK_AB R2, RZ, R50 ;  /* 0x00000032ff02723e */ /* 0x001fc600000000ff */
[----:B------:R0:W-:Y:S01]  /*2c930*/  STG.E.U16 desc[UR12][R56.64+0xe], R53 ;  /* 0x00000e3538007986 */ /* 0x0001e2000c10150c */
[----:B-1----:R-:W-:-:S03]  /*2c940*/  F2FP.F16.F32.PACK_AB R52, RZ, R51 ;  /* 0x00000033ff34723e */ /* 0x002fc600000000ff */
[----:B------:R-:W4:Y:S01]  /*2c950*/  LDL.128 R4, [R0+0x40] ;  /* 0x0000400000047983 */ /* 0x000f220000100c00 */
[----:B------:R-:W-:Y:S02]  /*2c960*/  PRMT R61, R2, 0x7610, R61 ;  /* 0x00007610023d7816 */ /* 0x000fe4000000003d */
[----:B------:R-:W-:Y:S01]  /*2c970*/  F2FP.F16.F32.PACK_AB R44, RZ, R44 ;  /* 0x0000002cff2c723e */ /* 0x000fe200000000ff */
[----:B------:R-:W3:Y:S01]  /*2c980*/  LDL.128 R40, [R0+0xd0] ;  /* 0x0000d00000287983 */ /* 0x000ee20000100c00 */
[----:B------:R-:W-:Y:S02]  /*2c990*/  PRMT R59, R49, 0x7610, R59 ;  /* 0x00007610313b7816 */ /* 0x000fe4000000003b */
[----:B0-----:R-:W-:Y:S01]  /*2c9a0*/  PRMT R53, R52, 0x7610, R53 ;  /* 0x0000761034357816 */ /* 0x001fe20000000035 */
[----:B------:R-:W-:Y:S01]  /*2c9b0*/  FMUL R52, R55, R3 ;  /* 0x0000000337347220 */ /* 0x000fe20000400000 */
[----:B------:R0:W-:Y:S04]  /*2c9c0*/  STG.E.U16 desc[UR12][R56.64+0x8], R44 ;  /* 0x0000082c38007986 */ /* 0x0001e8000c10150c */
[----:B------:R1:W-:Y:S04]  /*2c9d0*/  STG.E.U16 desc[UR12][R56.64+0x12], R59 ;  /* 0x0000123b38007986 */ /* 0x0003e8000c10150c */
[----:B------:R5:W-:Y:S04]  /*2c9e0*/  STG.E.U16 desc[UR12][R56.64+0x16], R53 ;  /* 0x0000163538007986 */ /* 0x000be8000c10150c */
[----:B0-----:R-:W3:Y:S04]  /*2c9f0*/  LDL.128 R44, [R0+0xe0] ;  /* 0x0000e000002c7983 */ /* 0x001ee80000100c00 */
[----:B-1----:R-:W3:Y:S01]  /*2ca00*/  LDL.LU R59, [R1+0x1088] ;  /* 0x00108800013b7983 */ /* 0x002ee20000300800 */
[----:B--2---:R-:W-:-:S03]  /*2ca10*/  IMAD.MOV.U32 R54, RZ, RZ, R48 ;  /* 0x000000ffff367224 */ /* 0x004fc600078e0030 */
[----:B------:R-:W2:Y:S01]  /*2ca20*/  LDL.128 R48, [R0] ;  /* 0x0000000000307983 */ /* 0x000ea20000100c00 */
[----:B------:R-:W-:-:S05]  /*2ca30*/  FMUL R2, R54, R3 ;  /* 0x0000000336027220 */ /* 0x000fca0000400000 */
[----:B------:R-:W-:Y:S02]  /*2ca40*/  F2FP.F16.F32.PACK_AB R58, RZ, R2 ;  /* 0x00000002ff3a723e */ /* 0x000fe400000000ff */
[----:B------:R-:W-:Y:S02]  /*2ca50*/  F2FP.F16.F32.PACK_AB R2, RZ, R52 ;  /* 0x00000034ff02723e */ /* 0x000fe400000000ff */
[----:B-----5:R-:W5:Y:S01]  /*2ca60*/  LDL.128 R52, [R0+0xf0] ;  /* 0x0000f00000347983 */ /* 0x020f620000100c00 */
[-C--:B------:R-:W-:Y:S01]  /*2ca70*/  FMUL R60, R60, R3.reuse ;  /* 0x000000033c3c7220 */ /* 0x080fe20000400000 */
        /* <DEDUP_REMOVED lines=27> */
[-C--:B----4-:R-:W-:Y:S01]  /*2cc30*/  FMUL R4, R4, R3.reuse ;  /* 0x0000000304047220 */ /* 0x090fe20000400000 */
[-C--:B------:R-:W-:Y:S01]  /*2cc40*/  FMUL R5, R5, R3.reuse ;  /* 0x0000000305057220 */ /* 0x080fe20000400000 */
[-C--:B------:R-:W-:Y:S01]  /*2cc50*/  FMUL R6, R6, R3.reuse ;  /* 0x0000000306067220 */ /* 0x080fe20000400000 */
[-C--:B------:R-:W-:Y:S01]  /*2cc60*/  FMUL R7, R7, R3.reuse ;  /* 0x0000000307077220 */ /* 0x080fe20000400000 */
[-C--:B------:R-:W-:Y:S01]  /*2cc70*/  FMUL R15, R15, R3.reuse ;  /* 0x000000030f0f7220 */ /* 0x080fe20000400000 */
[-C--:B---3--:R-:W-:Y:S01]  /*2cc80*/  FMUL R8, R8, R3.reuse ;  /* 0x0000000308087220 */ /* 0x088fe20000400000 */
[-C--:B------:R-:W-:Y:S01]  /*2cc90*/  FMUL R9, R9, R3.reuse ;  /* 0x0000000309097220 */ /* 0x080fe20000400000 */
[-C--:B------:R-:W-:Y:S01]  /*2cca0*/  FMUL R10, R10, R3.reuse ;  /* 0x000000030a0a7220 */ /* 0x080fe20000400000 */
[-C--:B------:R-:W-:Y:S01]  /*2ccb0*/  FMUL R11, R11, R3.reuse ;  /* 0x000000030b0b7220 */ /* 0x080fe20000400000 */
[-C--:B------:R-:W-:Y:S01]  /*2ccc0*/  FMUL R40, R40, R3.reuse ;  /* 0x0000000328287220 */ /* 0x080fe20000400000 */
[-C--:B------:R-:W-:Y:S01]  /*2ccd0*/  FMUL R41, R41, R3.reuse ;  /* 0x0000000329297220 */ /* 0x080fe20000400000 */
[-C--:B------:R-:W-:Y:S01]  /*2cce0*/  FMUL R42, R42, R3.reuse ;  /* 0x000000032a2a7220 */ /* 0x080fe20000400000 */
[----:B------:R-:W-:Y:S01]  /*2ccf0*/  FMUL R43, R43, R3 ;  /* 0x000000032b2b7220 */ /* 0x000fe20000400000 */
[----:B------:R-:W-:-:S02]  /*2cd00*/  F2FP.F16.F32.PACK_AB R60, RZ, R60 ;  /* 0x0000003cff3c723e */ /* 0x000fc400000000ff */
[----:B------:R-:W-:Y:S02]  /*2cd10*/  F2FP.F16.F32.PACK_AB R4, RZ, R4 ;  /* 0x00000004ff04723e */ /* 0x000fe400000000ff */
[----:B------:R-:W-:Y:S01]  /*2cd20*/  F2FP.F16.F32.PACK_AB R5, RZ, R5 ;  /* 0x00000005ff05723e */ /* 0x000fe200000000ff */
[-C--:B------:R-:W-:Y:S01]  /*2cd30*/  FMUL R44, R44, R3.reuse ;  /* 0x000000032c2c7220 */ /* 0x080fe20000400000 */
[-C--:B------:R-:W-:Y:S01]  /*2cd40*/  FMUL R45, R45, R3.reuse ;  /* 0x000000032d2d7220 */ /* 0x080fe20000400000 */
[-C--:B------:R-:W-:Y:S01]  /*2cd50*/  FMUL R46, R46, R3.reuse ;  /* 0x000000032e2e7220 */ /* 0x080fe20000400000 */
[-C--:B------:R-:W-:Y:S01]  /*2cd60*/  FMUL R47, R47, R3.reuse ;  /* 0x000000032f2f7220 */ /* 0x080fe20000400000 */
[----:B------:R-:W-:Y:S01]  /*2cd70*/  FMUL R59, R59, R3 ;  /* 0x000000033b3b7220 */ /* 0x000fe20000400000 */
[----:B------:R-:W-:Y:S02]  /*2cd80*/  F2FP.F16.F32.PACK_AB R6, RZ, R6 ;  /* 0x00000006ff06723e */ /* 0x000fe400000000ff */
[----:B------:R-:W-:-:S02]  /*2cd90*/  F2FP.F16.F32.PACK_AB R7, RZ, R7 ;  /* 0x00000007ff07723e */ /* 0x000fc400000000ff */
[----:B------:R-:W-:Y:S02]  /*2cda0*/  F2FP.F16.F32.PACK_AB R59, RZ, R59 ;  /* 0x0000003bff3b723e */ /* 0x000fe400000000ff */
[----:B------:R-:W-:Y:S02]  /*2cdb0*/  F2FP.F16.F32.PACK_AB R36, RZ, R36 ;  /* 0x00000024ff24723e */ /* 0x000fe400000000ff */
[----:B------:R-:W-:Y:S02]  /*2cdc0*/  F2FP.F16.F32.PACK_AB R37, RZ, R37 ;  /* 0x00000025ff25723e */ /* 0x000fe400000000ff */
[----:B------:R-:W-:Y:S02]  /*2cdd0*/  F2FP.F16.F32.PACK_AB R38, RZ, R38 ;  /* 0x00000026ff26723e */ /* 0x000fe400000000ff */
        /* <DEDUP_REMOVED lines=36> */
[----:B------:R-:W-:Y:S01]  /*2d020*/  F2FP.F16.F32.PACK_AB R47, RZ, R47 ;  /* 0x0000002fff2f723e */ /* 0x000fe200000000ff */
[----:B------:R-:W-:Y:S04]  /*2d030*/  STG.E.U16 desc[UR12][R56.64+0x14], R61 ;  /* 0x0000143d38007986 */ /* 0x000fe8000c10150c */
        /* <DEDUP_REMOVED lines=33> */
[----:B------:R-:W-:Y:S01]  /*2d250*/  STG.E.U16 desc[UR12][R56.64+0x5a], R13 ;  /* 0x00005a0d38007986 */ /* 0x000fe2000c10150c */
[-C--:B--2---:R-:W-:Y:S01]  /*2d260*/  FMUL R48, R48, R3.reuse ;  /* 0x0000000330307220 */ /* 0x084fe20000400000 */
[-C--:B------:R-:W-:Y:S01]  /*2d270*/  FMUL R49, R49, R3.reuse ;  /* 0x0000000331317220 */ /* 0x080fe20000400000 */
[-C--:B------:R-:W-:Y:S01]  /*2d280*/  FMUL R50, R50, R3.reuse ;  /* 0x0000000332327220 */ /* 0x080fe20000400000 */
[----:B------:R-:W-:-:S02]  /*2d290*/  FMUL R51, R51, R3 ;  /* 0x0000000333337220 */ /* 0x000fc40000400000 */
[----:B------:R-:W-:Y:S01]  /*2d2a0*/  F2FP.F16.F32.PACK_AB R48, RZ, R48 ;  /* 0x00000030ff30723e */ /* 0x000fe200000000ff */
[-C--:B-----5:R-:W-:Y:S01]  /*2d2b0*/  FMUL R52, R52, R3.reuse ;  /* 0x0000000334347220 */ /* 0x0a0fe20000400000 */
[-C--:B------:R-:W-:Y:S01]  /*2d2c0*/  FMUL R53, R53, R3.reuse ;  /* 0x0000000335357220 */ /* 0x080fe20000400000 */
[-C--:B------:R-:W-:Y:S01]  /*2d2d0*/  FMUL R54, R54, R3.reuse ;  /* 0x0000000336367220 */ /* 0x080fe20000400000 */
[----:B------:R-:W-:Y:S01]  /*2d2e0*/  FMUL R55, R55, R3 ;  /* 0x0000000337377220 */ /* 0x000fe20000400000 */
[----:B------:R-:W-:Y:S02]  /*2d2f0*/  F2FP.F16.F32.PACK_AB R49, RZ, R49 ;  /* 0x00000031ff31723e */ /* 0x000fe400000000ff */
[----:B------:R-:W-:Y:S02]  /*2d300*/  F2FP.F16.F32.PACK_AB R50, RZ, R50 ;  /* 0x00000032ff32723e */ /* 0x000fe400000000ff */
[----:B------:R-:W-:Y:S02]  /*2d310*/  F2FP.F16.F32.PACK_AB R51, RZ, R51 ;  /* 0x00000033ff33723e */ /* 0x000fe400000000ff */
[----:B------:R-:W-:-:S02]  /*2d320*/  F2FP.F16.F32.PACK_AB R52, RZ, R52 ;  /* 0x00000034ff34723e */ /* 0x000fc400000000ff */
        /* <DEDUP_REMOVED lines=25> */
[----:B------:R-:W-:Y:S05]  /*2d4c0*/  EXIT ;  /* 0x000000000000794d */ /* 0x000fea0003800000 */
        .weak           $__internal_0_$__cuda_sm20_rcp_rn_f32_slowpath
        .type           $__internal_0_$__cuda_sm20_rcp_rn_f32_slowpath,@function
        .size           $__internal_0_$__cuda_sm20_rcp_rn_f32_slowpath,(.L_x_54 - $__internal_0_$__cuda_sm20_rcp_rn_f32_slowpath)
$__internal_0_$__cuda_sm20_rcp_rn_f32_slowpath:
[----:B------:R-:W-:Y:S01]  /*2d4d0*/  IMAD.SHL.U32 R4, R3, 0x2, RZ ;  /* 0x0000000203047824 */ /* 0x000fe200078e00ff */
[----:B------:R-:W-:Y:S04]  /*2d4e0*/  BSSY.RECONVERGENT B1, `(.L_x_49) ;  /* 0x0000030000017945 */ /* 0x000fe80003800200 */
[----:B------:R-:W-:-:S04]  /*2d4f0*/  SHF.R.U32.HI R4, RZ, 0x18, R4 ;  /* 0x00000018ff047819 */ /* 0x000fc80000011604 */
[----:B------:R-:W-:-:S13]  /*2d500*/  ISETP.NE.U32.AND P0, PT, R4, RZ, PT ;  /* 0x000000ff0400720c */ /* 0x000fda0003f05070 */
[----:B------:R-:W-:Y:S05]  /*2d510*/  @P0 BRA `(.L_x_50) ;  /* 0x0000000000280947 */ /* 0x000fea0003800000 */
[----:B------:R-:W-:-:S05]  /*2d520*/  IMAD.SHL.U32 R4, R3, 0x2, RZ ;  /* 0x0000000203047824 */ /* 0x000fca00078e00ff */
[----:B------:R-:W-:-:S13]  /*2d530*/  ISETP.NE.AND P0, PT, R4, RZ, PT ;  /* 0x000000ff0400720c */ /* 0x000fda0003f05270 */
[----:B------:R-:W-:Y:S01]  /*2d540*/  @P0 FFMA R6, R3, 1.84467440737095516160e+19, RZ ;  /* 0x5f80000003060823 */ /* 0x000fe200000000ff */
[----:B------:R-:W-:Y:S08]  /*2d550*/  @!P0 MUFU.RCP R5, R3 ;  /* 0x0000000300058308 */ /* 0x000ff00000001000 */
[----:B------:R-:W0:Y:S02]  /*2d560*/  @P0 MUFU.RCP R7, R6 ;  /* 0x0000000600070308 */ /* 0x000e240000001000 */
[----:B0-----:R-:W-:-:S04]  /*2d570*/  @P0 FFMA R4, R6, R7, -1 ;  /* 0xbf80000006040423 */ /* 0x001fc80000000007 */
[----:B------:R-:W-:-:S04]  /*2d580*/  @P0 FADD.FTZ R4, -R4, -RZ ;  /* 0x800000ff04040221 */ /* 0x000fc80000010100 */
[----:B------:R-:W-:-:S04]  /*2d590*/  @P0 FFMA R4, R7, R4, R7 ;  /* 0x0000000407040223 */ /* 0x000fc80000000007 */
[----:B------:R-:W-:Y:S01]  /*2d5a0*/  @P0 FFMA R5, R4, 1.84467440737095516160e+19, RZ ;  /* 0x5f80000004050823 */ /* 0x000fe200000000ff */
[----:B------:R-:W-:Y:S06]  /*2d5b0*/  BRA `(.L_x_51) ;  /* 0x0000000000887947 */ /* 0x000fec0003800000 */
.L_x_50:
[----:B------:R-:W-:-:S05]  /*2d5c0*/  VIADD R5, R4, 0xffffff03 ;  /* 0xffffff0304057836 */ /* 0x000fca0000000000 */
[----:B------:R-:W-:-:S13]  /*2d5d0*/  ISETP.GT.U32.AND P0, PT, R5, 0x1, PT ;  /* 0x000000010500780c */ /* 0x000fda0003f04070 */
[----:B------:R-:W-:Y:S05]  /*2d5e0*/  @P0 BRA `(.L_x_52) ;  /* 0x0000000000780947 */ /* 0x000fea0003800000 */
[----:B------:R-:W-:Y:S01]  /*2d5f0*/  LOP3.LUT R6, R3, 0x7fffff, RZ, 0xc0, !PT ;  /* 0x007fffff03067812 */ /* 0x000fe200078ec0ff */
[----:B------:R-:W-:-:S03]  /*2d600*/  IMAD.MOV.U32 R14, RZ, RZ, 0x3 ;  /* 0x00000003ff0e7424 */ /* 0x000fc600078e00ff */
[----:B------:R-:W-:Y:S02]  /*2d610*/  LOP3.LUT R6, R6, 0x3f800000, RZ, 0xfc, !PT ;  /* 0x3f80000006067812 */ /* 0x000fe400078efcff */
[----:B------:R-:W-:Y:S02]  /*2d620*/  SHF.L.U32 R11, R14, R5, RZ ;  /* 0x000000050e0b7219 */ /* 0x000fe400000006ff */
[----:B------:R-:W0:Y:S02]  /*2d630*/  MUFU.RCP R7, R6 ;  /* 0x0000000600077308 */ /* 0x000e240000001000 */
[----:B0-----:R-:W-:-:S04]  /*2d640*/  FFMA R9, R6, R7, -1 ;  /* 0xbf80000006097423 */ /* 0x001fc80000000007 */
[----:B------:R-:W-:-:S04]  /*2d650*/  FADD.FTZ R10, -R9, -RZ ;  /* 0x800000ff090a7221 */ /* 0x000fc80000010100 */
[CCC-:B------:R-:W-:Y:S01]  /*2d660*/  FFMA.RM R9, R7.reuse, R10.reuse, R7.reuse ;  /* 0x0000000a07097223 */ /* 0x1c0fe20000004007 */
[----:B------:R-:W-:-:S04]  /*2d670*/  FFMA.RP R10, R7, R10, R7 ;  /* 0x0000000a070a7223 */ /* 0x000fc80000008007 */
[C---:B------:R-:W-:Y:S02]  /*2d680*/  LOP3.LUT R7, R9.reuse, 0x7fffff, RZ, 0xc0, !PT ;  /* 0x007fffff09077812 */ /* 0x040fe400078ec0ff */
[----:B------:R-:W-:Y:S02]  /*2d690*/  FSETP.NEU.FTZ.AND P0, PT, R9, R10, PT ;  /* 0x0000000a0900720b */ /* 0x000fe40003f1d000 */
[----:B------:R-:W-:Y:S02]  /*2d6a0*/  LOP3.LUT R10, R7, 0x800000, RZ, 0xfc, !PT ;  /* 0x00800000070a7812 */ /* 0x000fe400078efcff */
[----:B------:R-:W-:Y:S02]  /*2d6b0*/  SEL R7, RZ, 0xffffffff, !P0 ;  /* 0xffffffffff077807 */ /* 0x000fe40004000000 */
[----:B------:R-:W-:-:S03]  /*2d6c0*/  LOP3.LUT R6, R11, R10, RZ, 0xc0, !PT ;  /* 0x0000000a0b067212 */ /* 0x000fc600078ec0ff */
[----:B------:R-:W-:Y:S01]  /*2d6d0*/  IMAD.MOV R7, RZ, RZ, -R7 ;  /* 0x000000ffff077224 */ /* 0x000fe200078e0a07 */
[----:B------:R-:W-:-:S04]  /*2d6e0*/  SHF.R.U32.HI R6, RZ, R5, R6 ;  /* 0x00000005ff067219 */ /* 0x000fc80000011606 */
[----:B------:R-:W-:Y:S02]  /*2d6f0*/  LOP3.LUT P1, RZ, R7, R5, R10, 0xf8, !PT ;  /* 0x0000000507ff7212 */ /* 0x000fe4000782f80a */
[C---:B------:R-:W-:Y:S02]  /*2d700*/  LOP3.LUT P0, RZ, R6.reuse, 0x1, RZ, 0xc0, !PT ;  /* 0x0000000106ff7812 */ /* 0x040fe4000780c0ff */
[----:B------:R-:W-:-:S04]  /*2d710*/  LOP3.LUT P2, RZ, R6, 0x2, RZ, 0xc0, !PT ;  /* 0x0000000206ff7812 */ /* 0x000fc8000784c0ff */
[----:B------:R-:W-:Y:S02]  /*2d720*/  PLOP3.LUT P0, PT, P0, P1, P2, 0xe0, 0x0 ;  /* 0x000000000000781c */ /* 0x000fe40000703c20 */
[----:B------:R-:W-:Y:S02]  /*2d730*/  LOP3.LUT P1, RZ, R3, 0x7fffff, RZ, 0xc0, !PT ;  /* 0x007fffff03ff7812 */ /* 0x000fe4000782c0ff */
[----:B------:R-:W-:-:S05]  /*2d740*/  SEL R5, RZ, 0x1, !P0 ;  /* 0x00000001ff057807 */ /* 0x000fca0004000000 */
[----:B------:R-:W-:-:S05]  /*2d750*/  IMAD.MOV R5, RZ, RZ, -R5 ;  /* 0x000000ffff057224 */ /* 0x000fca00078e0a05 */
[----:B------:R-:W-:Y:S01]  /*2d760*/  ISETP.GE.AND P0, PT, R5, RZ, PT ;  /* 0x000000ff0500720c */ /* 0x000fe20003f06270 */
[----:B------:R-:W-:-:S05]  /*2d770*/  VIADD R5, R4, 0xffffff04 ;  /* 0xffffff0404057836 */ /* 0x000fca0000000000 */
[----:B------:R-:W-:-:S07]  /*2d780*/  SHF.R.U32.HI R10, RZ, R5, R10 ;  /* 0x00000005ff0a7219 */ /* 0x000fce000001160a */
[----:B------:R-:W-:-:S04]  /*2d790*/  @!P0 VIADD R10, R10, 0x1 ;  /* 0x000000010a0a8836 */ /* 0x000fc80000000000 */
[----:B------:R-:W-:-:S05]  /*2d7a0*/  @!P1 IMAD.SHL.U32 R10, R10, 0x2, RZ ;  /* 0x000000020a0a9824 */ /* 0x000fca00078e00ff */
[----:B------:R-:W-:Y:S01]  /*2d7b0*/  LOP3.LUT R5, R10, 0x80000000, R3, 0xf8, !PT ;  /* 0x800000000a057812 */ /* 0x000fe200078ef803 */
[----:B------:R-:W-:Y:S06]  /*2d7c0*/  BRA `(.L_x_51) ;  /* 0x0000000000047947 */ /* 0x000fec0003800000 */
.L_x_52:
[----:B------:R0:W1:Y:S02]  /*2d7d0*/  MUFU.RCP R5, R3 ;  /* 0x0000000300057308 */ /* 0x0000640000001000 */
.L_x_51:
[----:B------:R-:W-:Y:S05]  /*2d7e0*/  BSYNC.RECONVERGENT B1 ;  /* 0x0000000000017941 */ /* 0x000fea0003800200 */
.L_x_49:
[----:B01----:R-:W-:Y:S02]  /*2d7f0*/  IMAD.MOV.U32 R3, RZ, RZ, R5 ;  /* 0x000000ffff037224 */ /* 0x003fe400078e0005 */
[----:B------:R-:W-:Y:S02]  /*2d800*/  IMAD.MOV.U32 R4, RZ, RZ, R12 ;  /* 0x000000ffff047224 */ /* 0x000fe400078e000c */
[----:B------:R-:W-:-:S04]  /*2d810*/  IMAD.MOV.U32 R5, RZ, RZ, 0x0 ;  /* 0x00000000ff057424 */ /* 0x000fc800078e00ff */
[----:B------:R-:W-:Y:S05]  /*2d820*/  RET.REL.NODEC R4 `(_Z18flash_attention_v1PK6__halfS1_S1_PS_iii) ;  /* 0xfffffd2404f47950 */ /* 0x000fea0003c3ffff */
.L_x_53:
[----:B------:R-:W-:-:S00]  /*2d830*/  BRA `(.L_x_53) ;  /* 0xfffffffc00fc7947 */ /* 0x000fc0000383ffff */
[----:B------:R-:W-:-:S00]  /*2d840*/  NOP ;  /* 0x0000000000007918 */ /* 0x000fc00000000000 */
        /* <DEDUP_REMOVED lines=11> */
.L_x_54:


//--------------------- .nv.shared._Z18flash_attention_v1PK6__halfS1_S1_PS_iii --------------------------
	.section	.nv.shared._Z18flash_attention_v1PK6__halfS1_S1_PS_iii,"aw",@nobits
	.sectionflags	@""
	.align	4
.nv.shared._Z18flash_attention_v1PK6__halfS1_S1_PS_iii:
	.zero		8192


//--------------------- .nv.shared.reserved.0     --------------------------
	.section	.nv.shared.reserved.0,"aw",@nobits
	.weak		__nv_reservedSMEM_offset_0_alias
	.size		__nv_reservedSMEM_offset_0_alias, 0, 64
	.other		__nv_reservedSMEM_offset_0_alias,@"STO_CUDA_RESERVED_SHARED STV_DEFAULT"
__nv_reservedSMEM_offset_0_alias:
	.zero		0
	.zero		64


//--------------------- .nv.constant0._Z18flash_attention_v1PK6__halfS1_S1_PS_iii --------------------------
	.section	.nv.constant0._Z18flash_attention_v1PK6__halfS1_S1_PS_iii,"a",@progbits
	.sectionflags	@""
	.align	4
.nv.constant0._Z18flash_attention_v1PK6__halfS1_S1_PS_iii:
	.zero		940


//--------------------- SYMBOLS --------------------------

	.type		.nv.reservedSmem.offset0,@object
	.size		.nv.reservedSmem.offset0,0x4
	.type		.nv.reservedSmem.cap,@object
	.size		.nv.reservedSmem.cap,0x4
